def matmul_kernel(
    a_ptr,
    b_ptr,
    c_ptr,
    M,
    N,
    K,
    stride_am,
    stride_ak,
    stride_bk,
    stride_bn,
    stride_cm,
    stride_cn,
    BLOCK_M: tl.constexpr,
    BLOCK_N: tl.constexpr,
    BLOCK_K: tl.constexpr,
    GROUP_M: tl.constexpr,
):
    pid = tl.program_id(axis=0)
    num_pid_m = tl.cdiv(M, BLOCK_M)
    num_pid_n = tl.cdiv(N, BLOCK_N)
    num_pid_in_group = GROUP_M * num_pid_n
    group_id = pid // num_pid_in_group
    first_pid_m = group_id * GROUP_M
    group_size_m = min(num_pid_m - first_pid_m, GROUP_M)
    pid_m = first_pid_m + ((pid % num_pid_in_group) % group_size_m)
    pid_n = (pid % num_pid_in_group) // group_size_m

    offs_am = (pid_m * BLOCK_M + tl.arange(0, BLOCK_M)) % M
    offs_bn = (pid_n * BLOCK_N + tl.arange(0, BLOCK_N)) % N
    offs_k = tl.arange(0, BLOCK_K)
    a_ptrs = a_ptr + offs_am[:, None] * stride_am + offs_k[None, :] * stride_ak
    b_ptrs = b_ptr + offs_k[:, None] * stride_bk + offs_bn[None, :] * stride_bn

    acc = tl.zeros((BLOCK_M, BLOCK_N), dtype=tl.float32)
    for kk in range(0, tl.cdiv(K, BLOCK_K)):
        a = tl.load(a_ptrs, mask=offs_k[None, :] < K - kk * BLOCK_K, other=0.0)
        b = tl.load(b_ptrs, mask=offs_k[:, None] < K - kk * BLOCK_K, other=0.0)
        acc = tl.dot(a, b, acc)
        a_ptrs += BLOCK_K * stride_ak
        b_ptrs += BLOCK_K * stride_bk

    c = acc.to(c_ptr.dtype.element_ty)
    offs_cm = pid_m * BLOCK_M + tl.arange(0, BLOCK_M)
    offs_cn = pid_n * BLOCK_N + tl.arange(0, BLOCK_N)
    c_ptrs = c_ptr + offs_cm[:, None] * stride_cm + offs_cn[None, :] * stride_cn
    mask = (offs_cm[:, None] < M) & (offs_cn[None, :] < N)
    tl.store(c_ptrs, c, mask=mask)

# config = {"BLOCK_K": 32, "BLOCK_M": 512, "BLOCK_N": 128, "GROUP_M": 8, "arch": "sm_100", "dtype": "fp8e4m3", "num_ctas": 1, "num_stages": 3, "num_warps": 2}
# arch = sm_100


// ===== COMPILED SASS (sm_100a) =====

	.target	sm_100a

	.elftype	@"ET_EXEC"


//--------------------- .note.nv.tkinfo           --------------------------
	.section	.note.nv.tkinfo,"",@"SHT_NOTE"
	.sectionflags	@"SHF_NOTE_NV_TKINFO"
	.tkinfo
        /*0018*/ 	.word	0x00000081
        /*0030*/ 	.string	""
        /*0030*/ 	.string	"ptxas-blackwell"
        /*0030*/ 	.string	"Cuda compilation tools, release 12.9, V12.9.86"
        /*0030*/ 	.string	"Build cuda_12.9.r12.9/compiler.36037853_0"
        /*0030*/ 	.string	"-v  -suppress-debug-info  -lineinfo  -arch sm_100a "



//--------------------- .note.nv.cuver            --------------------------
	.section	.note.nv.cuver,"",@"SHT_NOTE"
	.sectionflags	@"SHF_NOTE_NV_CUVER"
        /*0018*/ 	.short	0x0001
        /*001a*/ 	.short	0x0064
        /*001c*/ 	.short	0x0001
        /*001e*/ 	.short	0x0000
        /*0020*/ 	.short	0x0001
        /*0022*/ 	.short	0x0000


//--------------------- .nv.info                  --------------------------
	.section	.nv.info,"",@"SHT_CUDA_INFO"
	.align	4


	//----- nvinfo : EIATTR_REGCOUNT
	.align		4
        /*0000*/ 	.byte	0x04, 0x2f
        /*0002*/ 	.short	(.L_1 - .L_0)
	.align		4
.L_0:
        /*0004*/ 	.word	index@(matmul_kernel)
        /*0008*/ 	.word	0x00000020


	//----- nvinfo : EIATTR_FRAME_SIZE
	.align		4
.L_1:
        /*000c*/ 	.byte	0x04, 0x11
        /*000e*/ 	.short	(.L_3 - .L_2)
	.align		4
.L_2:
        /*0010*/ 	.word	index@(matmul_kernel)
        /*0014*/ 	.word	0x00004568


	//----- nvinfo : EIATTR_MIN_STACK_SIZE
	.align		4
.L_3:
        /*0018*/ 	.byte	0x04, 0x12
        /*001a*/ 	.short	(.L_5 - .L_4)
	.align		4
.L_4:
        /*001c*/ 	.word	index@(matmul_kernel)
        /*0020*/ 	.word	0x00004568
.L_5:


//--------------------- .nv.info.matmul_kernel    --------------------------
	.section	.nv.info.matmul_kernel,"",@"SHT_CUDA_INFO"
	.sectionflags	@""
	.align	4


	//----- nvinfo : EIATTR_CUDA_API_VERSION
	.align		4
        /*0000*/ 	.byte	0x04, 0x37
        /*0002*/ 	.short	(.L_7 - .L_6)
.L_6:
        /*0004*/ 	.word	0x00000081


	//----- nvinfo : EIATTR_KPARAM_INFO
	.align		4
.L_7:
        /*0008*/ 	.byte	0x04, 0x17
        /*000a*/ 	.short	(.L_9 - .L_8)
.L_8:
        /*000c*/ 	.word	0x00000000
        /*0010*/ 	.short	0x000d
        /*0012*/ 	.short	0x0048
        /*0014*/ 	.byte	0x00, 0xf4, 0x21, 0x00


	//----- nvinfo : EIATTR_KPARAM_INFO
	.align		4
.L_9:
        /*0018*/ 	.byte	0x04, 0x17
        /*001a*/ 	.short	(.L_11 - .L_10)
.L_10:
        /*001c*/ 	.word	0x00000000
        /*0020*/ 	.short	0x000c
        /*0022*/ 	.short	0x0040
        /*0024*/ 	.byte	0x00, 0xf4, 0x21, 0x00


	//----- nvinfo : EIATTR_KPARAM_INFO
	.align		4
.L_11:
        /*0028*/ 	.byte	0x04, 0x17
        /*002a*/ 	.short	(.L_13 - .L_12)
.L_12:
        /*002c*/ 	.word	0x00000000
        /*0030*/ 	.short	0x000b
        /*0032*/ 	.short	0x0038
        /*0034*/ 	.byte	0x00, 0xf0, 0x11, 0x00


	//----- nvinfo : EIATTR_KPARAM_INFO
	.align		4
.L_13:
        /*0038*/ 	.byte	0x04, 0x17
        /*003a*/ 	.short	(.L_15 - .L_14)
.L_14:
        /*003c*/ 	.word	0x00000000
        /*0040*/ 	.short	0x000a
        /*0042*/ 	.short	0x0034
        /*0044*/ 	.byte	0x00, 0xf0, 0x11, 0x00


	//----- nvinfo : EIATTR_KPARAM_INFO
	.align		4
.L_15:
        /*0048*/ 	.byte	0x04, 0x17
        /*004a*/ 	.short	(.L_17 - .L_16)
.L_16:
        /*004c*/ 	.word	0x00000000
        /*0050*/ 	.short	0x0009
        /*0052*/ 	.short	0x0030
        /*0054*/ 	.byte	0x00, 0xf0, 0x11, 0x00


	//----- nvinfo : EIATTR_KPARAM_INFO
	.align		4
.L_17:
        /*0058*/ 	.byte	0x04, 0x17
        /*005a*/ 	.short	(.L_19 - .L_18)
.L_18:
        /*005c*/ 	.word	0x00000000
        /*0060*/ 	.short	0x0008
        /*0062*/ 	.short	0x002c
        /*0064*/ 	.byte	0x00, 0xf0, 0x11, 0x00


	//----- nvinfo : EIATTR_KPARAM_INFO
	.align		4
.L_19:
        /*0068*/ 	.byte	0x04, 0x17
        /*006a*/ 	.short	(.L_21 - .L_20)
.L_20:
        /*006c*/ 	.word	0x00000000
        /*0070*/ 	.short	0x0007
        /*0072*/ 	.short	0x0028
        /*0074*/ 	.byte	0x00, 0xf0, 0x11, 0x00


	//----- nvinfo : EIATTR_KPARAM_INFO
	.align		4
.L_21:
        /*0078*/ 	.byte	0x04, 0x17
        /*007a*/ 	.short	(.L_23 - .L_22)
.L_22:
        /*007c*/ 	.word	0x00000000
        /*0080*/ 	.short	0x0006
        /*0082*/ 	.short	0x0024
        /*0084*/ 	.byte	0x00, 0xf0, 0x11, 0x00


	//----- nvinfo : EIATTR_KPARAM_INFO
	.align		4
.L_23:
        /*0088*/ 	.byte	0x04, 0x17
        /*008a*/ 	.short	(.L_25 - .L_24)
.L_24:
        /*008c*/ 	.word	0x00000000
        /*0090*/ 	.short	0x0005
        /*0092*/ 	.short	0x0020
        /*0094*/ 	.byte	0x00, 0xf0, 0x11, 0x00


	//----- nvinfo : EIATTR_KPARAM_INFO
	.align		4
.L_25:
        /*0098*/ 	.byte	0x04, 0x17
        /*009a*/ 	.short	(.L_27 - .L_26)
.L_26:
        /*009c*/ 	.word	0x00000000
        /*00a0*/ 	.short	0x0004
        /*00a2*/ 	.short	0x001c
        /*00a4*/ 	.byte	0x00, 0xf0, 0x11, 0x00


	//----- nvinfo : EIATTR_KPARAM_INFO
	.align		4
.L_27:
        /*00a8*/ 	.byte	0x04, 0x17
        /*00aa*/ 	.short	(.L_29 - .L_28)
.L_28:
        /*00ac*/ 	.word	0x00000000
        /*00b0*/ 	.short	0x0003
        /*00b2*/ 	.short	0x0018
        /*00b4*/ 	.byte	0x00, 0xf0, 0x11, 0x00


	//----- nvinfo : EIATTR_KPARAM_INFO
	.align		4
.L_29:
        /*00b8*/ 	.byte	0x04, 0x17
        /*00ba*/ 	.short	(.L_31 - .L_30)
.L_30:
        /*00bc*/ 	.word	0x00000000
        /*00c0*/ 	.short	0x0002
        /*00c2*/ 	.short	0x0010
        /*00c4*/ 	.byte	0x00, 0xf4, 0x21, 0x00


	//----- nvinfo : EIATTR_KPARAM_INFO
	.align		4
.L_31:
        /*00c8*/ 	.byte	0x04, 0x17
        /*00ca*/ 	.short	(.L_33 - .L_32)
.L_32:
        /*00cc*/ 	.word	0x00000000
        /*00d0*/ 	.short	0x0001
        /*00d2*/ 	.short	0x0008
        /*00d4*/ 	.byte	0x00, 0xf4, 0x21, 0x00


	//----- nvinfo : EIATTR_KPARAM_INFO
	.align		4
.L_33:
        /*00d8*/ 	.byte	0x04, 0x17
        /*00da*/ 	.short	(.L_35 - .L_34)
.L_34:
        /*00dc*/ 	.word	0x00000000
        /*00e0*/ 	.short	0x0000
        /*00e2*/ 	.short	0x0000
        /*00e4*/ 	.byte	0x00, 0xf4, 0x21, 0x00


	//----- nvinfo : EIATTR_SPARSE_MMA_MASK
	.align		4
.L_35:
        /*00e8*/ 	.byte	0x03, 0x50
        /*00ea*/ 	.short	0x0000


	//----- nvinfo : EIATTR_MAXREG_COUNT
	.align		4
        /*00ec*/ 	.byte	0x03, 0x1b
        /*00ee*/ 	.short	0x00ff


	//----- nvinfo : EIATTR_NUM_BARRIERS
	.align		4
        /*00f0*/ 	.byte	0x02, 0x4c
        /*00f2*/ 	.byte	0x01
	.zero		1


	//----- nvinfo : EIATTR_ANNOTATIONS
	.align		4
        /*00f4*/ 	.byte	0x04, 0x55
        /*00f6*/ 	.short	(.L_37 - .L_36)


	//   ....[0]....
.L_36:
        /*00f8*/ 	.word	0x00000001
        /*00fc*/ 	.byte	0x40, 0x05, 0x00, 0x00, 0x01, 0x00, 0x00, 0x00, 0x70, 0x05, 0x00, 0x00, 0x01, 0x00, 0x00, 0x00
        /* <DEDUP_REMOVED lines=2237> */
        /*8cdc*/ 	.byte	0x80, 0xe0, 0x01, 0x00, 0x01, 0x00, 0x00, 0x00, 0x90, 0xe0, 0x01, 0x00


	//----- nvinfo : EIATTR_VRC_CTA_INIT_COUNT
	.align		4
.L_37:
        /*8ce8*/ 	.byte	0x02, 0x4a
	.zero		1
	.zero		1


	//----- nvinfo : EIATTR_EXIT_INSTR_OFFSETS
	.align		4
        /*8cec*/ 	.byte	0x04, 0x1c
        /*8cee*/ 	.short	(.L_39 - .L_38)


	//   ....[0]....
.L_38:
        /*8cf0*/ 	.word	0x00099510


	//   ....[1]....
        /*8cf4*/ 	.word	0x00099530


	//----- nvinfo : EIATTR_REQNTID
	.align		4
.L_39:
        /*8cf8*/ 	.byte	0x04, 0x10
        /*8cfa*/ 	.short	(.L_41 - .L_40)
.L_40:
        /*8cfc*/ 	.word	0x00000040
        /*8d00*/ 	.word	0x00000001
        /*8d04*/ 	.word	0x00000001


	//----- nvinfo : EIATTR_CBANK_PARAM_SIZE
	.align		4
.L_41:
        /*8d08*/ 	.byte	0x03, 0x19
        /*8d0a*/ 	.short	0x0050


	//----- nvinfo : EIATTR_PARAM_CBANK
	.align		4
        /*8d0c*/ 	.byte	0x04, 0x0a
        /*8d0e*/ 	.short	(.L_43 - .L_42)
	.align		4
.L_42:
        /*8d10*/ 	.word	index@(.nv.constant0.matmul_kernel)
        /*8d14*/ 	.short	0x0380
        /*8d16*/ 	.short	0x0050


	//----- nvinfo : EIATTR_SW_WAR
	.align		4
.L_43:
        /*8d18*/ 	.byte	0x04, 0x36
        /*8d1a*/ 	.short	(.L_45 - .L_44)
.L_44:
        /*8d1c*/ 	.word	0x00000008
.L_45:


//--------------------- .nv.compat                --------------------------
	.section	.nv.compat,"",@"SHT_CUDA_COMPAT_INFO"
	.align	4
        /*0000*/ 	.byte	0x02, 0x02, 0x02, 0x00, 0x02, 0x05, 0x05, 0x00, 0x02, 0x03, 0x00, 0x00, 0x02, 0x06, 0x01, 0x00


//--------------------- .nv.callgraph             --------------------------
	.section	.nv.callgraph,"",@"SHT_CUDA_CALLGRAPH"
	.align	4
	.sectionentsize	8
	.align		4
        /*0000*/ 	.word	0x00000000
	.align		4
        /*0004*/ 	.word	0xffffffff
	.align		4
        /*0008*/ 	.word	0x00000000
	.align		4
        /*000c*/ 	.word	0xfffffffe
	.align		4
        /*0010*/ 	.word	0x00000000
	.align		4
        /*0014*/ 	.word	0xfffffffd
	.align		4
        /*0018*/ 	.word	0x00000000
	.align		4
        /*001c*/ 	.word	0xfffffffc


//--------------------- .text.matmul_kernel       --------------------------
	.section	.text.matmul_kernel,"ax",@progbits
	.align	128
        .global         matmul_kernel
        .type           matmul_kernel,@function
        .size           matmul_kernel,(.L_x_4 - matmul_kernel)
        .other          matmul_kernel,@"STO_CUDA_ENTRY STV_DEFAULT"
matmul_kernel:
.text.matmul_kernel:
[----:B------:R-:W0:Y:S08]  /*0000*/  LDC R1, c[0x0][0x37c] ;  /* 0x0000df00ff017b82 */ /* 0x000e300000000800 */
[----:B------:R-:W1:Y:S01]  /*0010*/  LDC.64 R2, c[0x0][0x398] ;  /* 0x0000e600ff027b82 */ /* 0x000e620000000a00 */
[----:B------:R-:W2:Y:S01]  /*0020*/  S2R R19, SR_TID.X ;  /* 0x0000000000137919 */ /* 0x000ea20000002100 */
[----:B0-----:R-:W-:Y:S01]  /*0030*/  VIADD R1, R1, 0xffffba98 ;  /* 0xffffba9801017836 */ /* 0x001fe20000000000 */
[----:B------:R-:W0:Y:S01]  /*0040*/  LDCU UR20, c[0x0][0x3a0] ;  /* 0x00007400ff1477ac */ /* 0x000e220008000800 */
[----:B------:R-:W-:-:S04]  /*0050*/  UMOV UR4, 0x400 ;  /* 0x0000040000047882 */ /* 0x000fc80000000000 */
[----:B------:R-:W3:Y:S01]  /*0060*/  S2UR UR5, SR_CgaCtaId ;  /* 0x00000000000579c3 */ /* 0x000ee20000008800 */
[----:B------:R-:W4:Y:S01]  /*0070*/  LDCU.64 UR40, c[0x0][0x358] ;  /* 0x00006b00ff2877ac */ /* 0x000f220008000a00 */
[----:B0-----:R-:W-:Y:S01]  /*0080*/  UIADD3 UR20, UPT, UPT, UR20, 0x1f, URZ ;  /* 0x0000001f14147890 */ /* 0x001fe2000fffe0ff */
[----:B-1----:R-:W-:-:S03]  /*0090*/  VIADD R0, R3, 0x7f ;  /* 0x0000007f03007836 */ /* 0x002fc60000000000 */
[----:B------:R-:W-:Y:S02]  /*00a0*/  UISETP.GT.AND UP0, UPT, UR20, 0x1f, UPT ;  /* 0x0000001f1400788c */ /* 0x000fe4000bf04270 */
[----:B------:R-:W-:Y:S01]  /*00b0*/  SHF.R.S32.HI R5, RZ, 0x1f, R0 ;  /* 0x0000001fff057819 */ /* 0x000fe20000011400 */
[----:B---3--:R-:W-:-:S03]  /*00c0*/  ULEA UR4, UR5, UR4, 0x18 ;  /* 0x0000000405047291 */ /* 0x008fc6000f8ec0ff */
[----:B------:R-:W-:Y:S02]  /*00d0*/  LEA.HI R5, R5, R0, RZ, 0x7 ;  /* 0x0000000005057211 */ /* 0x000fe400078f38ff */
[C---:B--2---:R-:W-:Y:S02]  /*00e0*/  LOP3.LUT R14, R19.reuse, 0x3f, RZ, 0xc0, !PT ;  /* 0x0000003f130e7812 */ /* 0x044fe400078ec0ff */
[----:B------:R-:W-:Y:S02]  /*00f0*/  SHF.R.S32.HI R0, RZ, 0x7, R5 ;  /* 0x00000007ff007819 */ /* 0x000fe40000011405 */
[----:B------:R-:W0:Y:S01]  /*0100*/  S2R R5, SR_CTAID.X ;  /* 0x0000000000057919 */ /* 0x000e220000002500 */
[----:B------:R-:W-:Y:S02]  /*0110*/  LOP3.LUT R16, R19, 0x20, RZ, 0xc0, !PT ;  /* 0x0000002013107812 */ /* 0x000fe400078ec0ff */
[----:B------:R-:W-:-:S05]  /*0120*/  IMAD.SHL.U32 R0, R0, 0x8, RZ ;  /* 0x0000000800007824 */ /* 0x000fca00078e00ff */
[-C--:B------:R-:W-:Y:S02]  /*0130*/  IABS R9, R0.reuse ;  /* 0x0000000000097213 */ /* 0x080fe40000000000 */
[----:B------:R-:W-:Y:S02]  /*0140*/  IABS R12, R0 ;  /* 0x00000000000c7213 */ /* 0x000fe40000000000 */
[----:B------:R-:W1:Y:S08]  /*0150*/  I2F.RP R4, R9 ;  /* 0x0000000900047306 */ /* 0x000e700000209400 */
[----:B-1----:R-:W1:Y:S01]  /*0160*/  MUFU.RCP R4, R4 ;  /* 0x0000000400047308 */ /* 0x002e620000001000 */
[----:B0-----:R-:W-:Y:S01]  /*0170*/  IABS R10, R5 ;  /* 0x00000005000a7213 */ /* 0x001fe20000000000 */
[----:B-1----:R-:W-:-:S02]  /*0180*/  VIADD R6, R4, 0xffffffe ;  /* 0x0ffffffe04067836 */ /* 0x002fc40000000000 */
[----:B------:R-:W-:-:S04]  /*0190*/  IMAD.MOV R4, RZ, RZ, -R12 ;  /* 0x000000ffff047224 */ /* 0x000fc800078e0a0c */
[----:B------:R0:W1:Y:S02]  /*01a0*/  F2I.FTZ.U32.TRUNC.NTZ R7, R6 ;  /* 0x0000000600077305 */ /* 0x000064000021f000 */
[----:B0-----:R-:W-:Y:S02]  /*01b0*/  IMAD.MOV.U32 R6, RZ, RZ, RZ ;  /* 0x000000ffff067224 */ /* 0x001fe400078e00ff */
[----:B-1----:R-:W-:-:S04]  /*01c0*/  IMAD.MOV R8, RZ, RZ, -R7 ;  /* 0x000000ffff087224 */ /* 0x002fc800078e0a07 */
[----:B------:R-:W-:Y:S02]  /*01d0*/  IMAD R11, R8, R9, RZ ;  /* 0x00000009080b7224 */ /* 0x000fe400078e02ff */
[----:B------:R-:W-:Y:S02]  /*01e0*/  IMAD.MOV.U32 R8, RZ, RZ, R10 ;  /* 0x000000ffff087224 */ /* 0x000fe400078e000a */
[----:B------:R-:W-:-:S06]  /*01f0*/  IMAD.HI.U32 R7, R7, R11, R6 ;  /* 0x0000000b07077227 */ /* 0x000fcc00078e0006 */
[----:B------:R-:W-:-:S04]  /*0200*/  IMAD.HI.U32 R7, R7, R8, RZ ;  /* 0x0000000807077227 */ /* 0x000fc800078e00ff */
[----:B------:R-:W-:-:S05]  /*0210*/  IMAD R4, R7, R4, R8 ;  /* 0x0000000407047224 */ /* 0x000fca00078e0208 */
[----:B------:R-:W-:-:S13]  /*0220*/  ISETP.GT.U32.AND P1, PT, R9, R4, PT ;  /* 0x000000040900720c */ /* 0x000fda0003f24070 */
[----:B------:R-:W-:Y:S02]  /*0230*/  @!P1 IMAD.IADD R4, R4, 0x1, -R9 ;  /* 0x0000000104049824 */ /* 0x000fe400078e0a09 */
[----:B------:R-:W-:Y:S01]  /*0240*/  @!P1 VIADD R7, R7, 0x1 ;  /* 0x0000000107079836 */ /* 0x000fe20000000000 */
[----:B------:R-:W-:Y:S02]  /*0250*/  ISETP.NE.AND P1, PT, R0, RZ, PT ;  /* 0x000000ff0000720c */ /* 0x000fe40003f25270 */
[----:B------:R-:W-:Y:S02]  /*0260*/  ISETP.GE.U32.AND P0, PT, R4, R9, PT ;  /* 0x000000090400720c */ /* 0x000fe40003f06070 */
[----:B------:R-:W-:-:S04]  /*0270*/  LOP3.LUT R4, R5, R0, RZ, 0x3c, !PT ;  /* 0x0000000005047212 */ /* 0x000fc800078e3cff */
[----:B------:R-:W-:Y:S01]  /*0280*/  ISETP.GE.AND P2, PT, R4, RZ, PT ;  /* 0x000000ff0400720c */ /* 0x000fe20003f46270 */
[----:B------:R-:W-:-:S06]  /*0290*/  VIADD R4, R2, 0x1ff ;  /* 0x000001ff02047836 */ /* 0x000fcc0000000000 */
[----:B------:R-:W-:-:S04]  /*02a0*/  @P0 VIADD R7, R7, 0x1 ;  /* 0x0000000107070836 */ /* 0x000fc80000000000 */
[----:B------:R-:W-:Y:S01]  /*02b0*/  IMAD.MOV.U32 R6, RZ, RZ, R7 ;  /* 0x000000ffff067224 */ /* 0x000fe200078e0007 */
[----:B------:R-:W-:-:S03]  /*02c0*/  SHF.R.S32.HI R7, RZ, 0x1f, R4 ;  /* 0x0000001fff077819 */ /* 0x000fc60000011404 */
[----:B------:R-:W-:Y:S01]  /*02d0*/  @!P2 IMAD.MOV R6, RZ, RZ, -R6 ;  /* 0x000000ffff06a224 */ /* 0x000fe200078e0a06 */
[----:B------:R-:W-:Y:S02]  /*02e0*/  @!P1 LOP3.LUT R6, RZ, R0, RZ, 0x33, !PT ;  /* 0x00000000ff069212 */ /* 0x000fe400078e33ff */
[----:B------:R-:W-:-:S03]  /*02f0*/  LEA.HI R7, R7, R4, RZ, 0x9 ;  /* 0x0000000407077211 */ /* 0x000fc600078f48ff */
[----:B------:R-:W-:Y:S02]  /*0300*/  IMAD.SHL.U32 R4, R6, 0x8, RZ ;  /* 0x0000000806047824 */ /* 0x000fe400078e00ff */
[----:B------:R-:W-:-:S03]  /*0310*/  IMAD.MOV R6, RZ, RZ, -R6 ;  /* 0x000000ffff067224 */ /* 0x000fc600078e0a06 */
[----:B------:R-:W-:Y:S01]  /*0320*/  LEA.HI.SX32 R7, R7, -R4, 0x17 ;  /* 0x8000000407077211 */ /* 0x000fe200078fbaff */
[----:B------:R-:W-:Y:S02]  /*0330*/  IMAD R15, R0, R6, R5 ;  /* 0x00000006000f7224 */ /* 0x000fe400078e0205 */
[----:B------:R-:W-:Y:S01]  /*0340*/  IMAD.MOV.U32 R6, RZ, RZ, RZ ;  /* 0x000000ffff067224 */ /* 0x000fe200078e00ff */
[----:B------:R-:W-:Y:S02]  /*0350*/  VIMNMX R8, PT, PT, R7, 0x8, PT ;  /* 0x0000000807087848 */ /* 0x000fe40003fe0100 */
[----:B------:R-:W-:Y:S02]  /*0360*/  IABS R13, R15 ;  /* 0x0000000f000d7213 */ /* 0x000fe40000000000 */
[----:B------:R-:W-:-:S04]  /*0370*/  IABS R11, R8 ;  /* 0x00000008000b7213 */ /* 0x000fc80000000000 */
[----:B------:R-:W0:Y:S08]  /*0380*/  I2F.RP R9, R11 ;  /* 0x0000000b00097306 */ /* 0x000e300000209400 */
[----:B0-----:R-:W0:Y:S02]  /*0390*/  MUFU.RCP R9, R9 ;  /* 0x0000000900097308 */ /* 0x001e240000001000 */
[----:B0-----:R-:W-:-:S06]  /*03a0*/  VIADD R7, R9, 0xffffffe ;  /* 0x0ffffffe09077836 */ /* 0x001fcc0000000000 */
[----:B------:R-:W0:Y:S02]  /*03b0*/  F2I.FTZ.U32.TRUNC.NTZ R7, R7 ;  /* 0x0000000700077305 */ /* 0x000e24000021f000 */
[----:B0-----:R-:W-:-:S04]  /*03c0*/  IMAD.MOV R10, RZ, RZ, -R7 ;  /* 0x000000ffff0a7224 */ /* 0x001fc800078e0a07 */
[----:B------:R-:W-:-:S04]  /*03d0*/  IMAD.MOV.U32 R0, RZ, RZ, R10 ;  /* 0x000000ffff007224 */ /* 0x000fc800078e000a */
[----:B------:R-:W-:Y:S01]  /*03e0*/  IMAD R5, R0, R11, RZ ;  /* 0x0000000b00057224 */ /* 0x000fe200078e02ff */
[----:B------:R-:W-:-:S03]  /*03f0*/  IABS R0, R8 ;  /* 0x0000000800007213 */ /* 0x000fc60000000000 */
[----:B------:R-:W-:-:S04]  /*0400*/  IMAD.HI.U32 R6, R7, R5, R6 ;  /* 0x0000000507067227 */ /* 0x000fc800078e0006 */
[----:B------:R-:W-:Y:S02]  /*0410*/  IMAD.MOV R0, RZ, RZ, -R0 ;  /* 0x000000ffff007224 */ /* 0x000fe400078e0a00 */
        /* <DEDUP_REMOVED lines=8> */
[----:B------:R-:W-:-:S07]  /*04a0*/  ISETP.GE.AND P2, PT, R0, RZ, PT ;  /* 0x000000ff0000720c */ /* 0x000fce0003f46270 */
[----:B------:R-:W-:-:S06]  /*04b0*/  @P0 VIADD R6, R6, 0x1 ;  /* 0x0000000106060836 */ /* 0x000fcc0000000000 */
[----:B------:R-:W-:Y:S01]  /*04c0*/  @!P2 IMAD.MOV R6, RZ, RZ, -R6 ;  /* 0x000000ffff06a224 */ /* 0x000fe200078e0a06 */
[----:B------:R-:W-:-:S05]  /*04d0*/  @!P1 LOP3.LUT R6, RZ, R8, RZ, 0x33, !PT ;  /* 0x00000008ff069212 */ /* 0x000fca00078e33ff */
[----:B------:R-:W-:Y:S02]  /*04e0*/  IMAD.MOV R5, RZ, RZ, -R6 ;  /* 0x000000ffff057224 */ /* 0x000fe400078e0a06 */
[----:B------:R-:W-:Y:S02]  /*04f0*/  IMAD.SHL.U32 R17, R6, 0x80, RZ ;  /* 0x0000008006117824 */ /* 0x000fe400078e00ff */
[----:B------:R-:W-:-:S04]  /*0500*/  IMAD R5, R8, R5, R15 ;  /* 0x0000000508057224 */ /* 0x000fc800078e020f */
[----:B------:R-:W-:-:S04]  /*0510*/  IMAD.IADD R5, R4, 0x1, R5 ;  /* 0x0000000104057824 */ /* 0x000fc800078e0205 */
[----:B------:R-:W-:-:S04]  /*0520*/  IMAD R24, R5, 0x200, R14 ;  /* 0x0000020005187824 */ /* 0x000fc800078e020e */
[C---:B------:R-:W-:Y:S01]  /*0530*/  VIADD R4, R24.reuse, 0x80 ;  /* 0x0000008018047836 */ /* 0x040fe20000000000 */
[----:B------:R0:W-:Y:S01]  /*0540*/  STL [R1+0x11dc], R24 ;  /* 0x0011dc1801007387 */ /* 0x0001e20000100800 */
[C---:B------:R-:W-:Y:S02]  /*0550*/  VIADD R28, R24.reuse, 0x40 ;  /* 0x00000040181c7836 */ /* 0x040fe40000000000 */
[C---:B------:R-:W-:Y:S01]  /*0560*/  VIADD R0, R24.reuse, 0xc0 ;  /* 0x000000c018007836 */ /* 0x040fe20000000000 */
[----:B------:R0:W-:Y:S01]  /*0570*/  STL [R1+0x1178], R17 ;  /* 0x0011781101007387 */ /* 0x0001e20000100800 */
[C---:B------:R-:W-:Y:S02]  /*0580*/  VIADD R13, R24.reuse, 0x100 ;  /* 0x00000100180d7836 */ /* 0x040fe40000000000 */
[C---:B------:R-:W-:Y:S01]  /*0590*/  VIADD R14, R24.reuse, 0x140 ;  /* 0x00000140180e7836 */ /* 0x040fe20000000000 */
[----:B------:R0:W-:Y:S01]  /*05a0*/  STL [R1+0x13dc], R4 ;  /* 0x0013dc0401007387 */ /* 0x0001e20000100800 */
[----:B------:R-:W-:-:S02]  /*05b0*/  VIADD R15, R24, 0x180 ;  /* 0x00000180180f7836 */ /* 0x000fc40000000000 */
[----:B------:R-:W-:Y:S01]  /*05c0*/  VIADD R18, R24, 0x1c0 ;  /* 0x000001c018127836 */ /* 0x000fe20000000000 */
[----:B------:R0:W-:Y:S04]  /*05d0*/  STL [R1+0x13e0], R28 ;  /* 0x0013e01c01007387 */ /* 0x0001e80000100800 */
[----:B------:R0:W-:Y:S04]  /*05e0*/  STL [R1+0x13d8], R0 ;  /* 0x0013d80001007387 */ /* 0x0001e80000100800 */
[----:B------:R0:W-:Y:S04]  /*05f0*/  STL [R1+0x13c8], R13 ;  /* 0x0013c80d01007387 */ /* 0x0001e80000100800 */
[----:B------:R0:W-:Y:S04]  /*0600*/  STL [R1+0x12e4], R14 ;  /* 0x0012e40e01007387 */ /* 0x0001e80000100800 */
[----:B------:R0:W-:Y:S04]  /*0610*/  STL [R1+0x12b4], R15 ;  /* 0x0012b40f01007387 */ /* 0x0001e80000100800 */
[----:B------:R0:W-:Y:S01]  /*0620*/  STL [R1+0x129c], R18 ;  /* 0x00129c1201007387 */ /* 0x0001e20000100800 */
[----:B----4-:R-:W-:Y:S05]  /*0630*/  BRA.U UP0, `(.L_x_0) ;  /* 0x00000041000c7547 */ /* 0x010fea000b800000 */
[----:B0-----:R-:W-:Y:S01]  /*0640*/  IMAD.SHL.U32 R0, R19, 0x10, RZ ;  /* 0x0000001013007824 */ /* 0x001fe200078e00ff */
[----:B------:R0:W-:Y:S04]  /*0650*/  STL [R1+0xe0], RZ ;  /* 0x0000e0ff01007387 */ /* 0x0001e80000100800 */
[----:B------:R0:W-:Y:S04]  /*0660*/  STL [R1+0x1ef8], R0 ;  /* 0x001ef80001007387 */ /* 0x0001e80000100800 */
[----:B------:R0:W-:Y:S04]  /*0670*/  STL [R1+0xe4], RZ ;  /* 0x0000e4ff01007387 */ /* 0x0001e80000100800 */
        /* <DEDUP_REMOVED lines=1021> */
[----:B------:R0:W-:Y:S01]  /*4650*/  STL [R1+0xcc], RZ ;  /* 0x0000ccff01007387 */ /* 0x0001e20000100800 */
[----:B------:R-:W-:Y:S05]  /*4660*/  BRA `(.L_x_1) ;  /* 0x000003f800247947 */ /* 0x000fea0003800000 */
.L_x_0:
[----:B------:R-:W-:Y:S01]  /*4670*/  IABS R27, R3 ;  /* 0x00000003001b7213 */ /* 0x000fe20000000000 */
[----:B------:R1:W-:Y:S01]  /*4680*/  STL [R1+0x24ec], R2 ;  /* 0x0024ec0201007387 */ /* 0x0003e20000100800 */
[----:B0-----:R-:W-:Y:S01]  /*4690*/  IABS R4, R2 ;  /* 0x0000000200047213 */ /* 0x001fe20000000000 */
[----:B------:R-:W0:Y:S01]  /*46a0*/  LDCU UR5, c[0x0][0x3ac] ;  /* 0x00007580ff0577ac */ /* 0x000e220008000800 */
[----:B------:R-:W2:Y:S01]  /*46b0*/  I2F.RP R5, R27 ;  /* 0x0000001b00057306 */ /* 0x000ea20000209400 */
[----:B------:R-:W-:Y:S01]  /*46c0*/  SHF.R.U32.HI R11, RZ, 0x2, R19 ;  /* 0x00000002ff0b7819 */ /* 0x000fe20000011613 */
[----:B------:R3:W-:Y:S01]  /*46d0*/  STL [R1+0x24e8], R3 ;  /* 0x0024e80301007387 */ /* 0x0007e20000100800 */
[----:B------:R-:W-:Y:S01]  /*46e0*/  SHF.R.U32.HI R0, RZ, 0x1, R16 ;  /* 0x00000001ff007819 */ /* 0x000fe20000011610 */
[----:B------:R-:W4:Y:S01]  /*46f0*/  LDCU.64 UR30, c[0x0][0x388] ;  /* 0x00007100ff1e77ac */ /* 0x000f220008000a00 */
[----:B-1----:R-:W-:-:S03]  /*4700*/  LOP3.LUT R2, R19, 0x3, RZ, 0xc0, !PT ;  /* 0x0000000313027812 */ /* 0x002fc600078ec0ff */
[----:B------:R-:W1:Y:S01]  /*4710*/  I2F.RP R10, R4 ;  /* 0x00000004000a7306 */ /* 0x000e620000209400 */
[----:B------:R-:W-:Y:S01]  /*4720*/  LEA.HI R26, R16, R17, RZ, 0x1b ;  /* 0x00000011101a7211 */ /* 0x000fe200078fd8ff */
[----:B------:R-:W5:Y:S01]  /*4730*/  LDCU UR21, c[0x0][0x3b0] ;  /* 0x00007600ff1577ac */ /* 0x000f620008000800 */
[----:B------:R-:W-:Y:S02]  /*4740*/  IABS R23, R28 ;  /* 0x0000001c00177213 */ /* 0x000fe40000000000 */
[----:B------:R-:W-:Y:S01]  /*4750*/  IABS R22, R24 ;  /* 0x0000001800167213 */ /* 0x000fe20000000000 */
[----:B------:R-:W0:Y:S02]  /*4760*/  LDCU UR32, c[0x0][0x3a4] ;  /* 0x00007480ff2077ac */ /* 0x000e240008000800 */
[----:B--2---:R-:W2:Y:S01]  /*4770*/  MUFU.RCP R5, R5 ;  /* 0x0000000500057308 */ /* 0x004ea20000001000 */
[----:B------:R-:W0:Y:S01]  /*4780*/  LDCU UR6, c[0x0][0x3a8] ;  /* 0x00007500ff0677ac */ /* 0x000e220008000800 */
[----:B------:R-:W0:Y:S06]  /*4790*/  LDCU UR7, c[0x0][0x3a8] ;  /* 0x00007500ff0777ac */ /* 0x000e2c0008000800 */
[----:B-1----:R-:W1:Y:S01]  /*47a0*/  MUFU.RCP R10, R10 ;  /* 0x0000000a000a7308 */ /* 0x002e620000001000 */
[----:B------:R-:W0:Y:S01]  /*47b0*/  LDCU UR8, c[0x0][0x3a8] ;  /* 0x00007500ff0877ac */ /* 0x000e220008000800 */
[----:B------:R-:W0:Y:S01]  /*47c0*/  LDCU UR9, c[0x0][0x3a8] ;  /* 0x00007500ff0977ac */ /* 0x000e220008000800 */
[----:B--2---:R-:W-:Y:S01]  /*47d0*/  VIADD R6, R5, 0xffffffe ;  /* 0x0ffffffe05067836 */ /* 0x004fe20000000000 */
[----:B------:R-:W2:Y:S01]  /*47e0*/  LDCU UR10, c[0x0][0x3a8] ;  /* 0x00007500ff0a77ac */ /* 0x000ea20008000800 */
[----:B------:R-:W-:-:S02]  /*47f0*/  IMAD.SHL.U32 R5, R2, 0x800, RZ ;  /* 0x0000080002057824 */ /* 0x000fc400078e00ff */
[----:B------:R-:W2:Y:S01]  /*4800*/  LDL R2, [R1+0x13dc] ;  /* 0x0013dc0001027983 */ /* 0x000ea20000100800 */
[----:B------:R0:W4:Y:S01]  /*4810*/  F2I.FTZ.U32.TRUNC.NTZ R7, R6 ;  /* 0x0000000600077305 */ /* 0x000122000021f000 */
[----:B------:R-:W2:Y:S01]  /*4820*/  LDCU UR11, c[0x0][0x3a8] ;  /* 0x00007500ff0b77ac */ /* 0x000ea20008000800 */
[----:B-1----:R-:W-:Y:S01]  /*4830*/  VIADD R8, R10, 0xffffffe ;  /* 0x0ffffffe0a087836 */ /* 0x002fe20000000000 */
[----:B------:R-:W-:Y:S01]  /*4840*/  SGXT.U32 R10, R11, 0x3 ;  /* 0x000000030b0a781a */ /* 0x000fe20000000000 */
[----:B------:R-:W1:Y:S03]  /*4850*/  LDCU UR12, c[0x0][0x3a8] ;  /* 0x00007500ff0c77ac */ /* 0x000e660008000800 */
[----:B---3--:R-:W-:Y:S01]  /*4860*/  LOP3.LUT R3, R0, R5, R10, 0xfe, !PT ;  /* 0x0000000500037212 */ /* 0x008fe200078efe0a */
[----:B------:R4:W3:Y:S01]  /*4870*/  F2I.FTZ.U32.TRUNC.NTZ R9, R8 ;  /* 0x0000000800097305 */ /* 0x0008e2000021f000 */
[----:B------:R-:W1:Y:S03]  /*4880*/  LDCU UR13, c[0x0][0x3a8] ;  /* 0x00007500ff0d77ac */ /* 0x000e660008000800 */
[----:B------:R5:W-:Y:S01]  /*4890*/  STL [R1+0x24f0], R3 ;  /* 0x0024f00301007387 */ /* 0x000be20000100800 */
[----:B0-----:R-:W-:Y:S01]  /*48a0*/  IMAD.MOV.U32 R6, RZ, RZ, RZ ;  /* 0x000000ffff067224 */ /* 0x001fe200078e00ff */
[----:B------:R-:W0:Y:S01]  /*48b0*/  LDCU UR14, c[0x0][0x3a8] ;  /* 0x00007500ff0e77ac */ /* 0x000e220008000800 */
[----:B----4-:R-:W-:Y:S01]  /*48c0*/  IMAD.MOV R8, RZ, RZ, -R7 ;  /* 0x000000ffff087224 */ /* 0x010fe200078e0a07 */
[----:B------:R-:W4:Y:S01]  /*48d0*/  LDCU UR15, c[0x0][0x3a8] ;  /* 0x00007500ff0f77ac */ /* 0x000f220008000800 */
[----:B-----5:R-:W5:Y:S02]  /*48e0*/  LDL R3, [R1+0x13d8] ;  /* 0x0013d80001037983 */ /* 0x020f640000100800 */
[----:B------:R-:W-:Y:S01]  /*48f0*/  IMAD R5, R8, R27, RZ ;  /* 0x0000001b08057224 */ /* 0x000fe200078e02ff */
[----:B------:R-:W0:Y:S01]  /*4900*/  LDCU UR16, c[0x0][0x3a8] ;  /* 0x00007500ff1077ac */ /* 0x000e220008000800 */
[----:B---3--:R-:W-:-:S02]  /*4910*/  IMAD.MOV R12, RZ, RZ, -R9 ;  /* 0x000000ffff0c7224 */ /* 0x008fc400078e0a09 */
[----:B------:R-:W-:Y:S01]  /*4920*/  IMAD.HI.U32 R0, R7, R5, R6 ;  /* 0x0000000507007227 */ /* 0x000fe200078e0006 */
[----:B------:R-:W3:Y:S03]  /*4930*/  LDCU UR17, c[0x0][0x3a8] ;  /* 0x00007500ff1177ac */ /* 0x000ee60008000800 */
[----:B------:R-:W-:Y:S01]  /*4940*/  IMAD.MOV.U32 R11, RZ, RZ, R12 ;  /* 0x000000ffff0b7224 */ /* 0x000fe200078e000c */
[----:B------:R-:W0:Y:S01]  /*4950*/  LDCU UR18, c[0x0][0x3a8] ;  /* 0x00007500ff1277ac */ /* 0x000e220008000800 */
        /* <DEDUP_REMOVED lines=9> */
[----:B-----5:R-:W-:Y:S01]  /*49f0*/  IABS R6, R3 ;  /* 0x0000000300067213 */ /* 0x020fe20000000000 */
[----:B------:R5:W-:Y:S04]  /*4a00*/  STL [R1+0x24f4], R3 ;  /* 0x0024f40301007387 */ /* 0x000be80000100800 */
[----:B-----5:R-:W5:Y:S01]  /*4a10*/  LDL R3, [R1+0x12b4] ;  /* 0x0012b40001037983 */ /* 0x020f620000100800 */
[----:B------:R-:W-:-:S02]  /*4a20*/  IMAD R11, R11, R4, RZ ;  /* 0x000000040b0b7224 */ /* 0x000fc400078e02ff */
[----:B------:R-:W-:Y:S01]  /*4a30*/  IMAD.MOV.U32 R8, RZ, RZ, RZ ;  /* 0x000000ffff087224 */ /* 0x000fe200078e00ff */
[----:B------:R-:W-:-:S03]  /*4a40*/  IABS R12, R18 ;  /* 0x00000012000c7213 */ /* 0x000fc60000000000 */
[----:B------:R-:W-:Y:S01]  /*4a50*/  IMAD.HI.U32 R9, R9, R11, R8 ;  /* 0x0000000b09097227 */ /* 0x000fe200078e0008 */
[----:B------:R-:W-:-:S05]  /*4a60*/  IABS R11, R15 ;  /* 0x0000000f000b7213 */ /* 0x000fca0000000000 */
[----:B------:R-:W-:-:S04]  /*4a70*/  IMAD.HI.U32 R15, R9, R12, RZ ;  /* 0x0000000c090f7227 */ /* 0x000fc800078e00ff */
[----:B------:R-:W-:-:S04]  /*4a80*/  IMAD.MOV R15, RZ, RZ, -R15 ;  /* 0x000000ffff0f7224 */ /* 0x000fc800078e0a0f */
[----:B------:R-:W-:-:S05]  /*4a90*/  IMAD R12, R4, R15, R12 ;  /* 0x0000000f040c7224 */ /* 0x000fca00078e020c */
[----:B------:R-:W-:Y:S02]  /*4aa0*/  ISETP.GT.U32.AND P1, PT, R4, R12, PT ;  /* 0x0000000c0400720c */ /* 0x000fe40003f24070 */
[----:B------:R-:W-:Y:S01]  /*4ab0*/  IABS R10, R14 ;  /* 0x0000000e000a7213 */ /* 0x000fe20000000000 */
[C---:B------:R-:W-:Y:S01]  /*4ac0*/  IMAD.HI.U32 R14, R9.reuse, R11, RZ ;  /* 0x0000000b090e7227 */ /* 0x040fe200078e00ff */
[----:B------:R-:W-:Y:S02]  /*4ad0*/  IABS R7, R13 ;  /* 0x0000000d00077213 */ /* 0x000fe40000000000 */
[----:B--2---:R-:W-:Y:S01]  /*4ae0*/  IABS R25, R2 ;  /* 0x0000000200197213 */ /* 0x004fe20000000000 */
[----:B------:R-:W-:Y:S02]  /*4af0*/  IMAD.MOV R14, RZ, RZ, -R14 ;  /* 0x000000ffff0e7224 */ /* 0x000fe400078e0a0e */
[----:B------:R-:W-:-:S04]  /*4b00*/  IMAD.HI.U32 R8, R9, R7, RZ ;  /* 0x0000000709087227 */ /* 0x000fc800078e00ff */
[----:B------:R-:W-:Y:S02]  /*4b10*/  @!P1 IMAD.IADD R12, R12, 0x1, -R4 ;  /* 0x000000010c0c9824 */ /* 0x000fe400078e0a04 */
[C---:B------:R-:W-:Y:S01]  /*4b20*/  IMAD R11, R4.reuse, R14, R11 ;  /* 0x0000000e040b7224 */ /* 0x040fe200078e020b */
[----:B-----5:R2:W-:Y:S04]  /*4b30*/  STL [R1+0x24f8], R3 ;  /* 0x0024f80301007387 */ /* 0x0205e80000100800 */
[----:B--2---:R-:W2:Y:S01]  /*4b40*/  LDL R3, [R1+0x129c] ;  /* 0x00129c0001037983 */ /* 0x004ea20000100800 */
[----:B------:R-:W-:Y:S01]  /*4b50*/  ISETP.GT.U32.AND P5, PT, R4, R12, PT ;  /* 0x0000000c0400720c */ /* 0x000fe20003fa4070 */
[----:B------:R-:W-:Y:S02]  /*4b60*/  IMAD.MOV R8, RZ, RZ, -R8 ;  /* 0x000000ffff087224 */ /* 0x000fe400078e0a08 */
[----:B------:R-:W-:-:S04]  /*4b70*/  IMAD.HI.U32 R14, R9, R25, RZ ;  /* 0x00000019090e7227 */ /* 0x000fc800078e00ff */
[----:B------:R-:W-:Y:S02]  /*4b80*/  IMAD R7, R4, R8, R7 ;  /* 0x0000000804077224 */ /* 0x000fe400078e0207 */
[----:B------:R-:W-:-:S03]  /*4b90*/  IMAD.MOV R14, RZ, RZ, -R14 ;  /* 0x000000ffff0e7224 */ /* 0x000fc600078e0a0e */
[C---:B------:R-:W-:Y:S01]  /*4ba0*/  ISETP.GT.U32.AND P6, PT, R4.reuse, R7, PT ;  /* 0x000000070400720c */ /* 0x040fe20003fc4070 */
[----:B------:R-:W-:Y:S02]  /*4bb0*/  IMAD R25, R4, R14, R25 ;  /* 0x0000000e04197224 */ /* 0x000fe400078e0219 */
[----:B------:R-:W-:-:S04]  /*4bc0*/  IMAD.HI.U32 R13, R9, R10, RZ ;  /* 0x0000000a090d7227 */ /* 0x000fc800078e00ff */
[----:B------:R-:W-:Y:S01]  /*4bd0*/  @!P5 IMAD.IADD R12, R12, 0x1, -R4 ;  /* 0x000000010c0cd824 */ /* 0x000fe200078e0a04 */
[----:B------:R-:W-:Y:S01]  /*4be0*/  ISETP.GT.U32.AND P5, PT, R4, R25, PT ;  /* 0x000000190400720c */ /* 0x000fe20003fa4070 */
[----:B------:R-:W-:Y:S02]  /*4bf0*/  IMAD.MOV R13, RZ, RZ, -R13 ;  /* 0x000000ffff0d7224 */ /* 0x000fe400078e0a0d */
[----:B------:R-:W-:-:S04]  /*4c00*/  IMAD.HI.U32 R5, R9, R6, RZ ;  /* 0x0000000609057227 */ /* 0x000fc800078e00ff */
[----:B------:R-:W-:Y:S02]  /*4c10*/  IMAD R10, R4, R13, R10 ;  /* 0x0000000d040a7224 */ /* 0x000fe400078e020a */
[----:B------:R-:W-:-:S04]  /*4c20*/  IMAD.HI.U32 R13, R9, R23, RZ ;  /* 0x00000017090d7227 */ /* 0x000fc800078e00ff */
[----:B------:R-:W-:Y:S02]  /*4c30*/  VIADD R15, R26, 0x78 ;  /* 0x000000781a0f7836 */ /* 0x000fe40000000000 */
[----:B------:R-:W-:-:S04]  /*4c40*/  IMAD.HI.U32 R9, R9, R22, RZ ;  /* 0x0000001609097227 */ /* 0x000fc800078e00ff */
[--C-:B------:R-:W-:Y:S01]  /*4c50*/  @!P6 IMAD.IADD R7, R7, 0x1, -R4.reuse ;  /* 0x000000010707e824 */ /* 0x100fe200078e0a04 */
[----:B------:R-:W-:Y:S01]  /*4c60*/  IABS R18, R15 ;  /* 0x0000000f00127213 */ /* 0x000fe20000000000 */
[----:B------:R-:W-:Y:S02]  /*4c70*/  IMAD.MOV R9, RZ, RZ, -R9 ;  /* 0x000000ffff097224 */ /* 0x000fe400078e0a09 */
[----:B------:R-:W-:Y:S01]  /*4c80*/  @!P5 IMAD.IADD R25, R25, 0x1, -R4 ;  /* 0x000000011919d824 */ /* 0x000fe200078e0a04 */
[C---:B------:R-:W-:Y:S01]  /*4c90*/  ISETP.GT.U32.AND P5, PT, R4.reuse, R7, PT ;  /* 0x000000070400720c */ /* 0x040fe20003fa4070 */
[----:B------:R-:W-:Y:S02]  /*4ca0*/  IMAD R22, R4, R9, R22 ;  /* 0x0000000904167224 */ /* 0x000fe400078e0216 */
[----:B------:R-:W-:-:S04]  /*4cb0*/  IMAD.HI.U32 R9, R0, R18, RZ ;  /* 0x0000001200097227 */ /* 0x000fc800078e00ff */
[----:B------:R-:W-:-:S04]  /*4cc0*/  IMAD.MOV R9, RZ, RZ, -R9 ;  /* 0x000000ffff097224 */ /* 0x000fc800078e0a09 */
[----:B------:R-:W-:Y:S02]  /*4cd0*/  IMAD R18, R27, R9, R18 ;  /* 0x000000091b127224 */ /* 0x000fe400078e0212 */
[----:B------:R-:W-:Y:S01]  /*4ce0*/  @!P5 IMAD.IADD R7, R7, 0x1, -R4 ;  /* 0x000000010707d824 */ /* 0x000fe200078e0a04 */
[----:B------:R-:W5:Y:S01]  /*4cf0*/  LDL R9, [R1+0x13c8] ;  /* 0x0013c80001097983 */ /* 0x000f620000100800 */
[----:B--2---:R-:W-:-:S03]  /*4d00*/  ISETP.GE.AND P5, PT, R3, RZ, PT ;  /* 0x000000ff0300720c */ /* 0x004fc60003fa6270 */
[----:B------:R-:W2:Y:S01]  /*4d10*/  LDL.LU R3, [R1+0x24f8] ;  /* 0x0024f80001037983 */ /* 0x000ea20000300800 */
[C---:B------:R-:W-:Y:S01]  /*4d20*/  ISETP.GT.U32.AND P1, PT, R4.reuse, R11, PT ;  /* 0x0000000b0400720c */ /* 0x040fe20003f24070 */
[----:B------:R-:W-:Y:S02]  /*4d30*/  IMAD.MOV R5, RZ, RZ, -R5 ;  /* 0x000000ffff057224 */ /* 0x000fe400078e0a05 */
[----:B------:R-:W-:Y:S02]  /*4d40*/  IMAD.MOV R13, RZ, RZ, -R13 ;  /* 0x000000ffff0d7224 */ /* 0x000fe400078e0a0d */
[C---:B------:R-:W-:Y:S02]  /*4d50*/  IMAD R6, R4.reuse, R5, R6 ;  /* 0x0000000504067224 */ /* 0x040fe400078e0206 */
[----:B------:R-:W-:-:S03]  /*4d60*/  IMAD R23, R4, R13, R23 ;  /* 0x0000000d04177224 */ /* 0x000fc600078e0217 */
[----:B------:R-:W-:Y:S01]  /*4d70*/  ISETP.GT.U32.AND P2, PT, R4, R6, PT ;  /* 0x000000060400720c */ /* 0x000fe20003f44070 */
[----:B------:R-:W-:Y:S02]  /*4d80*/  VIADD R21, R26, 0x7e ;  /* 0x0000007e1a157836 */ /* 0x000fe40000000000 */
[----:B------:R-:W-:Y:S01]  /*4d90*/  @!P1 IMAD.IADD R11, R11, 0x1, -R4 ;  /* 0x000000010b0b9824 */ /* 0x000fe200078e0a04 */
[----:B------:R-:W-:Y:S02]  /*4da0*/  ISETP.GT.U32.AND P1, PT, R4, R23, PT ;  /* 0x000000170400720c */ /* 0x000fe40003f24070 */
[----:B------:R-:W-:Y:S02]  /*4db0*/  ISETP.GE.AND P4, PT, R21, RZ, PT ;  /* 0x000000ff1500720c */ /* 0x000fe40003f86270 */
[----:B------:R-:W-:Y:S01]  /*4dc0*/  IABS R21, R21 ;  /* 0x0000001500157213 */ /* 0x000fe20000000000 */
[----:B------:R-:W-:-:S04]  /*4dd0*/  VIADD R14, R26, 0x76 ;  /* 0x000000761a0e7836 */ /* 0x000fc80000000000 */
[----:B------:R-:W-:-:S04]  /*4de0*/  IMAD.HI.U32 R8, R0, R21, RZ ;  /* 0x0000001500087227 */ /* 0x000fc800078e00ff */
[----:B------:R-:W-:Y:S01]  /*4df0*/  @!P2 IMAD.IADD R6, R6, 0x1, -R4 ;  /* 0x000000010606a824 */ /* 0x000fe200078e0a04 */
[----:B------:R-:W-:Y:S01]  /*4e00*/  IABS R17, R14 ;  /* 0x0000000e00117213 */ /* 0x000fe20000000000 */
[----:B------:R-:W-:Y:S02]  /*4e10*/  IMAD.MOV R8, RZ, RZ, -R8 ;  /* 0x000000ffff087224 */ /* 0x000fe400078e0a08 */
[----:B------:R-:W-:Y:S01]  /*4e20*/  @!P1 IMAD.IADD R23, R23, 0x1, -R4 ;  /* 0x0000000117179824 */ /* 0x000fe200078e0a04 */
[----:B------:R-:W-:Y:S01]  /*4e30*/  ISETP.GT.U32.AND P1, PT, R4, R6, PT ;  /* 0x000000060400720c */ /* 0x000fe20003f24070 */
[----:B------:R-:W-:Y:S02]  /*4e40*/  IMAD R21, R27, R8, R21 ;  /* 0x000000081b157224 */ /* 0x000fe400078e0215 */
[----:B------:R-:W-:-:S04]  /*4e50*/  IMAD.HI.U32 R8, R0, R17, RZ ;  /* 0x0000001100087227 */ /* 0x000fc800078e00ff */
[----:B------:R-:W-:-:S04]  /*4e60*/  IMAD.MOV R8, RZ, RZ, -R8 ;  /* 0x000000ffff087224 */ /* 0x000fc800078e0a08 */
[----:B------:R-:W-:Y:S02]  /*4e70*/  IMAD R17, R27, R8, R17 ;  /* 0x000000081b117224 */ /* 0x000fe400078e0211 */
[----:B------:R-:W-:Y:S01]  /*4e80*/  @!P1 IMAD.IADD R6, R6, 0x1, -R4 ;  /* 0x0000000106069824 */ /* 0x000fe200078e0a04 */
[----:B------:R-:W3:Y:S01]  /*4e90*/  LDL R8, [R1+0x12e4] ;  /* 0x0012e40001087983 */ /* 0x000ee20000100800 */
[----:B--2---:R-:W-:-:S03]  /*4ea0*/  ISETP.GE.AND P1, PT, R3, RZ, PT ;  /* 0x000000ff0300720c */ /* 0x004fc60003f26270 */
[----:B------:R-:W2:Y:S01]  /*4eb0*/  LDL.LU R3, [R1+0x24f4] ;  /* 0x0024f40001037983 */ /* 0x000ea20000300800 */
[----:B------:R-:W-:-:S13]  /*4ec0*/  ISETP.GT.U32.AND P3, PT, R4, R10, PT ;  /* 0x0000000a0400720c */ /* 0x000fda0003f64070 */
[----:B------:R-:W-:-:S05]  /*4ed0*/  @!P3 IMAD.IADD R10, R10, 0x1, -R4 ;  /* 0x000000010a0ab824 */ /* 0x000fca00078e0a04 */
[----:B------:R-:W-:-:S13]  /*4ee0*/  ISETP.GT.U32.AND P2, PT, R4, R10, PT ;  /* 0x0000000a0400720c */ /* 0x000fda0003f44070 */
[----:B------:R-:W-:Y:S01]  /*4ef0*/  @!P2 IMAD.IADD R10, R10, 0x1, -R4 ;  /* 0x000000010a0aa824 */ /* 0x000fe200078e0a04 */
[----:B------:R-:W-:Y:S01]  /*4f00*/  ISETP.GT.U32.AND P2, PT, R4, R23, PT ;  /* 0x000000170400720c */ /* 0x000fe20003f44070 */
[----:B------:R-:W-:Y:S01]  /*4f10*/  @!P5 IMAD.MOV R12, RZ, RZ, -R12 ;  /* 0x000000ffff0cd224 */ /* 0x000fe200078e0a0c */
[----:B------:R-:W-:-:S11]  /*4f20*/  ISETP.GE.AND P5, PT, R2, RZ, PT ;  /* 0x000000ff0200720c */ /* 0x000fd60003fa6270 */
[--C-:B------:R-:W-:Y:S01]  /*4f30*/  @!P2 IMAD.IADD R23, R23, 0x1, -R4.reuse ;  /* 0x000000011717a824 */ /* 0x100fe200078e0a04 */
[C---:B------:R-:W-:Y:S02]  /*4f40*/  ISETP.GT.U32.AND P3, PT, R4.reuse, R22, PT ;  /* 0x000000160400720c */ /* 0x040fe40003f64070 */
[----:B------:R-:W-:Y:S02]  /*4f50*/  ISETP.GT.U32.AND P6, PT, R4, R11, PT ;  /* 0x0000000b0400720c */ /* 0x000fe40003fc4070 */
[----:B--2---:R-:W-:Y:S02]  /*4f60*/  ISETP.GE.AND P2, PT, R3, RZ, PT ;  /* 0x000000ff0300720c */ /* 0x004fe40003f46270 */
[----:B------:R-:W2:Y:S04]  /*4f70*/  LDL.LU R3, [R1+0x24f0] ;  /* 0x0024f00001037983 */ /* 0x000ea80000300800 */
[----:B------:R-:W2:Y:S03]  /*4f80*/  LDL.LU R2, [R1+0x24ec] ;  /* 0x0024ec0001027983 */ /* 0x000ea60000300800 */
[----:B------:R-:W-:-:S02]  /*4f90*/  @!P3 IMAD.IADD R22, R22, 0x1, -R4 ;  /* 0x000000011616b824 */ /* 0x000fc400078e0a04 */
[----:B------:R-:W-:-:S03]  /*4fa0*/  @!P6 IMAD.IADD R11, R11, 0x1, -R4 ;  /* 0x000000010b0be824 */ /* 0x000fc600078e0a04 */
[C---:B------:R-:W-:Y:S02]  /*4fb0*/  ISETP.GT.U32.AND P6, PT, R4.reuse, R22, PT ;  /* 0x000000160400720c */ /* 0x040fe40003fc4070 */
[----:B------:R-:W-:Y:S01]  /*4fc0*/  ISETP.GT.U32.AND P3, PT, R4, R25, PT ;  /* 0x000000190400720c */ /* 0x000fe20003f64070 */
[----:B------:R-:W-:-:S10]  /*4fd0*/  VIADD R20, R26, 0x7c ;  /* 0x0000007c1a147836 */ /* 0x000fd40000000000 */
[--C-:B------:R-:W-:Y:S01]  /*4fe0*/  @!P6 IMAD.IADD R22, R22, 0x1, -R4.reuse ;  /* 0x000000011616e824 */ /* 0x100fe200078e0a04 */
[----:B-----5:R-:W-:Y:S02]  /*4ff0*/  ISETP.GE.AND P6, PT, R9, RZ, PT ;  /* 0x000000ff0900720c */ /* 0x020fe40003fc6270 */
[----:B------:R-:W-:Y:S01]  /*5000*/  ISETP.GE.AND P0, PT, R20, RZ, PT ;  /* 0x000000ff1400720c */ /* 0x000fe20003f06270 */
[----:B------:R-:W-:Y:S01]  /*5010*/  @!P3 IMAD.IADD R25, R25, 0x1, -R4 ;  /* 0x000000011919b824 */ /* 0x000fe200078e0a04 */
[----:B------:R-:W-:Y:S02]  /*5020*/  IABS R20, R20 ;  /* 0x0000001400147213 */ /* 0x000fe40000000000 */
[----:B---3--:R-:W-:Y:S01]  /*5030*/  ISETP.GE.AND P3, PT, R8, RZ, PT ;  /* 0x000000ff0800720c */ /* 0x008fe20003f66270 */
[----:B------:R-:W-:Y:S02]  /*5040*/  VIADD R29, R26, 0x7a ;  /* 0x0000007a1a1d7836 */ /* 0x000fe40000000000 */
[----:B------:R-:W-:-:S04]  /*5050*/  IMAD.HI.U32 R5, R0, R20, RZ ;  /* 0x0000001400057227 */ /* 0x000fc800078e00ff */
[----:B------:R-:W-:Y:S01]  /*5060*/  @!P6 IMAD.MOV R7, RZ, RZ, -R7 ;  /* 0x000000ffff07e224 */ /* 0x000fe200078e0a07 */
[C---:B------:R-:W-:Y:S01]  /*5070*/  ISETP.GT.U32.AND P6, PT, R27.reuse, R21, PT ;  /* 0x000000151b00720c */ /* 0x040fe20003fc4070 */
[----:B------:R-:W-:Y:S01]  /*5080*/  IMAD.MOV R5, RZ, RZ, -R5 ;  /* 0x000000ffff057224 */ /* 0x000fe200078e0a05 */
[----:B------:R-:W-:Y:S01]  /*5090*/  IABS R19, R29 ;  /* 0x0000001d00137213 */ /* 0x000fe20000000000 */
[----:B------:R-:W-:Y:S02]  /*50a0*/  VIADD R13, R26, 0x74 ;  /* 0x000000741a0d7836 */ /* 0x000fe40000000000 */
[----:B------:R-:W-:Y:S02]  /*50b0*/  IMAD R20, R27, R5, R20 ;  /* 0x000000051b147224 */ /* 0x000fe400078e0214 */
[----:B------:R-:W-:Y:S01]  /*50c0*/  IMAD.HI.U32 R5, R0, R19, RZ ;  /* 0x0000001300057227 */ /* 0x000fe200078e00ff */
[----:B------:R-:W-:-:S03]  /*50d0*/  IABS R16, R13 ;  /* 0x0000000d00107213 */ /* 0x000fc60000000000 */
[----:B------:R-:W-:Y:S01]  /*50e0*/  @!P1 IMAD.MOV R11, RZ, RZ, -R11 ;  /* 0x000000ffff0b9224 */ /* 0x000fe200078e0a0b */
[----:B------:R-:W-:Y:S01]  /*50f0*/  ISETP.GE.AND P1, PT, R28, RZ, PT ;  /* 0x000000ff1c00720c */ /* 0x000fe20003f26270 */
[----:B------:R-:W-:Y:S01]  /*5100*/  @!P3 IMAD.MOV R10, RZ, RZ, -R10 ;  /* 0x000000ffff0ab224 */ /* 0x000fe200078e0a0a */
[----:B------:R-:W-:Y:S01]  /*5110*/  ISETP.GE.AND P3, PT, R24, RZ, PT ;  /* 0x000000ff1800720c */ /* 0x000fe20003f66270 */
[----:B------:R-:W-:Y:S01]  /*5120*/  @!P5 IMAD.MOV R25, RZ, RZ, -R25 ;  /* 0x000000ffff19d224 */ /* 0x000fe200078e0a19 */
[----:B------:R-:W-:Y:S01]  /*5130*/  ISETP.GT.U32.AND P5, PT, R27, R20, PT ;  /* 0x000000141b00720c */ /* 0x000fe20003fa4070 */
[----:B------:R-:W-:Y:S02]  /*5140*/  @!P6 IMAD.IADD R21, R21, 0x1, -R27 ;  /* 0x000000011515e824 */ /* 0x000fe400078e0a1b */
[----:B------:R-:W-:Y:S02]  /*5150*/  IMAD.MOV R5, RZ, RZ, -R5 ;  /* 0x000000ffff057224 */ /* 0x000fe400078e0a05 */
[----:B------:R-:W-:Y:S01]  /*5160*/  @!P2 IMAD.MOV R6, RZ, RZ, -R6 ;  /* 0x000000ffff06a224 */ /* 0x000fe200078e0a06 */
[C---:B------:R-:W-:Y:S01]  /*5170*/  ISETP.GT.U32.AND P6, PT, R27.reuse, R21, PT ;  /* 0x000000151b00720c */ /* 0x040fe20003fc4070 */
[----:B------:R-:W-:-:S02]  /*5180*/  IMAD R19, R27, R5, R19 ;  /* 0x000000051b137224 */ /* 0x000fc400078e0213 */
[----:B------:R-:W-:-:S04]  /*5190*/  IMAD.HI.U32 R5, R0, R16, RZ ;  /* 0x0000001000057227 */ /* 0x000fc800078e00ff */
[----:B------:R-:W-:Y:S02]  /*51a0*/  IMAD.MOV R5, RZ, RZ, -R5 ;  /* 0x000000ffff057224 */ /* 0x000fe400078e0a05 */
[----:B------:R-:W-:Y:S02]  /*51b0*/  @!P1 IMAD.MOV R23, RZ, RZ, -R23 ;  /* 0x000000ffff179224 */ /* 0x000fe400078e0a17 */
[----:B------:R-:W-:Y:S01]  /*51c0*/  @!P3 IMAD.MOV R22, RZ, RZ, -R22 ;  /* 0x000000ffff16b224 */ /* 0x000fe200078e0a16 */
[C---:B------:R-:W-:Y:S01]  /*51d0*/  ISETP.GT.U32.AND P1, PT, R27.reuse, R19, PT ;  /* 0x000000131b00720c */ /* 0x040fe20003f24070 */
[C---:B------:R-:W-:Y:S01]  /*51e0*/  IMAD R16, R27.reuse, R5, R16 ;  /* 0x000000051b107224 */ /* 0x040fe200078e0210 */
[C---:B------:R-:W-:Y:S01]  /*51f0*/  ISETP.GT.U32.AND P3, PT, R27.reuse, R18, PT ;  /* 0x000000121b00720c */ /* 0x040fe20003f64070 */
[--C-:B------:R-:W-:Y:S02]  /*5200*/  @!P5 IMAD.IADD R20, R20, 0x1, -R27.reuse ;  /* 0x000000011414d824 */ /* 0x100fe400078e0a1b */
[----:B------:R-:W-:Y:S01]  /*5210*/  VIADD R9, R26, 0x72 ;  /* 0x000000721a097836 */ /* 0x000fe20000000000 */
[----:B------:R-:W-:Y:S01]  /*5220*/  ISETP.GT.U32.AND P5, PT, R27, R16, PT ;  /* 0x000000101b00720c */ /* 0x000fe20003fa4070 */
[----:B------:R-:W-:Y:S01]  /*5230*/  @!P6 IMAD.IADD R21, R21, 0x1, -R27 ;  /* 0x000000011515e824 */ /* 0x000fe200078e0a1b */
[----:B------:R-:W-:-:S02]  /*5240*/  ISETP.GT.U32.AND P6, PT, R27, R20, PT ;  /* 0x000000141b00720c */ /* 0x000fc40003fc4070 */
[----:B------:R-:W-:Y:S01]  /*5250*/  IABS R5, R9 ;  /* 0x0000000900057213 */ /* 0x000fe20000000000 */
[----:B------:R-:W-:Y:S02]  /*5260*/  VIADD R8, R26, 0x70 ;  /* 0x000000701a087836 */ /* 0x000fe40000000000 */
[----:B------:R-:W-:Y:S02]  /*5270*/  @!P1 IMAD.IADD R19, R19, 0x1, -R27 ;  /* 0x0000000113139824 */ /* 0x000fe400078e0a1b */
[----:B------:R-:W-:Y:S01]  /*5280*/  IMAD.HI.U32 R24, R0, R5, RZ ;  /* 0x0000000500187227 */ /* 0x000fe200078e00ff */
[----:B------:R-:W-:-:S03]  /*5290*/  IABS R4, R8 ;  /* 0x0000000800047213 */ /* 0x000fc60000000000 */
[--C-:B------:R-:W-:Y:S02]  /*52a0*/  @!P3 IMAD.IADD R18, R18, 0x1, -R27.reuse ;  /* 0x000000011212b824 */ /* 0x100fe400078e0a1b */
[----:B------:R-:W-:Y:S02]  /*52b0*/  IMAD.MOV R24, RZ, RZ, -R24 ;  /* 0x000000ffff187224 */ /* 0x000fe400078e0a18 */
[--C-:B------:R-:W-:Y:S01]  /*52c0*/  @!P5 IMAD.IADD R16, R16, 0x1, -R27.reuse ;  /* 0x000000011010d824 */ /* 0x100fe200078e0a1b */
[C---:B------:R-:W-:Y:S01]  /*52d0*/  ISETP.GT.U32.AND P5, PT, R27.reuse, R18, PT ;  /* 0x000000121b00720c */ /* 0x040fe20003fa4070 */
[----:B------:R-:W-:Y:S02]  /*52e0*/  @!P6 IMAD.IADD R20, R20, 0x1, -R27 ;  /* 0x000000011414e824 */ /* 0x000fe400078e0a1b */
[----:B------:R-:W-:Y:S01]  /*52f0*/  IMAD R5, R27, R24, R5 ;  /* 0x000000181b057224 */ /* 0x000fe200078e0205 */
[----:B------:R-:W-:Y:S02]  /*5300*/  ISETP.GE.AND P1, PT, R29, RZ, PT ;  /* 0x000000ff1d00720c */ /* 0x000fe40003f26270 */
[----:B------:R-:W-:-:S07]  /*5310*/  ISETP.GE.AND P3, PT, R15, RZ, PT ;  /* 0x000000ff0f00720c */ /* 0x000fce0003f66270 */
[----:B------:R-:W-:Y:S01]  /*5320*/  @!P5 IMAD.IADD R18, R18, 0x1, -R27 ;  /* 0x000000011212d824 */ /* 0x000fe200078e0a1b */
[----:B--2---:R-:W-:Y:S02]  /*5330*/  ISETP.NE.AND P2, PT, R2, RZ, PT ;  /* 0x000000ff0200720c */ /* 0x004fe40003f45270 */
[----:B------:R-:W-:-:S04]  /*5340*/  LOP3.LUT R28, RZ, R2, RZ, 0x33, !PT ;  /* 0x00000002ff1c7212 */ /* 0x000fc800078e33ff */
[C---:B------:R-:W-:Y:S02]  /*5350*/  SEL R12, R28.reuse, R12, !P2 ;  /* 0x0000000c1c0c7207 */ /* 0x040fe40005000000 */
[C---:B------:R-:W-:Y:S02]  /*5360*/  SEL R11, R28.reuse, R11, !P2 ;  /* 0x0000000b1c0b7207 */ /* 0x040fe40005000000 */
[C---:B------:R-:W-:Y:S02]  /*5370*/  SEL R10, R28.reuse, R10, !P2 ;  /* 0x0000000a1c0a7207 */ /* 0x040fe40005000000 */
[C---:B------:R-:W-:Y:S01]  /*5380*/  SEL R7, R28.reuse, R7, !P2 ;  /* 0x000000071c077207 */ /* 0x040fe20005000000 */
[----:B------:R-:W-:Y:S01]  /*5390*/  STL [R1+0x130], R12 ;  /* 0x0001300c01007387 */ /* 0x000fe20000100800 */
[----:B------:R-:W-:-:S03]  /*53a0*/  SEL R6, R28, R6, !P2 ;  /* 0x000000061c067207 */ /* 0x000fc60005000000 */
[----:B------:R-:W-:Y:S04]  /*53b0*/  STL [R1+0x12c], R11 ;  /* 0x00012c0b01007387 */ /* 0x000fe80000100800 */
[----:B------:R2:W-:Y:S04]  /*53c0*/  STL [R1+0x128], R10 ;  /* 0x0001280a01007387 */ /* 0x0005e80000100800 */
[----:B------:R3:W-:Y:S04]  /*53d0*/  STL [R1+0x124], R7 ;  /* 0x0001240701007387 */ /* 0x0007e80000100800 */
[----:B------:R5:W-:Y:S01]  /*53e0*/  STL [R1+0x120], R6 ;  /* 0x0001200601007387 */ /* 0x000be20000100800 */
[----:B--2---:R-:W-:-:S02]  /*53f0*/  SEL R10, R28, R25, !P2 ;  /* 0x000000191c0a7207 */ /* 0x004fc40005000000 */
[C---:B---3--:R-:W-:Y:S02]  /*5400*/  SEL R7, R28.reuse, R23, !P2 ;  /* 0x000000171c077207 */ /* 0x048fe40005000000 */
[----:B-----5:R-:W-:Y:S02]  /*5410*/  SEL R6, R28, R22, !P2 ;  /* 0x000000161c067207 */ /* 0x020fe40005000000 */
[----:B------:R-:W-:Y:S01]  /*5420*/  ISETP.GT.U32.AND P2, PT, R27, R17, PT ;  /* 0x000000111b00720c */ /* 0x000fe20003f44070 */
[----:B------:R-:W-:Y:S01]  /*5430*/  STL [R1+0x11c], R10 ;  /* 0x00011c0a01007387 */ /* 0x000fe20000100800 */
[----:B------:R-:W-:-:S03]  /*5440*/  IMAD.HI.U32 R2, R0, R4, RZ ;  /* 0x0000000400027227 */ /* 0x000fc600078e00ff */
[----:B------:R2:W-:Y:S01]  /*5450*/  STL [R1+0x118], R7 ;  /* 0x0001180701007387 */ /* 0x0005e20000100800 */
[----:B------:R-:W-:-:S07]  /*5460*/  IMAD.MOV.U32 R11, RZ, RZ, R20 ;  /* 0x000000ffff0b7224 */ /* 0x000fce00078e0014 */
[----:B------:R-:W-:Y:S01]  /*5470*/  @!P2 IMAD.IADD R17, R17, 0x1, -R27 ;  /* 0x000000011111a824 */ /* 0x000fe200078e0a1b */
[C---:B------:R-:W-:Y:S01]  /*5480*/  ISETP.GT.U32.AND P2, PT, R27.reuse, R19, PT ;  /* 0x000000131b00720c */ /* 0x040fe20003f44070 */
[----:B--2---:R-:W-:Y:S01]  /*5490*/  IMAD.MOV.U32 R7, RZ, RZ, R21 ;  /* 0x000000ffff077224 */ /* 0x004fe200078e0015 */
[----:B------:R2:W-:Y:S01]  /*54a0*/  STL [R1+0x114], R6 ;  /* 0x0001140601007387 */ /* 0x0005e20000100800 */
[----:B------:R-:W-:Y:S01]  /*54b0*/  IMAD.MOV R2, RZ, RZ, -R2 ;  /* 0x000000ffff027224 */ /* 0x000fe200078e0a02 */
[C---:B------:R-:W-:Y:S01]  /*54c0*/  ISETP.GT.U32.AND P6, PT, R27.reuse, R17, PT ;  /* 0x000000111b00720c */ /* 0x040fe20003fc4070 */
[----:B------:R-:W-:Y:S01]  /*54d0*/  @!P4 IMAD.MOV R7, RZ, RZ, -R7 ;  /* 0x000000ffff07c224 */ /* 0x000fe200078e0a07 */
[C---:B------:R-:W-:Y:S01]  /*54e0*/  ISETP.GT.U32.AND P4, PT, R27.reuse, R16, PT ;  /* 0x000000101b00720c */ /* 0x040fe20003f84070 */
[----:B------:R-:W-:Y:S01]  /*54f0*/  @!P0 IMAD.MOV R11, RZ, RZ, -R11 ;  /* 0x000000ffff0b8224 */ /* 0x000fe200078e0a0b */
[C---:B------:R-:W-:Y:S01]  /*5500*/  ISETP.GT.U32.AND P0, PT, R27.reuse, R5, PT ;  /* 0x000000051b00720c */ /* 0x040fe20003f04070 */
[----:B------:R-:W-:-:S02]  /*5510*/  IMAD R2, R27, R2, R4 ;  /* 0x000000021b027224 */ /* 0x000fc400078e0204 */
[C---:B--2---:R-:W-:Y:S02]  /*5520*/  VIADD R6, R26.reuse, 0x6e ;  /* 0x0000006e1a067836 */ /* 0x044fe40000000000 */
[----:B------:R-:W-:Y:S02]  /*5530*/  @!P2 IMAD.IADD R19, R19, 0x1, -R27 ;  /* 0x000000011313a824 */ /* 0x000fe400078e0a1b */
[----:B------:R-:W-:Y:S01]  /*5540*/  VIADD R4, R26, 0x6c ;  /* 0x0000006c1a047836 */ /* 0x000fe20000000000 */
[----:B------:R-:W-:Y:S01]  /*5550*/  IABS R10, R6 ;  /* 0x00000006000a7213 */ /* 0x000fe20000000000 */
[----:B------:R-:W-:Y:S01]  /*5560*/  IMAD.MOV.U32 R15, RZ, RZ, R19 ;  /* 0x000000ffff0f7224 */ /* 0x000fe200078e0013 */
[----:B------:R-:W-:Y:S01]  /*5570*/  ISETP.GT.U32.AND P5, PT, R27, R2, PT ;  /* 0x000000021b00720c */ /* 0x000fe20003fa4070 */
[----:B------:R2:W-:Y:S01]  /*5580*/  STL [R1+0x18], R7 ;  /* 0x0000180701007387 */ /* 0x0005e20000100800 */
[----:B------:R-:W-:Y:S01]  /*5590*/  IMAD.MOV.U32 R12, RZ, RZ, R18 ;  /* 0x000000ffff0c7224 */ /* 0x000fe200078e0012 */
[----:B------:R-:W-:-:S02]  /*55a0*/  ISETP.GE.AND P2, PT, R14, RZ, PT ;  /* 0x000000ff0e00720c */ /* 0x000fc40003f46270 */
[----:B------:R3:W-:Y:S01]  /*55b0*/  STL [R1+0x14], R11 ;  /* 0x0000140b01007387 */ /* 0x0007e20000100800 */
[----:B------:R-:W-:Y:S02]  /*55c0*/  @!P1 IMAD.MOV R15, RZ, RZ, -R15 ;  /* 0x000000ffff0f9224 */ /* 0x000fe400078e0a0f */
[--C-:B------:R-:W-:Y:S01]  /*55d0*/  @!P6 IMAD.IADD R17, R17, 0x1, -R27.reuse ;  /* 0x000000011111e824 */ /* 0x100fe200078e0a1b */
[----:B--2---:R-:W-:Y:S01]  /*55e0*/  IABS R7, R4 ;  /* 0x0000000400077213 */ /* 0x004fe20000000000 */
[--C-:B------:R-:W-:Y:S02]  /*55f0*/  @!P4 IMAD.IADD R16, R16, 0x1, -R27.reuse ;  /* 0x000000011010c824 */ /* 0x100fe400078e0a1b */
[----:B---3--:R-:W-:Y:S01]  /*5600*/  IMAD.HI.U32 R11, R0, R10, RZ ;  /* 0x0000000a000b7227 */ /* 0x008fe200078e00ff */
[----:B------:R-:W-:Y:S02]  /*5610*/  ISETP.GE.AND P6, PT, R13, RZ, PT ;  /* 0x000000ff0d00720c */ /* 0x000fe40003fc6270 */
[----:B------:R-:W-:Y:S01]  /*5620*/  ISETP.GE.AND P4, PT, R9, RZ, PT ;  /* 0x000000ff0900720c */ /* 0x000fe20003f86270 */
[----:B------:R-:W-:Y:S01]  /*5630*/  @!P0 IMAD.IADD R5, R5, 0x1, -R27 ;  /* 0x0000000105058824 */ /* 0x000fe200078e0a1b */
[----:B------:R-:W-:Y:S01]  /*5640*/  ISETP.GE.AND P0, PT, R8, RZ, PT ;  /* 0x000000ff0800720c */ /* 0x000fe20003f06270 */
[----:B------:R-:W-:-:S02]  /*5650*/  @!P3 IMAD.MOV R12, RZ, RZ, -R12 ;  /* 0x000000ffff0cb224 */ /* 0x000fc400078e0a0c */
[----:B------:R-:W-:Y:S01]  /*5660*/  IMAD.HI.U32 R9, R0, R7, RZ ;  /* 0x0000000700097227 */ /* 0x000fe200078e00ff */
[----:B------:R-:W-:Y:S03]  /*5670*/  STL [R1+0xb0], R15 ;  /* 0x0000b00f01007387 */ /* 0x000fe60000100800 */
[----:B------:R-:W-:Y:S01]  /*5680*/  IMAD.MOV R8, RZ, RZ, -R11 ;  /* 0x000000ffff087224 */ /* 0x000fe200078e0a0b */
[----:B------:R2:W-:Y:S01]  /*5690*/  STL [R1+0xac], R12 ;  /* 0x0000ac0c01007387 */ /* 0x0005e20000100800 */
[----:B------:R-:W-:Y:S02]  /*56a0*/  IMAD.MOV R9, RZ, RZ, -R9 ;  /* 0x000000ffff097224 */ /* 0x000fe400078e0a09 */
[C---:B------:R-:W-:Y:S01]  /*56b0*/  IMAD R8, R27.reuse, R8, R10 ;  /* 0x000000081b087224 */ /* 0x040fe200078e020a */
[----:B------:R-:W-:Y:S01]  /*56c0*/  ISETP.GT.U32.AND P1, PT, R27, R5, PT ;  /* 0x000000051b00720c */ /* 0x000fe20003f24070 */
[----:B------:R-:W-:Y:S01]  /*56d0*/  @!P5 IMAD.IADD R2, R2, 0x1, -R27 ;  /* 0x000000010202d824 */ /* 0x000fe200078e0a1b */
[----:B------:R-:W-:Y:S01]  /*56e0*/  ISETP.GE.AND P5, PT, R6, RZ, PT ;  /* 0x000000ff0600720c */ /* 0x000fe20003fa6270 */
[----:B--2---:R-:W-:-:S02]  /*56f0*/  IMAD.MOV.U32 R12, RZ, RZ, R17 ;  /* 0x000000ffff0c7224 */ /* 0x004fc400078e0011 */
[C---:B------:R-:W-:Y:S02]  /*5700*/  IMAD R6, R27.reuse, R9, R7 ;  /* 0x000000091b067224 */ /* 0x040fe400078e0207 */
[----:B------:R-:W-:Y:S02]  /*5710*/  IMAD.MOV.U32 R11, RZ, RZ, R16 ;  /* 0x000000ffff0b7224 */ /* 0x000fe400078e0010 */
[----:B------:R-:W-:Y:S01]  /*5720*/  @!P2 IMAD.MOV R12, RZ, RZ, -R12 ;  /* 0x000000ffff0ca224 */ /* 0x000fe200078e0a0c */
[C---:B------:R-:W-:Y:S01]  /*5730*/  ISETP.GT.U32.AND P2, PT, R27.reuse, R8, PT ;  /* 0x000000081b00720c */ /* 0x040fe20003f44070 */
[----:B------:R-:W-:Y:S01]  /*5740*/  @!P6 IMAD.MOV R11, RZ, RZ, -R11 ;  /* 0x000000ffff0be224 */ /* 0x000fe200078e0a0b */
[C---:B------:R-:W-:Y:S02]  /*5750*/  ISETP.GT.U32.AND P3, PT, R27.reuse, R2, PT ;  /* 0x000000021b00720c */ /* 0x040fe40003f64070 */
[----:B------:R-:W-:Y:S01]  /*5760*/  ISETP.GT.U32.AND P6, PT, R27, R6, PT ;  /* 0x000000061b00720c */ /* 0x000fe20003fc4070 */
[----:B------:R-:W-:-:S02]  /*5770*/  VIADD R9, R26, 0x68 ;  /* 0x000000681a097836 */ /* 0x000fc40000000000 */
[----:B------:R-:W-:Y:S02]  /*5780*/  VIADD R7, R26, 0x6a ;  /* 0x0000006a1a077836 */ /* 0x000fe40000000000 */
[--C-:B------:R-:W-:Y:S01]  /*5790*/  @!P1 IMAD.IADD R5, R5, 0x1, -R27.reuse ;  /* 0x0000000105059824 */ /* 0x100fe200078e0a1b */
[----:B------:R-:W-:Y:S01]  /*57a0*/  ISETP.GE.AND P1, PT, R4, RZ, PT ;  /* 0x000000ff0400720c */ /* 0x000fe20003f26270 */
[----:B------:R2:W-:Y:S01]  /*57b0*/  STL [R1+0xa8], R12 ;  /* 0x0000a80c01007387 */ /* 0x0005e20000100800 */
[----:B------:R-:W-:Y:S01]  /*57c0*/  IABS R4, R9 ;  /* 0x0000000900047213 */ /* 0x000fe20000000000 */
[--C-:B------:R-:W-:Y:S02]  /*57d0*/  @!P2 IMAD.IADD R8, R8, 0x1, -R27.reuse ;  /* 0x000000010808a824 */ /* 0x100fe400078e0a1b */
[--C-:B------:R-:W-:Y:S01]  /*57e0*/  @!P3 IMAD.IADD R2, R2, 0x1, -R27.reuse ;  /* 0x000000010202b824 */ /* 0x100fe200078e0a1b */
[----:B------:R-:W-:Y:S01]  /*57f0*/  ISETP.GE.AND P3, PT, R7, RZ, PT ;  /* 0x000000ff0700720c */ /* 0x000fe20003f66270 */
[----:B------:R-:W-:Y:S01]  /*5800*/  @!P6 IMAD.IADD R6, R6, 0x1, -R27 ;  /* 0x000000010606e824 */ /* 0x000fe200078e0a1b */
[----:B--2---:R-:W-:Y:S01]  /*5810*/  IABS R12, R7 ;  /* 0x00000007000c7213 */ /* 0x004fe20000000000 */
[----:B------:R-:W-:Y:S01]  /*5820*/  IMAD.MOV.U32 R7, RZ, RZ, R4 ;  /* 0x000000ffff077224 */ /* 0x000fe200078e0004 */
[----:B------:R-:W-:-:S03]  /*5830*/  ISETP.GT.U32.AND P6, PT, R27, R8, PT ;  /* 0x000000081b00720c */ /* 0x000fc60003fc4070 */
[----:B------:R-:W-:-:S04]  /*5840*/  IMAD.HI.U32 R4, R0, R12, RZ ;  /* 0x0000000c00047227 */ /* 0x000fc800078e00ff */
[----:B------:R-:W-:Y:S02]  /*5850*/  IMAD.MOV R4, RZ, RZ, -R4 ;  /* 0x000000ffff047224 */ /* 0x000fe400078e0a04 */
[----:B------:R-:W-:Y:S02]  /*5860*/  IMAD.MOV.U32 R10, RZ, RZ, R5 ;  /* 0x000000ffff0a7224 */ /* 0x000fe400078e0005 */
[----:B------:R-:W-:Y:S02]  /*5870*/  IMAD R12, R27, R4, R12 ;  /* 0x000000041b0c7224 */ /* 0x000fe400078e020c */
[----:B------:R-:W-:Y:S01]  /*5880*/  IMAD.HI.U32 R5, R0, R7, RZ ;  /* 0x0000000700057227 */ /* 0x000fe200078e00ff */
[----:B------:R-:W-:-:S03]  /*5890*/  ISETP.GE.AND P2, PT, R9, RZ, PT ;  /* 0x000000ff0900720c */ /* 0x000fc60003f46270 */
[----:B------:R-:W-:Y:S01]  /*58a0*/  @!P6 IMAD.IADD R8, R8, 0x1, -R27 ;  /* 0x000000010808e824 */ /* 0x000fe200078e0a1b */
[C---:B------:R-:W-:Y:S01]  /*58b0*/  ISETP.GT.U32.AND P6, PT, R27.reuse, R12, PT ;  /* 0x0000000c1b00720c */ /* 0x040fe20003fc4070 */
[----:B------:R-:W-:Y:S01]  /*58c0*/  @!P4 IMAD.MOV R10, RZ, RZ, -R10 ;  /* 0x000000ffff0ac224 */ /* 0x000fe200078e0a0a */
[C---:B------:R-:W-:Y:S01]  /*58d0*/  ISETP.GT.U32.AND P4, PT, R27.reuse, R6, PT ;  /* 0x000000061b00720c */ /* 0x040fe20003f84070 */
[----:B------:R-:W-:Y:S02]  /*58e0*/  IMAD.MOV.U32 R9, RZ, RZ, R2 ;  /* 0x000000ffff097224 */ /* 0x000fe400078e0002 */
[----:B------:R-:W-:Y:S02]  /*58f0*/  IMAD.MOV R2, RZ, RZ, -R5 ;  /* 0x000000ffff027224 */ /* 0x000fe400078e0a05 */
[----:B------:R-:W-:Y:S02]  /*5900*/  IMAD.MOV.U32 R13, RZ, RZ, R8 ;  /* 0x000000ffff0d7224 */ /* 0x000fe400078e0008 */
[----:B------:R-:W-:Y:S01]  /*5910*/  IMAD R7, R27, R2, R7 ;  /* 0x000000021b077224 */ /* 0x000fe200078e0207 */
[----:B------:R2:W-:Y:S01]  /*5920*/  STL [R1+0x1c], R11 ;  /* 0x00001c0b01007387 */ /* 0x0005e20000100800 */
[----:B------:R-:W-:-:S03]  /*5930*/  @!P5 IMAD.MOV R13, RZ, RZ, -R13 ;  /* 0x000000ffff0dd224 */ /* 0x000fc600078e0a0d */
[----:B------:R-:W-:Y:S01]  /*5940*/  ISETP.GT.U32.AND P5, PT, R27, R7, PT ;  /* 0x000000071b00720c */ /* 0x000fe20003fa4070 */
[----:B------:R-:W-:Y:S02]  /*5950*/  @!P0 IMAD.MOV R9, RZ, RZ, -R9 ;  /* 0x000000ffff098224 */ /* 0x000fe400078e0a09 */
[----:B--2---:R-:W-:Y:S02]  /*5960*/  VIADD R11, R26, 0x66 ;  /* 0x000000661a0b7836 */ /* 0x004fe40000000000 */
[--C-:B------:R-:W-:Y:S02]  /*5970*/  @!P6 IMAD.IADD R12, R12, 0x1, -R27.reuse ;  /* 0x000000010c0ce824 */ /* 0x100fe400078e0a1b */
[----:B------:R-:W-:Y:S01]  /*5980*/  @!P4 IMAD.IADD R6, R6, 0x1, -R27 ;  /* 0x000000010606c824 */ /* 0x000fe200078e0a1b */
[----:B------:R-:W-:Y:S02]  /*5990*/  ISETP.GE.AND P0, PT, R11, RZ, PT ;  /* 0x000000ff0b00720c */ /* 0x000fe40003f06270 */
[----:B------:R-:W-:Y:S01]  /*59a0*/  IABS R11, R11 ;  /* 0x0000000b000b7213 */ /* 0x000fe20000000000 */
[----:B------:R2:W-:Y:S01]  /*59b0*/  STL [R1+0x24], R10 ;  /* 0x0000240a01007387 */ /* 0x0005e20000100800 */
[----:B------:R-:W-:-:S03]  /*59c0*/  ISETP.GT.U32.AND P6, PT, R27, R12, PT ;  /* 0x0000000c1b00720c */ /* 0x000fc60003fc4070 */
[----:B------:R3:W-:Y:S01]  /*59d0*/  STL [R1+0x2c], R9 ;  /* 0x00002c0901007387 */ /* 0x0007e20000100800 */
[----:B------:R-:W-:-:S04]  /*59e0*/  IMAD.HI.U32 R5, R0, R11, RZ ;  /* 0x0000000b00057227 */ /* 0x000fc800078e00ff */
[C---:B--2---:R-:W-:Y:S02]  /*59f0*/  VIADD R10, R26.reuse, 0x62 ;  /* 0x000000621a0a7836 */ /* 0x044fe40000000000 */
[----:B---3--:R-:W-:Y:S02]  /*5a00*/  IMAD.MOV.U32 R9, RZ, RZ, R6 ;  /* 0x000000ffff097224 */ /* 0x008fe400078e0006 */
[----:B------:R-:W-:Y:S02]  /*5a10*/  VIADD R2, R26, 0x64 ;  /* 0x000000641a027836 */ /* 0x000fe40000000000 */
[----:B------:R-:W-:Y:S01]  /*5a20*/  @!P1 IMAD.MOV R9, RZ, RZ, -R9 ;  /* 0x000000ffff099224 */ /* 0x000fe200078e0a09 */
[----:B------:R-:W-:Y:S01]  /*5a30*/  ISETP.GE.AND P1, PT, R10, RZ, PT ;  /* 0x000000ff0a00720c */ /* 0x000fe20003f26270 */
[----:B------:R-:W-:Y:S01]  /*5a40*/  VIADD R4, R26, 0x60 ;  /* 0x000000601a047836 */ /* 0x000fe20000000000 */
[----:B------:R-:W-:Y:S01]  /*5a50*/  IABS R10, R10 ;  /* 0x0000000a000a7213 */ /* 0x000fe20000000000 */
[----:B------:R-:W-:-:S02]  /*5a60*/  IMAD.MOV R5, RZ, RZ, -R5 ;  /* 0x000000ffff057224 */ /* 0x000fc400078e0a05 */
[----:B------:R-:W-:Y:S01]  /*5a70*/  @!P5 IMAD.IADD R7, R7, 0x1, -R27 ;  /* 0x000000010707d824 */ /* 0x000fe200078e0a1b */
[----:B------:R-:W-:Y:S01]  /*5a80*/  STL [R1+0x5c], R13 ;  /* 0x00005c0d01007387 */ /* 0x000fe20000100800 */
[----:B------:R-:W-:Y:S01]  /*5a90*/  ISETP.GE.AND P4, PT, R2, RZ, PT ;  /* 0x000000ff0200720c */ /* 0x000fe20003f86270 */
[C---:B------:R-:W-:Y:S01]  /*5aa0*/  IMAD R11, R27.reuse, R5, R11 ;  /* 0x000000051b0b7224 */ /* 0x040fe200078e020b */
[----:B------:R-:W-:Y:S01]  /*5ab0*/  IABS R2, R2 ;  /* 0x0000000200027213 */ /* 0x000fe20000000000 */
[----:B------:R2:W-:Y:S01]  /*5ac0*/  STL [R1+0xa4], R9 ;  /* 0x0000a40901007387 */ /* 0x0005e20000100800 */
[----:B------:R-:W-:Y:S01]  /*5ad0*/  ISETP.GT.U32.AND P5, PT, R27, R7, PT ;  /* 0x000000071b00720c */ /* 0x000fe20003fa4070 */
[----:B------:R-:W-:-:S04]  /*5ae0*/  IMAD.HI.U32 R5, R0, R10, RZ ;  /* 0x0000000a00057227 */ /* 0x000fc800078e00ff */
[----:B------:R-:W-:Y:S01]  /*5af0*/  @!P6 IMAD.IADD R12, R12, 0x1, -R27 ;  /* 0x000000010c0ce824 */ /* 0x000fe200078e0a1b */
[----:B--2---:R-:W-:Y:S01]  /*5b00*/  IABS R9, R4 ;  /* 0x0000000400097213 */ /* 0x004fe20000000000 */
[----:B------:R-:W-:Y:S01]  /*5b10*/  IMAD.MOV.U32 R8, RZ, RZ, R2 ;  /* 0x000000ffff087224 */ /* 0x000fe200078e0002 */
[----:B------:R-:W-:Y:S01]  /*5b20*/  ISETP.GT.U32.AND P6, PT, R27, R11, PT ;  /* 0x0000000b1b00720c */ /* 0x000fe20003fc4070 */
[----:B------:R-:W-:Y:S02]  /*5b30*/  IMAD.MOV R5, RZ, RZ, -R5 ;  /* 0x000000ffff057224 */ /* 0x000fe400078e0a05 */
[----:B------:R-:W-:-:S04]  /*5b40*/  IMAD.HI.U32 R6, R0, R9, RZ ;  /* 0x0000000900067227 */ /* 0x000fc800078e00ff */
[----:B------:R-:W-:-:S04]  /*5b50*/  IMAD.HI.U32 R2, R0, R8, RZ ;  /* 0x0000000800027227 */ /* 0x000fc800078e00ff */
[----:B------:R-:W-:Y:S02]  /*5b60*/  IMAD.MOV R6, RZ, RZ, -R6 ;  /* 0x000000ffff067224 */ /* 0x000fe400078e0a06 */
[C---:B------:R-:W-:Y:S02]  /*5b70*/  IMAD R10, R27.reuse, R5, R10 ;  /* 0x000000051b0a7224 */ /* 0x040fe400078e020a */
[----:B------:R-:W-:Y:S02]  /*5b80*/  IMAD.MOV R2, RZ, RZ, -R2 ;  /* 0x000000ffff027224 */ /* 0x000fe400078e0a02 */
[----:B------:R-:W-:Y:S02]  /*5b90*/  IMAD.MOV.U32 R13, RZ, RZ, R12 ;  /* 0x000000ffff0d7224 */ /* 0x000fe400078e000c */
[----:B------:R-:W-:Y:S02]  /*5ba0*/  IMAD R9, R27, R6, R9 ;  /* 0x000000061b097224 */ /* 0x000fe400078e0209 */
[----:B------:R-:W-:Y:S01]  /*5bb0*/  @!P5 IMAD.IADD R7, R7, 0x1, -R27 ;  /* 0x000000010707d824 */ /* 0x000fe200078e0a1b */
[C---:B------:R-:W-:Y:S01]  /*5bc0*/  ISETP.GT.U32.AND P5, PT, R27.reuse, R10, PT ;  /* 0x0000000a1b00720c */ /* 0x040fe20003fa4070 */
[----:B------:R-:W-:-:S02]  /*5bd0*/  IMAD R8, R27, R2, R8 ;  /* 0x000000021b087224 */ /* 0x000fc400078e0208 */
[----:B------:R-:W-:Y:S02]  /*5be0*/  @!P3 IMAD.MOV R13, RZ, RZ, -R13 ;  /* 0x000000ffff0db224 */ /* 0x000fe400078e0a0d */
[----:B------:R-:W-:Y:S01]  /*5bf0*/  @!P6 IMAD.IADD R11, R11, 0x1, -R27 ;  /* 0x000000010b0be824 */ /* 0x000fe200078e0a1b */
[C---:B------:R-:W-:Y:S02]  /*5c00*/  ISETP.GT.U32.AND P6, PT, R27.reuse, R9, PT ;  /* 0x000000091b00720c */ /* 0x040fe40003fc4070 */
[----:B------:R-:W-:Y:S01]  /*5c10*/  ISETP.GT.U32.AND P3, PT, R27, R8, PT ;  /* 0x000000081b00720c */ /* 0x000fe20003f64070 */
[----:B------:R2:W-:Y:S01]  /*5c20*/  STL [R1+0xa0], R13 ;  /* 0x0000a00d01007387 */ /* 0x0005e20000100800 */
[----:B------:R-:W-:-:S03]  /*5c30*/  VIADD R15, R26, 0x5e ;  /* 0x0000005e1a0f7836 */ /* 0x000fc60000000000 */
[----:B------:R-:W-:Y:S02]  /*5c40*/  @!P5 IMAD.IADD R10, R10, 0x1, -R27 ;  /* 0x000000010a0ad824 */ /* 0x000fe400078e0a1b */
[----:B--2---:R-:W-:-:S04]  /*5c50*/  VIADD R13, R26, 0x5c ;  /* 0x0000005c1a0d7836 */ /* 0x004fc80000000000 */
[----:B------:R-:W-:Y:S01]  /*5c60*/  @!P6 IMAD.IADD R9, R9, 0x1, -R27 ;  /* 0x000000010909e824 */ /* 0x000fe200078e0a1b */
[----:B------:R-:W-:Y:S01]  /*5c70*/  IABS R14, R13 ;  /* 0x0000000d000e7213 */ /* 0x000fe20000000000 */
[----:B------:R-:W-:Y:S01]  /*5c80*/  IMAD.MOV.U32 R12, RZ, RZ, R7 ;  /* 0x000000ffff0c7224 */ /* 0x000fe200078e0007 */
[C---:B------:R-:W-:Y:S01]  /*5c90*/  ISETP.GT.U32.AND P6, PT, R27.reuse, R10, PT ;  /* 0x0000000a1b00720c */ /* 0x040fe20003fc4070 */
[----:B------:R-:W-:Y:S01]  /*5ca0*/  @!P3 IMAD.IADD R8, R8, 0x1, -R27 ;  /* 0x000000010808b824 */ /* 0x000fe200078e0a1b */
[----:B------:R-:W-:Y:S01]  /*5cb0*/  IABS R2, R15 ;  /* 0x0000000f00027213 */ /* 0x000fe20000000000 */
[----:B------:R-:W-:Y:S01]  /*5cc0*/  IMAD.HI.U32 R7, R0, R14, RZ ;  /* 0x0000000e00077227 */ /* 0x000fe200078e00ff */
[----:B------:R-:W-:-:S03]  /*5cd0*/  ISETP.GT.U32.AND P3, PT, R27, R11, PT ;  /* 0x0000000b1b00720c */ /* 0x000fc60003f64070 */
[----:B------:R-:W-:Y:S01]  /*5ce0*/  IMAD.MOV R7, RZ, RZ, -R7 ;  /* 0x000000ffff077224 */ /* 0x000fe200078e0a07 */
[----:B------:R-:W-:Y:S01]  /*5cf0*/  ISETP.GT.U32.AND P5, PT, R27, R8, PT ;  /* 0x000000081b00720c */ /* 0x000fe20003fa4070 */
[----:B------:R-:W-:-:S04]  /*5d00*/  IMAD.HI.U32 R5, R0, R2, RZ ;  /* 0x0000000200057227 */ /* 0x000fc800078e00ff */
[C---:B------:R-:W-:Y:S02]  /*5d10*/  IMAD R14, R27.reuse, R7, R14 ;  /* 0x000000071b0e7224 */ /* 0x040fe400078e020e */
[----:B------:R-:W-:Y:S02]  /*5d20*/  IMAD.MOV R5, RZ, RZ, -R5 ;  /* 0x000000ffff057224 */ /* 0x000fe400078e0a05 */
[----:B------:R-:W-:Y:S01]  /*5d30*/  @!P2 IMAD.MOV R12, RZ, RZ, -R12 ;  /* 0x000000ffff0ca224 */ /* 0x000fe200078e0a0c */
[C---:B------:R-:W-:Y:S01]  /*5d40*/  ISETP.GT.U32.AND P2, PT, R27.reuse, R9, PT ;  /* 0x000000091b00720c */ /* 0x040fe20003f44070 */
[--C-:B------:R-:W-:Y:S01]  /*5d50*/  @!P6 IMAD.IADD R10, R10, 0x1, -R27.reuse ;  /* 0x000000010a0ae824 */ /* 0x100fe200078e0a1b */
[C---:B------:R-:W-:Y:S01]  /*5d60*/  ISETP.GT.U32.AND P6, PT, R27.reuse, R14, PT ;  /* 0x0000000e1b00720c */ /* 0x040fe20003fc4070 */
[----:B------:R-:W-:Y:S02]  /*5d70*/  IMAD R2, R27, R5, R2 ;  /* 0x000000051b027224 */ /* 0x000fe400078e0202 */
[----:B------:R-:W-:-:S02]  /*5d80*/  @!P3 IMAD.IADD R11, R11, 0x1, -R27 ;  /* 0x000000010b0bb824 */ /* 0x000fc400078e0a1b */
[--C-:B------:R-:W-:Y:S01]  /*5d90*/  @!P5 IMAD.IADD R8, R8, 0x1, -R27.reuse ;  /* 0x000000010808d824 */ /* 0x100fe200078e0a1b */
[----:B------:R-:W-:Y:S01]  /*5da0*/  ISETP.GT.U32.AND P3, PT, R27, R2, PT ;  /* 0x000000021b00720c */ /* 0x000fe20003f64070 */
[----:B------:R-:W-:Y:S01]  /*5db0*/  VIADD R6, R26, 0x5a ;  /* 0x0000005a1a067836 */ /* 0x000fe20000000000 */
[----:B------:R-:W-:Y:S01]  /*5dc0*/  ISETP.GE.AND P5, PT, R4, RZ, PT ;  /* 0x000000ff0400720c */ /* 0x000fe20003fa6270 */
[----:B------:R-:W-:Y:S02]  /*5dd0*/  VIADD R4, R26, 0x56 ;  /* 0x000000561a047836 */ /* 0x000fe40000000000 */
[--C-:B------:R-:W-:Y:S01]  /*5de0*/  @!P2 IMAD.IADD R9, R9, 0x1, -R27.reuse ;  /* 0x000000010909a824 */ /* 0x100fe200078e0a1b */
[----:B------:R-:W-:Y:S01]  /*5df0*/  IABS R17, R6 ;  /* 0x0000000600117213 */ /* 0x000fe20000000000 */
[----:B------:R-:W-:Y:S01]  /*5e00*/  @!P6 IMAD.IADD R14, R14, 0x1, -R27 ;  /* 0x000000010e0ee824 */ /* 0x000fe200078e0a1b */
[----:B------:R-:W-:Y:S01]  /*5e10*/  ISETP.GE.AND P2, PT, R15, RZ, PT ;  /* 0x000000ff0f00720c */ /* 0x000fe20003f46270 */
[----:B------:R-:W-:Y:S01]  /*5e20*/  IMAD.MOV.U32 R18, RZ, RZ, R8 ;  /* 0x000000ffff127224 */ /* 0x000fe200078e0008 */
[----:B------:R-:W-:Y:S01]  /*5e30*/  IABS R15, R4 ;  /* 0x00000004000f7213 */ /* 0x000fe20000000000 */
[----:B------:R-:W-:Y:S01]  /*5e40*/  VIADD R5, R26, 0x58 ;  /* 0x000000581a057836 */ /* 0x000fe20000000000 */
[----:B------:R2:W-:Y:S01]  /*5e50*/  STL [R1+0x9c], R12 ;  /* 0x00009c0c01007387 */ /* 0x0005e20000100800 */
[----:B------:R-:W-:Y:S01]  /*5e60*/  @!P4 IMAD.MOV R18, RZ, RZ, -R18 ;  /* 0x000000ffff12c224 */ /* 0x000fe200078e0a12 */
[----:B------:R-:W-:Y:S01]  /*5e70*/  ISETP.GT.U32.AND P4, PT, R27, R14, PT ;  /* 0x0000000e1b00720c */ /* 0x000fe20003f84070 */
[----:B------:R-:W-:-:S02]  /*5e80*/  IMAD.MOV.U32 R19, RZ, RZ, R11 ;  /* 0x000000ffff137224 */ /* 0x000fc400078e000b */
[----:B------:R-:W-:Y:S02]  /*5e90*/  @!P3 IMAD.IADD R2, R2, 0x1, -R27 ;  /* 0x000000010202b824 */ /* 0x000fe400078e0a1b */
[----:B------:R-:W-:-:S04]  /*5ea0*/  IMAD.HI.U32 R11, R0, R15, RZ ;  /* 0x0000000f000b7227 */ /* 0x000fc800078e00ff */
[----:B--2---:R-:W-:Y:S01]  /*5eb0*/  IMAD.HI.U32 R12, R0, R17, RZ ;  /* 0x00000011000c7227 */ /* 0x004fe200078e00ff */
[----:B------:R-:W-:-:S03]  /*5ec0*/  IABS R16, R5 ;  /* 0x0000000500107213 */ /* 0x000fc60000000000 */
[----:B------:R-:W-:Y:S02]  /*5ed0*/  IMAD.MOV R12, RZ, RZ, -R12 ;  /* 0x000000ffff0c7224 */ /* 0x000fe400078e0a0c */
[----:B------:R-:W-:Y:S01]  /*5ee0*/  @!P0 IMAD.MOV R19, RZ, RZ, -R19 ;  /* 0x000000ffff138224 */ /* 0x000fe200078e0a13 */
[C---:B------:R-:W-:Y:S01]  /*5ef0*/  ISETP.GT.U32.AND P0, PT, R27.reuse, R2, PT ;  /* 0x000000021b00720c */ /* 0x040fe20003f04070 */
[----:B------:R-:W-:Y:S02]  /*5f00*/  IMAD.MOV R8, RZ, RZ, -R11 ;  /* 0x000000ffff087224 */ /* 0x000fe400078e0a0b */
[----:B------:R-:W-:Y:S02]  /*5f10*/  IMAD R17, R27, R12, R17 ;  /* 0x0000000c1b117224 */ /* 0x000fe400078e0211 */
[----:B------:R-:W-:-:S04]  /*5f20*/  IMAD.HI.U32 R7, R0, R16, RZ ;  /* 0x0000001000077227 */ /* 0x000fc800078e00ff */
[C---:B------:R-:W-:Y:S01]  /*5f30*/  IMAD R15, R27.reuse, R8, R15 ;  /* 0x000000081b0f7224 */ /* 0x040fe200078e020f */
[C---:B------:R-:W-:Y:S01]  /*5f40*/  ISETP.GT.U32.AND P6, PT, R27.reuse, R17, PT ;  /* 0x000000111b00720c */ /* 0x040fe20003fc4070 */
[----:B------:R-:W-:Y:S02]  /*5f50*/  IMAD.MOV R7, RZ, RZ, -R7 ;  /* 0x000000ffff077224 */ /* 0x000fe400078e0a07 */
[--C-:B------:R-:W-:Y:S01]  /*5f60*/  @!P4 IMAD.IADD R14, R14, 0x1, -R27.reuse ;  /* 0x000000010e0ec824 */ /* 0x100fe200078e0a1b */
[C---:B------:R-:W-:Y:S01]  /*5f70*/  ISETP.GT.U32.AND P4, PT, R27.reuse, R15, PT ;  /* 0x0000000f1b00720c */ /* 0x040fe20003f84070 */
[----:B------:R-:W-:Y:S02]  /*5f80*/  IMAD R16, R27, R7, R16 ;  /* 0x000000071b107224 */ /* 0x000fe400078e0210 */
[----:B------:R-:W-:Y:S01]  /*5f90*/  @!P1 IMAD.MOV R10, RZ, RZ, -R10 ;  /* 0x000000ffff0a9224 */ /* 0x000fe200078e0a0a */
[----:B------:R-:W-:Y:S01]  /*5fa0*/  STL [R1+0x34], R19 ;  /* 0x0000341301007387 */ /* 0x000fe20000100800 */
[----:B------:R-:W-:Y:S01]  /*5fb0*/  @!P0 IMAD.IADD R2, R2, 0x1, -R27 ;  /* 0x0000000102028824 */ /* 0x000fe200078e0a1b */
[----:B------:R-:W-:Y:S01]  /*5fc0*/  ISETP.GE.AND P0, PT, R5, RZ, PT ;  /* 0x000000ff0500720c */ /* 0x000fe20003f06270 */
[----:B------:R-:W-:Y:S01]  /*5fd0*/  @!P5 IMAD.MOV R9, RZ, RZ, -R9 ;  /* 0x000000ffff09d224 */ /* 0x000fe200078e0a09 */
[----:B------:R-:W-:Y:S01]  /*5fe0*/  STL [R1+0x3c], R18 ;  /* 0x00003c1201007387 */ /* 0x000fe20000100800 */
[----:B------:R-:W-:Y:S01]  /*5ff0*/  ISETP.GT.U32.AND P5, PT, R27, R16, PT ;  /* 0x000000101b00720c */ /* 0x000fe20003fa4070 */
[----:B------:R-:W-:-:S02]  /*6000*/  VIADD R5, R26, 0x52 ;  /* 0x000000521a057836 */ /* 0x000fc40000000000 */
[----:B------:R2:W-:Y:S01]  /*6010*/  STL [R1+0x44], R10 ;  /* 0x0000440a01007387 */ /* 0x0005e20000100800 */
[--C-:B------:R-:W-:Y:S01]  /*6020*/  @!P6 IMAD.IADD R17, R17, 0x1, -R27.reuse ;  /* 0x000000011111e824 */ /* 0x100fe200078e0a1b */
[----:B------:R-:W-:Y:S01]  /*6030*/  ISETP.GE.AND P6, PT, R4, RZ, PT ;  /* 0x000000ff0400720c */ /* 0x000fe20003fc6270 */
[----:B------:R-:W-:Y:S01]  /*6040*/  @!P4 IMAD.IADD R15, R15, 0x1, -R27 ;  /* 0x000000010f0fc824 */ /* 0x000fe200078e0a1b */
[----:B------:R-:W-:Y:S01]  /*6050*/  IABS R4, R5 ;  /* 0x0000000500047213 */ /* 0x000fe20000000000 */
[----:B------:R-:W-:Y:S02]  /*6060*/  VIADD R7, R26, 0x54 ;  /* 0x000000541a077836 */ /* 0x000fe40000000000 */
[----:B--2---:R-:W-:-:S04]  /*6070*/  IMAD.MOV.U32 R10, RZ, RZ, R2 ;  /* 0x000000ffff0a7224 */ /* 0x004fc800078e0002 */
[----:B------:R-:W-:Y:S01]  /*6080*/  @!P2 IMAD.MOV R10, RZ, RZ, -R10 ;  /* 0x000000ffff0aa224 */ /* 0x000fe200078e0a0a */
[----:B------:R-:W-:Y:S01]  /*6090*/  STL [R1+0x4c], R9 ;  /* 0x00004c0901007387 */ /* 0x000fe20000100800 */
[C---:B------:R-:W-:Y:S02]  /*60a0*/  ISETP.GT.U32.AND P4, PT, R27.reuse, R15, PT ;  /* 0x0000000f1b00720c */ /* 0x040fe40003f84070 */
[----:B------:R-:W-:Y:S01]  /*60b0*/  IABS R8, R7 ;  /* 0x0000000700087213 */ /* 0x000fe20000000000 */
[----:B------:R2:W-:Y:S01]  /*60c0*/  STL [R1+0x54], R10 ;  /* 0x0000540a01007387 */ /* 0x0005e20000100800 */
[----:B------:R-:W-:Y:S01]  /*60d0*/  @!P5 IMAD.IADD R16, R16, 0x1, -R27 ;  /* 0x000000011010d824 */ /* 0x000fe200078e0a1b */
[----:B------:R-:W-:Y:S01]  /*60e0*/  ISETP.GT.U32.AND P5, PT, R27, R17, PT ;  /* 0x000000111b00720c */ /* 0x000fe20003fa4070 */
[----:B--2---:R-:W-:-:S03]  /*60f0*/  IMAD.HI.U32 R10, R0, R4, RZ ;  /* 0x00000004000a7227 */ /* 0x004fc600078e00ff */
[----:B------:R-:W-:Y:S01]  /*6100*/  ISETP.GT.U32.AND P2, PT, R27, R16, PT ;  /* 0x000000101b00720c */ /* 0x000fe20003f44070 */
[----:B------:R-:W-:Y:S02]  /*6110*/  IMAD.MOV R10, RZ, RZ, -R10 ;  /* 0x000000ffff0a7224 */ /* 0x000fe400078e0a0a */
[----:B------:R-:W-:-:S04]  /*6120*/  IMAD.HI.U32 R9, R0, R8, RZ ;  /* 0x0000000800097227 */ /* 0x000fc800078e00ff */
[----:B------:R-:W-:Y:S02]  /*6130*/  IMAD R4, R27, R10, R4 ;  /* 0x0000000a1b047224 */ /* 0x000fe400078e0204 */
[----:B------:R-:W-:Y:S02]  /*6140*/  IMAD.MOV R9, RZ, RZ, -R9 ;  /* 0x000000ffff097224 */ /* 0x000fe400078e0a09 */
[--C-:B------:R-:W-:Y:S01]  /*6150*/  @!P4 IMAD.IADD R15, R15, 0x1, -R27.reuse ;  /* 0x000000010f0fc824 */ /* 0x100fe200078e0a1b */
[C---:B------:R-:W-:Y:S01]  /*6160*/  ISETP.GT.U32.AND P4, PT, R27.reuse, R4, PT ;  /* 0x000000041b00720c */ /* 0x040fe20003f84070 */
[----:B------:R-:W-:Y:S02]  /*6170*/  VIADD R2, R26, 0x4e ;  /* 0x0000004e1a027836 */ /* 0x000fe40000000000 */
[----:B------:R-:W-:Y:S01]  /*6180*/  IMAD R8, R27, R9, R8 ;  /* 0x000000091b087224 */ /* 0x000fe200078e0208 */
[----:B------:R-:W-:Y:S01]  /*6190*/  ISETP.GE.AND P3, PT, R13, RZ, PT ;  /* 0x000000ff0d00720c */ /* 0x000fe20003f66270 */
[----:B------:R-:W-:Y:S01]  /*61a0*/  @!P5 IMAD.IADD R17, R17, 0x1, -R27 ;  /* 0x000000011111d824 */ /* 0x000fe200078e0a1b */
[----:B------:R-:W-:-:S02]  /*61b0*/  IABS R9, R2 ;  /* 0x0000000200097213 */ /* 0x000fc40000000000 */
[----:B------:R-:W-:Y:S01]  /*61c0*/  ISETP.GT.U32.AND P5, PT, R27, R8, PT ;  /* 0x000000081b00720c */ /* 0x000fe20003fa4070 */
[----:B------:R-:W-:Y:S01]  /*61d0*/  @!P2 IMAD.IADD R16, R16, 0x1, -R27 ;  /* 0x000000011010a824 */ /* 0x000fe200078e0a1b */
[----:B------:R-:W-:Y:S01]  /*61e0*/  ISETP.GE.AND P2, PT, R7, RZ, PT ;  /* 0x000000ff0700720c */ /* 0x000fe20003f46270 */
[----:B------:R-:W-:Y:S02]  /*61f0*/  VIADD R7, R26, 0x4c ;  /* 0x0000004c1a077836 */ /* 0x000fe40000000000 */
[----:B------:R-:W-:-:S03]  /*6200*/  IMAD.HI.U32 R10, R0, R9, RZ ;  /* 0x00000009000a7227 */ /* 0x000fc600078e00ff */
[----:B------:R-:W-:Y:S01]  /*6210*/  IABS R12, R7 ;  /* 0x00000007000c7213 */ /* 0x000fe20000000000 */
[--C-:B------:R-:W-:Y:S02]  /*6220*/  @!P4 IMAD.IADD R4, R4, 0x1, -R27.reuse ;  /* 0x000000010404c824 */ /* 0x100fe400078e0a1b */
[----:B------:R-:W-:Y:S01]  /*6230*/  IMAD.MOV R10, RZ, RZ, -R10 ;  /* 0x000000ffff0a7224 */ /* 0x000fe200078e0a0a */
[----:B------:R-:W-:Y:S01]  /*6240*/  ISETP.GE.AND P1, PT, R6, RZ, PT ;  /* 0x000000ff0600720c */ /* 0x000fe20003f26270 */
[----:B------:R-:W-:Y:S01]  /*6250*/  @!P3 IMAD.MOV R14, RZ, RZ, -R14 ;  /* 0x000000ffff0eb224 */ /* 0x000fe200078e0a0e */
[C---:B------:R-:W-:Y:S01]  /*6260*/  ISETP.GT.U32.AND P3, PT, R27.reuse, R4, PT ;  /* 0x000000041b00720c */ /* 0x040fe20003f64070 */
[----:B------:R-:W-:Y:S02]  /*6270*/  @!P5 IMAD.IADD R8, R8, 0x1, -R27 ;  /* 0x000000010808d824 */ /* 0x000fe400078e0a1b */
[----:B------:R-:W-:Y:S02]  /*6280*/  IMAD R9, R27, R10, R9 ;  /* 0x0000000a1b097224 */ /* 0x000fe400078e0209 */
[----:B------:R-:W-:-:S02]  /*6290*/  VIADD R6, R26, 0x50 ;  /* 0x000000501a067836 */ /* 0x000fc40000000000 */
[----:B------:R-:W-:Y:S01]  /*62a0*/  IMAD.HI.U32 R10, R0, R12, RZ ;  /* 0x0000000c000a7227 */ /* 0x000fe200078e00ff */
[----:B------:R-:W-:Y:S02]  /*62b0*/  ISETP.GT.U32.AND P4, PT, R27, R8, PT ;  /* 0x000000081b00720c */ /* 0x000fe40003f84070 */
[----:B------:R-:W-:Y:S01]  /*62c0*/  IABS R13, R6 ;  /* 0x00000006000d7213 */ /* 0x000fe20000000000 */
[----:B------:R-:W-:-:S04]  /*62d0*/  IMAD.MOV R10, RZ, RZ, -R10 ;  /* 0x000000ffff0a7224 */ /* 0x000fc800078e0a0a */
[----:B------:R-:W-:Y:S02]  /*62e0*/  IMAD R12, R27, R10, R12 ;  /* 0x0000000a1b0c7224 */ /* 0x000fe400078e020c */
[----:B------:R-:W-:-:S04]  /*62f0*/  IMAD.HI.U32 R11, R0, R13, RZ ;  /* 0x0000000d000b7227 */ /* 0x000fc800078e00ff */
[----:B------:R-:W-:Y:S01]  /*6300*/  @!P3 IMAD.IADD R4, R4, 0x1, -R27 ;  /* 0x000000010404b824 */ /* 0x000fe200078e0a1b */
[C---:B------:R-:W-:Y:S01]  /*6310*/  ISETP.GT.U32.AND P3, PT, R27.reuse, R12, PT ;  /* 0x0000000c1b00720c */ /* 0x040fe20003f64070 */
[----:B------:R-:W-:Y:S02]  /*6320*/  IMAD.MOV R11, RZ, RZ, -R11 ;  /* 0x000000ffff0b7224 */ /* 0x000fe400078e0a0b */
[----:B------:R-:W-:Y:S02]  /*6330*/  @!P4 IMAD.IADD R8, R8, 0x1, -R27 ;  /* 0x000000010808c824 */ /* 0x000fe400078e0a1b */
[----:B------:R-:W-:Y:S01]  /*6340*/  IMAD R13, R27, R11, R13 ;  /* 0x0000000b1b0d7224 */ /* 0x000fe200078e020d */
[----:B------:R2:W-:Y:S01]  /*6350*/  STL [R1+0x24d0], R14 ;  /* 0x0024d00e01007387 */ /* 0x0005e20000100800 */
[----:B------:R-:W-:Y:S01]  /*6360*/  IMAD.MOV.U32 R19, RZ, RZ, R16 ;  /* 0x000000ffff137224 */ /* 0x000fe200078e0010 */
[----:B------:R-:W-:Y:S01]  /*6370*/  ISETP.GE.AND P4, PT, R2, RZ, PT ;  /* 0x000000ff0200720c */ /* 0x000fe20003f86270 */
[----:B------:R-:W-:-:S02]  /*6380*/  IMAD.MOV.U32 R18, RZ, RZ, R15 ;  /* 0x000000ffff127224 */ /* 0x000fc400078e000f */
[----:B------:R-:W-:Y:S01]  /*6390*/  @!P1 IMAD.MOV R17, RZ, RZ, -R17 ;  /* 0x000000ffff119224 */ /* 0x000fe200078e0a11 */
[----:B------:R-:W-:Y:S01]  /*63a0*/  ISETP.GT.U32.AND P1, PT, R27, R13, PT ;  /* 0x0000000d1b00720c */ /* 0x000fe20003f24070 */
[----:B------:R-:W-:Y:S02]  /*63b0*/  VIADD R2, R26, 0x48 ;  /* 0x000000481a027836 */ /* 0x000fe40000000000 */
[----:B--2---:R-:W-:Y:S02]  /*63c0*/  IMAD.MOV.U32 R14, RZ, RZ, R8 ;  /* 0x000000ffff0e7224 */ /* 0x004fe400078e0008 */
[----:B------:R-:W-:Y:S02]  /*63d0*/  @!P0 IMAD.MOV R19, RZ, RZ, -R19 ;  /* 0x000000ffff138224 */ /* 0x000fe400078e0a13 */
[----:B------:R-:W-:Y:S02]  /*63e0*/  @!P6 IMAD.MOV R18, RZ, RZ, -R18 ;  /* 0x000000ffff12e224 */ /* 0x000fe400078e0a12 */
[----:B------:R-:W-:Y:S01]  /*63f0*/  @!P2 IMAD.MOV R14, RZ, RZ, -R14 ;  /* 0x000000ffff0ea224 */ /* 0x000fe200078e0a0e */
[----:B------:R-:W-:Y:S01]  /*6400*/  STL [R1+0x24d4], R17 ;  /* 0x0024d41101007387 */ /* 0x000fe20000100800 */
[----:B------:R-:W-:Y:S01]  /*6410*/  @!P3 IMAD.IADD R12, R12, 0x1, -R27 ;  /* 0x000000010c0cb824 */ /* 0x000fe200078e0a1b */
[----:B------:R-:W-:-:S02]  /*6420*/  IABS R10, R2 ;  /* 0x00000002000a7213 */ /* 0x000fc40000000000 */
[----:B------:R-:W-:Y:S02]  /*6430*/  STL [R1+0x20], R19 ;  /* 0x0000201301007387 */ /* 0x000fe40000100800 */
[----:B------:R-:W-:Y:S02]  /*6440*/  ISETP.GT.U32.AND P3, PT, R27, R12, PT ;  /* 0x0000000c1b00720c */ /* 0x000fe40003f64070 */
[----:B------:R-:W-:Y:S01]  /*6450*/  STL [R1+0x68], R18 ;  /* 0x0000681201007387 */ /* 0x000fe20000100800 */
[----:B------:R-:W-:-:S03]  /*6460*/  ISETP.GE.AND P5, PT, R5, RZ, PT ;  /* 0x000000ff0500720c */ /* 0x000fc60003fa6270 */
[----:B------:R2:W-:Y:S01]  /*6470*/  STL [R1+0x70], R14 ;  /* 0x0000700e01007387 */ /* 0x0005e20000100800 */
[----:B------:R-:W-:Y:S01]  /*6480*/  VIADD R5, R26, 0x4a ;  /* 0x0000004a1a057836 */ /* 0x000fe20000000000 */
[----:B------:R-:W-:Y:S01]  /*6490*/  ISETP.GT.U32.AND P6, PT, R27, R9, PT ;  /* 0x000000091b00720c */ /* 0x000fe20003fc4070 */
[----:B------:R-:W-:Y:S02]  /*64a0*/  @!P1 IMAD.IADD R13, R13, 0x1, -R27 ;  /* 0x000000010d0d9824 */ /* 0x000fe400078e0a1b */
[----:B--2---:R-:W-:Y:S02]  /*64b0*/  IMAD.MOV.U32 R14, RZ, RZ, R4 ;  /* 0x000000ffff0e7224 */ /* 0x004fe400078e0004 */
[----:B------:R-:W-:Y:S01]  /*64c0*/  IMAD.HI.U32 R4, R0, R10, RZ ;  /* 0x0000000a00047227 */ /* 0x000fe200078e00ff */
[----:B------:R-:W-:-:S03]  /*64d0*/  IABS R11, R5 ;  /* 0x00000005000b7213 */ /* 0x000fc60000000000 */
[----:B------:R-:W-:Y:S01]  /*64e0*/  IMAD.MOV R4, RZ, RZ, -R4 ;  /* 0x000000ffff047224 */ /* 0x000fe200078e0a04 */
[----:B------:R-:W-:-:S03]  /*64f0*/  ISETP.GT.U32.AND P2, PT, R27, R13, PT ;  /* 0x0000000d1b00720c */ /* 0x000fc60003f44070 */
[----:B------:R-:W-:Y:S01]  /*6500*/  IMAD R10, R27, R4, R10 ;  /* 0x000000041b0a7224 */ /* 0x000fe200078e020a */
[----:B------:R-:W-:Y:S01]  /*6510*/  ISETP.GE.AND P0, PT, R6, RZ, PT ;  /* 0x000000ff0600720c */ /* 0x000fe20003f06270 */
[----:B------:R-:W-:-:S04]  /*6520*/  IMAD.HI.U32 R6, R0, R11, RZ ;  /* 0x0000000b00067227 */ /* 0x000fc800078e00ff */
[--C-:B------:R-:W-:Y:S01]  /*6530*/  @!P3 IMAD.IADD R12, R12, 0x1, -R27.reuse ;  /* 0x000000010c0cb824 */ /* 0x100fe200078e0a1b */
[----:B------:R-:W-:Y:S01]  /*6540*/  ISETP.GT.U32.AND P3, PT, R27, R10, PT ;  /* 0x0000000a1b00720c */ /* 0x000fe20003f64070 */
[----:B------:R-:W-:Y:S02]  /*6550*/  IMAD.MOV R6, RZ, RZ, -R6 ;  /* 0x000000ffff067224 */ /* 0x000fe400078e0a06 */
[----:B------:R-:W-:Y:S01]  /*6560*/  @!P6 IMAD.IADD R9, R9, 0x1, -R27 ;  /* 0x000000010909e824 */ /* 0x000fe200078e0a1b */
[----:B------:R-:W-:Y:S01]  /*6570*/  ISETP.GE.AND P1, PT, R7, RZ, PT ;  /* 0x000000ff0700720c */ /* 0x000fe20003f26270 */
[----:B------:R-:W-:Y:S02]  /*6580*/  VIADD R7, R26, 0x46 ;  /* 0x000000461a077836 */ /* 0x000fe40000000000 */
[C---:B------:R-:W-:Y:S01]  /*6590*/  IMAD R11, R27.reuse, R6, R11 ;  /* 0x000000061b0b7224 */ /* 0x040fe200078e020b */
[----:B------:R-:W-:Y:S01]  /*65a0*/  ISETP.GT.U32.AND P6, PT, R27, R9, PT ;  /* 0x000000091b00720c */ /* 0x000fe20003fc4070 */
[----:B------:R-:W-:Y:S01]  /*65b0*/  @!P5 IMAD.MOV R14, RZ, RZ, -R14 ;  /* 0x000000ffff0ed224 */ /* 0x000fe200078e0a0e */
[----:B------:R-:W-:Y:S01]  /*65c0*/  ISETP.GE.AND P5, PT, R5, RZ, PT ;  /* 0x000000ff0500720c */ /* 0x000fe20003fa6270 */
[----:B------:R-:W-:-:S02]  /*65d0*/  @!P2 IMAD.IADD R13, R13, 0x1, -R27 ;  /* 0x000000010d0da824 */ /* 0x000fc400078e0a1b */
[----:B------:R-:W-:Y:S01]  /*65e0*/  VIADD R5, R26, 0x44 ;  /* 0x000000441a057836 */ /* 0x000fe20000000000 */
[----:B------:R-:W-:Y:S01]  /*65f0*/  IABS R8, R7 ;  /* 0x0000000700087213 */ /* 0x000fe20000000000 */
[----:B------:R2:W-:Y:S01]  /*6600*/  STL [R1+0x84], R14 ;  /* 0x0000840e01007387 */ /* 0x0005e20000100800 */
[----:B------:R-:W-:Y:S01]  /*6610*/  ISETP.GT.U32.AND P2, PT, R27, R11, PT ;  /* 0x0000000b1b00720c */ /* 0x000fe20003f44070 */
[----:B------:R-:W-:Y:S01]  /*6620*/  @!P3 IMAD.IADD R10, R10, 0x1, -R27 ;  /* 0x000000010a0ab824 */ /* 0x000fe200078e0a1b */
[----:B------:R-:W-:Y:S01]  /*6630*/  IABS R4, R5 ;  /* 0x0000000500047213 */ /* 0x000fe20000000000 */
[----:B------:R-:W-:-:S04]  /*6640*/  IMAD.HI.U32 R15, R0, R8, RZ ;  /* 0x00000008000f7227 */ /* 0x000fc800078e00ff */
[----:B--2---:R-:W-:Y:S01]  /*6650*/  IMAD.MOV.U32 R14, RZ, RZ, R13 ;  /* 0x000000ffff0e7224 */ /* 0x004fe200078e000d */
[----:B------:R-:W-:-:S03]  /*6660*/  ISETP.GT.U32.AND P3, PT, R27, R10, PT ;  /* 0x0000000a1b00720c */ /* 0x000fc60003f64070 */
[----:B------:R-:W-:Y:S01]  /*6670*/  @!P0 IMAD.MOV R14, RZ, RZ, -R14 ;  /* 0x000000ffff0e8224 */ /* 0x000fe200078e0a0e */
[----:B------:R-:W-:Y:S01]  /*6680*/  ISETP.GE.AND P0, PT, R7, RZ, PT ;  /* 0x000000ff0700720c */ /* 0x000fe20003f06270 */
[----:B------:R-:W-:-:S04]  /*6690*/  IMAD.HI.U32 R7, R0, R4, RZ ;  /* 0x0000000400077227 */ /* 0x000fc800078e00ff */
[----:B------:R-:W-:Y:S02]  /*66a0*/  @!P6 IMAD.IADD R9, R9, 0x1, -R27 ;  /* 0x000000010909e824 */ /* 0x000fe400078e0a1b */
[----:B------:R-:W-:Y:S02]  /*66b0*/  IMAD.MOV R15, RZ, RZ, -R15 ;  /* 0x000000ffff0f7224 */ /* 0x000fe400078e0a0f */
[----:B------:R-:W-:Y:S01]  /*66c0*/  @!P1 IMAD.MOV R12, RZ, RZ, -R12 ;  /* 0x000000ffff0c9224 */ /* 0x000fe200078e0a0c */
[----:B------:R-:W-:Y:S01]  /*66d0*/  ISETP.GE.AND P1, PT, R5, RZ, PT ;  /* 0x000000ff0500720c */ /* 0x000fe20003f26270 */
[----:B------:R-:W-:Y:S02]  /*66e0*/  IMAD.MOV R5, RZ, RZ, -R7 ;  /* 0x000000ffff057224 */ /* 0x000fe400078e0a07 */
[----:B------:R-:W-:Y:S02]  /*66f0*/  @!P2 IMAD.IADD R11, R11, 0x1, -R27 ;  /* 0x000000010b0ba824 */ /* 0x000fe400078e0a1b */
[----:B------:R-:W-:-:S02]  /*6700*/  IMAD R8, R27, R15, R8 ;  /* 0x0000000f1b087224 */ /* 0x000fc400078e0208 */
[----:B------:R-:W-:Y:S02]  /*6710*/  IMAD.MOV.U32 R13, RZ, RZ, R9 ;  /* 0x000000ffff0d7224 */ /* 0x000fe400078e0009 */
[C---:B------:R-:W-:Y:S01]  /*6720*/  IMAD R4, R27.reuse, R5, R4 ;  /* 0x000000051b047224 */ /* 0x040fe200078e0204 */
[C---:B------:R-:W-:Y:S01]  /*6730*/  ISETP.GT.U32.AND P2, PT, R27.reuse, R11, PT ;  /* 0x0000000b1b00720c */ /* 0x040fe20003f44070 */
[----:B------:R-:W-:Y:S02]  /*6740*/  VIADD R6, R26, 0x42 ;  /* 0x000000421a067836 */ /* 0x000fe40000000000 */
[----:B------:R-:W-:Y:S01]  /*6750*/  @!P4 IMAD.MOV R13, RZ, RZ, -R13 ;  /* 0x000000ffff0dc224 */ /* 0x000fe200078e0a0d */
[C---:B------:R-:W-:Y:S01]  /*6760*/  ISETP.GT.U32.AND P4, PT, R27.reuse, R8, PT ;  /* 0x000000081b00720c */ /* 0x040fe20003f84070 */
[----:B------:R-:W-:Y:S01]  /*6770*/  @!P3 IMAD.IADD R10, R10, 0x1, -R27 ;  /* 0x000000010a0ab824 */ /* 0x000fe200078e0a1b */
[----:B------:R-:W-:Y:S02]  /*6780*/  ISETP.GT.U32.AND P3, PT, R27, R4, PT ;  /* 0x000000041b00720c */ /* 0x000fe40003f64070 */
[----:B------:R-:W-:-:S02]  /*6790*/  ISETP.GE.AND P6, PT, R2, RZ, PT ;  /* 0x000000ff0200720c */ /* 0x000fc40003fc6270 */
[----:B------:R-:W-:Y:S01]  /*67a0*/  IABS R2, R6 ;  /* 0x0000000600027213 */ /* 0x000fe20000000000 */
[----:B------:R-:W-:-:S04]  /*67b0*/  VIADD R7, R26, 0x40 ;  /* 0x000000401a077836 */ /* 0x000fc80000000000 */
[----:B------:R-:W-:Y:S01]  /*67c0*/  IMAD.HI.U32 R9, R0, R2, RZ ;  /* 0x0000000200097227 */ /* 0x000fe200078e00ff */
[----:B------:R2:W-:Y:S03]  /*67d0*/  STL [R1+0x98], R14 ;  /* 0x0000980e01007387 */ /* 0x0005e60000100800 */
[----:B------:R-:W-:Y:S02]  /*67e0*/  IMAD.MOV R9, RZ, RZ, -R9 ;  /* 0x000000ffff097224 */ /* 0x000fe400078e0a09 */
[--C-:B------:R-:W-:Y:S02]  /*67f0*/  @!P2 IMAD.IADD R11, R11, 0x1, -R27.reuse ;  /* 0x000000010b0ba824 */ /* 0x100fe400078e0a1b */
[--C-:B------:R-:W-:Y:S01]  /*6800*/  @!P4 IMAD.IADD R8, R8, 0x1, -R27.reuse ;  /* 0x000000010808c824 */ /* 0x100fe200078e0a1b */
[----:B------:R-:W-:Y:S01]  /*6810*/  IABS R15, R7 ;  /* 0x00000007000f7213 */ /* 0x000fe20000000000 */
[----:B------:R-:W-:-:S02]  /*6820*/  @!P3 IMAD.IADD R4, R4, 0x1, -R27 ;  /* 0x000000010404b824 */ /* 0x000fc400078e0a1b */
[C---:B------:R-:W-:Y:S01]  /*6830*/  IMAD R2, R27.reuse, R9, R2 ;  /* 0x000000091b027224 */ /* 0x040fe200078e0202 */
[C---:B------:R-:W-:Y:S01]  /*6840*/  ISETP.GT.U32.AND P4, PT, R27.reuse, R8, PT ;  /* 0x000000081b00720c */ /* 0x040fe20003f84070 */
[----:B--2---:R-:W-:Y:S01]  /*6850*/  IMAD.MOV.U32 R14, RZ, RZ, R11 ;  /* 0x000000ffff0e7224 */ /* 0x004fe200078e000b */
[----:B------:R2:W-:Y:S01]  /*6860*/  STL [R1+0x78], R13 ;  /* 0x0000780d01007387 */ /* 0x0005e20000100800 */
[C---:B------:R-:W-:Y:S02]  /*6870*/  ISETP.GT.U32.AND P3, PT, R27.reuse, R4, PT ;  /* 0x000000041b00720c */ /* 0x040fe40003f64070 */
[----:B------:R-:W-:Y:S01]  /*6880*/  @!P5 IMAD.MOV R14, RZ, RZ, -R14 ;  /* 0x000000ffff0ed224 */ /* 0x000fe200078e0a0e */
[----:B------:R-:W-:Y:S01]  /*6890*/  ISETP.GE.AND P2, PT, R6, RZ, PT ;  /* 0x000000ff0600720c */ /* 0x000fe20003f46270 */
[----:B------:R-:W-:Y:S01]  /*68a0*/  VIADD R6, R26, 0x3e ;  /* 0x0000003e1a067836 */ /* 0x000fe20000000000 */
[----:B------:R-:W-:Y:S01]  /*68b0*/  ISETP.GT.U32.AND P5, PT, R27, R2, PT ;  /* 0x000000021b00720c */ /* 0x000fe20003fa4070 */
[----:B--2---:R-:W-:-:S02]  /*68c0*/  IMAD.MOV.U32 R13, RZ, RZ, R10 ;  /* 0x000000ffff0d7224 */ /* 0x004fc400078e000a */
[----:B------:R-:W-:Y:S01]  /*68d0*/  IMAD.HI.U32 R10, R0, R15, RZ ;  /* 0x0000000f000a7227 */ /* 0x000fe200078e00ff */
[----:B------:R-:W-:-:S03]  /*68e0*/  IABS R9, R6 ;  /* 0x0000000600097213 */ /* 0x000fc60000000000 */
[----:B------:R-:W-:Y:S02]  /*68f0*/  IMAD.MOV R10, RZ, RZ, -R10 ;  /* 0x000000ffff0a7224 */ /* 0x000fe400078e0a0a */
[----:B------:R-:W-:Y:S02]  /*6900*/  @!P4 IMAD.IADD R8, R8, 0x1, -R27 ;  /* 0x000000010808c824 */ /* 0x000fe400078e0a1b */
[----:B------:R-:W-:Y:S01]  /*6910*/  IMAD R15, R27, R10, R15 ;  /* 0x0000000a1b0f7224 */ /* 0x000fe200078e020f */
[----:B------:R-:W-:Y:S01]  /*6920*/  ISETP.GE.AND P4, PT, R6, RZ, PT ;  /* 0x000000ff0600720c */ /* 0x000fe20003f86270 */
[----:B------:R-:W-:-:S04]  /*6930*/  IMAD.HI.U32 R6, R0, R9, RZ ;  /* 0x0000000900067227 */ /* 0x000fc800078e00ff */
[--C-:B------:R-:W-:Y:S01]  /*6940*/  @!P3 IMAD.IADD R4, R4, 0x1, -R27.reuse ;  /* 0x000000010404b824 */ /* 0x100fe200078e0a1b */
[C---:B------:R-:W-:Y:S01]  /*6950*/  ISETP.GT.U32.AND P3, PT, R27.reuse, R15, PT ;  /* 0x0000000f1b00720c */ /* 0x040fe20003f64070 */
[----:B------:R-:W-:Y:S02]  /*6960*/  @!P5 IMAD.IADD R2, R2, 0x1, -R27 ;  /* 0x000000010202d824 */ /* 0x000fe400078e0a1b */
[----:B------:R-:W-:Y:S02]  /*6970*/  IMAD.MOV R6, RZ, RZ, -R6 ;  /* 0x000000ffff067224 */ /* 0x000fe400078e0a06 */
[----:B------:R-:W-:Y:S01]  /*6980*/  VIADD R5, R26, 0x3c ;  /* 0x0000003c1a057836 */ /* 0x000fe20000000000 */
[C---:B------:R-:W-:Y:S01]  /*6990*/  ISETP.GT.U32.AND P5, PT, R27.reuse, R2, PT ;  /* 0x000000021b00720c */ /* 0x040fe20003fa4070 */
[----:B------:R-:W-:Y:S02]  /*69a0*/  IMAD.MOV.U32 R11, RZ, RZ, R8 ;  /* 0x000000ffff0b7224 */ /* 0x000fe400078e0008 */
[----:B------:R-:W-:-:S02]  /*69b0*/  IMAD R9, R27, R6, R9 ;  /* 0x000000061b097224 */ /* 0x000fc400078e0209 */
[----:B------:R-:W-:Y:S01]  /*69c0*/  IMAD.MOV.U32 R8, RZ, RZ, R4 ;  /* 0x000000ffff087224 */ /* 0x000fe200078e0004 */
[----:B------:R2:W-:Y:S01]  /*69d0*/  STL [R1+0x80], R12 ;  /* 0x0000800c01007387 */ /* 0x0005e20000100800 */
[----:B------:R-:W-:Y:S02]  /*69e0*/  @!P6 IMAD.MOV R13, RZ, RZ, -R13 ;  /* 0x000000ffff0de224 */ /* 0x000fe400078e0a0d */
[----:B------:R-:W-:Y:S01]  /*69f0*/  @!P1 IMAD.MOV R8, RZ, RZ, -R8 ;  /* 0x000000ffff089224 */ /* 0x000fe200078e0a08 */
[----:B------:R-:W-:Y:S01]  /*6a00*/  ISETP.GT.U32.AND P1, PT, R27, R9, PT ;  /* 0x000000091b00720c */ /* 0x000fe20003f24070 */
[----:B------:R-:W-:Y:S01]  /*6a10*/  @!P3 IMAD.IADD R15, R15, 0x1, -R27 ;  /* 0x000000010f0fb824 */ /* 0x000fe200078e0a1b */
[----:B------:R-:W-:Y:S02]  /*6a20*/  ISETP.GE.AND P6, PT, R7, RZ, PT ;  /* 0x000000ff0700720c */ /* 0x000fe40003fc6270 */
[----:B--2---:R-:W-:Y:S01]  /*6a30*/  IABS R12, R5 ;  /* 0x00000005000c7213 */ /* 0x004fe20000000000 */
[----:B------:R-:W-:Y:S01]  /*6a40*/  @!P0 IMAD.MOV R11, RZ, RZ, -R11 ;  /* 0x000000ffff0b8224 */ /* 0x000fe200078e0a0b */
[----:B------:R-:W-:Y:S01]  /*6a50*/  ISETP.GT.U32.AND P3, PT, R27, R15, PT ;  /* 0x0000000f1b00720c */ /* 0x000fe20003f64070 */
[----:B------:R-:W-:-:S02]  /*6a60*/  VIADD R6, R26, 0x38 ;  /* 0x000000381a067836 */ /* 0x000fc40000000000 */
[----:B------:R-:W-:Y:S01]  /*6a70*/  IMAD.HI.U32 R7, R0, R12, RZ ;  /* 0x0000000c00077227 */ /* 0x000fe200078e00ff */
[----:B------:R2:W-:Y:S03]  /*6a80*/  STL [R1+0x94], R14 ;  /* 0x0000940e01007387 */ /* 0x0005e60000100800 */
[----:B------:R-:W-:Y:S01]  /*6a90*/  IMAD.MOV R7, RZ, RZ, -R7 ;  /* 0x000000ffff077224 */ /* 0x000fe200078e0a07 */
[----:B------:R3:W-:Y:S01]  /*6aa0*/  STL [R1+0x90], R13 ;  /* 0x0000900d01007387 */ /* 0x0007e20000100800 */
[----:B------:R-:W-:-:S03]  /*6ab0*/  @!P5 IMAD.IADD R2, R2, 0x1, -R27 ;  /* 0x000000010202d824 */ /* 0x000fc600078e0a1b */
[----:B------:R5:W-:Y:S01]  /*6ac0*/  STL [R1+0x8c], R11 ;  /* 0x00008c0b01007387 */ /* 0x000be20000100800 */
[----:B------:R-:W-:Y:S02]  /*6ad0*/  IMAD R12, R27, R7, R12 ;  /* 0x000000071b0c7224 */ /* 0x000fe400078e020c */
[----:B--2---:R-:W-:Y:S02]  /*6ae0*/  IMAD.MOV.U32 R14, RZ, RZ, R2 ;  /* 0x000000ffff0e7224 */ /* 0x004fe400078e0002 */
[----:B---3--:R-:W-:Y:S01]  /*6af0*/  VIADD R13, R26, 0x3a ;  /* 0x0000003a1a0d7836 */ /* 0x008fe20000000000 */
[----:B-----5:R-:W-:Y:S01]  /*6b00*/  IABS R11, R6 ;  /* 0x00000006000b7213 */ /* 0x020fe20000000000 */
[----:B------:R-:W-:-:S03]  /*6b10*/  @!P1 IMAD.IADD R9, R9, 0x1, -R27 ;  /* 0x0000000109099824 */ /* 0x000fc600078e0a1b */
[----:B------:R-:W-:Y:S01]  /*6b20*/  ISETP.GE.AND P5, PT, R13, RZ, PT ;  /* 0x000000ff0d00720c */ /* 0x000fe20003fa6270 */
[----:B------:R-:W-:Y:S01]  /*6b30*/  @!P2 IMAD.MOV R14, RZ, RZ, -R14 ;  /* 0x000000ffff0ea224 */ /* 0x000fe200078e0a0e */
[----:B------:R-:W-:Y:S01]  /*6b40*/  IABS R13, R13 ;  /* 0x0000000d000d7213 */ /* 0x000fe20000000000 */
[C---:B------:R-:W-:Y:S01]  /*6b50*/  IMAD.HI.U32 R2, R0.reuse, R11, RZ ;  /* 0x0000000b00027227 */ /* 0x040fe200078e00ff */
[C---:B------:R-:W-:Y:S02]  /*6b60*/  ISETP.GT.U32.AND P2, PT, R27.reuse, R12, PT ;  /* 0x0000000c1b00720c */ /* 0x040fe40003f44070 */
[----:B------:R-:W-:Y:S01]  /*6b70*/  ISETP.GT.U32.AND P1, PT, R27, R9, PT ;  /* 0x000000091b00720c */ /* 0x000fe20003f24070 */
[----:B------:R-:W-:Y:S02]  /*6b80*/  IMAD.MOV R2, RZ, RZ, -R2 ;  /* 0x000000ffff027224 */ /* 0x000fe400078e0a02 */
[----:B------:R-:W-:Y:S01]  /*6b90*/  @!P3 IMAD.IADD R15, R15, 0x1, -R27 ;  /* 0x000000010f0fb824 */ /* 0x000fe200078e0a1b */
[----:B------:R2:W-:Y:S01]  /*6ba0*/  STL [R1+0x88], R8 ;  /* 0x0000880801007387 */ /* 0x0005e20000100800 */
[----:B------:R-:W-:-:S04]  /*6bb0*/  IMAD.HI.U32 R10, R0, R13, RZ ;  /* 0x0000000d000a7227 */ /* 0x000fc800078e00ff */
[C---:B------:R-:W-:Y:S02]  /*6bc0*/  VIADD R4, R26.reuse, 0x36 ;  /* 0x000000361a047836 */ /* 0x040fe40000000000 */
[----:B------:R-:W-:Y:S02]  /*6bd0*/  IMAD R11, R27, R2, R11 ;  /* 0x000000021b0b7224 */ /* 0x000fe400078e020b */
[----:B------:R-:W-:Y:S02]  /*6be0*/  IMAD.MOV.U32 R16, RZ, RZ, R15 ;  /* 0x000000ffff107224 */ /* 0x000fe400078e000f */
[----:B--2---:R-:W-:Y:S02]  /*6bf0*/  VIADD R8, R26, 0x34 ;  /* 0x000000341a087836 */ /* 0x004fe40000000000 */
[----:B------:R-:W-:Y:S01]  /*6c00*/  IMAD.MOV R10, RZ, RZ, -R10 ;  /* 0x000000ffff0a7224 */ /* 0x000fe200078e0a0a */
[----:B------:R-:W-:Y:S01]  /*6c10*/  ISETP.GE.AND P0, PT, R5, RZ, PT ;  /* 0x000000ff0500720c */ /* 0x000fe20003f06270 */
[----:B------:R-:W-:Y:S01]  /*6c20*/  @!P6 IMAD.MOV R16, RZ, RZ, -R16 ;  /* 0x000000ffff10e224 */ /* 0x000fe200078e0a10 */
[----:B------:R-:W-:Y:S01]  /*6c30*/  IABS R7, R8 ;  /* 0x0000000800077213 */ /* 0x000fe20000000000 */
[C---:B------:R-:W-:Y:S01]  /*6c40*/  IMAD R13, R27.reuse, R10, R13 ;  /* 0x0000000a1b0d7224 */ /* 0x040fe200078e020d */
[----:B------:R-:W-:Y:S01]  /*6c50*/  IABS R5, R4 ;  /* 0x0000000400057213 */ /* 0x000fe20000000000 */
[--C-:B------:R-:W-:Y:S01]  /*6c60*/  @!P2 IMAD.IADD R12, R12, 0x1, -R27.reuse ;  /* 0x000000010c0ca824 */ /* 0x100fe200078e0a1b */
[----:B------:R-:W-:Y:S01]  /*6c70*/  ISETP.GT.U32.AND P6, PT, R27, R11, PT ;  /* 0x0000000b1b00720c */ /* 0x000fe20003fc4070 */
[----:B------:R-:W-:Y:S01]  /*6c80*/  @!P1 IMAD.IADD R9, R9, 0x1, -R27 ;  /* 0x0000000109099824 */ /* 0x000fe200078e0a1b */
[----:B------:R-:W-:Y:S01]  /*6c90*/  ISETP.GE.AND P3, PT, R6, RZ, PT ;  /* 0x000000ff0600720c */ /* 0x000fe20003f66270 */
[----:B------:R-:W-:Y:S01]  /*6ca0*/  IMAD.MOV.U32 R6, RZ, RZ, R7 ;  /* 0x000000ffff067224 */ /* 0x000fe200078e0007 */
[----:B------:R2:W-:Y:S01]  /*6cb0*/  STL [R1+0x7c], R14 ;  /* 0x00007c0e01007387 */ /* 0x0005e20000100800 */
[----:B------:R-:W-:Y:S01]  /*6cc0*/  IMAD.HI.U32 R7, R0, R5, RZ ;  /* 0x0000000500077227 */ /* 0x000fe200078e00ff */
[----:B------:R-:W-:-:S02]  /*6cd0*/  ISETP.GT.U32.AND P1, PT, R27, R13, PT ;  /* 0x0000000d1b00720c */ /* 0x000fc40003f24070 */
[----:B------:R-:W-:Y:S01]  /*6ce0*/  ISETP.GT.U32.AND P2, PT, R27, R12, PT ;  /* 0x0000000c1b00720c */ /* 0x000fe20003f44070 */
[----:B------:R-:W-:Y:S02]  /*6cf0*/  VIADD R10, R26, 0x32 ;  /* 0x000000321a0a7836 */ /* 0x000fe40000000000 */
[----:B------:R-:W-:Y:S02]  /*6d00*/  IMAD.MOV R7, RZ, RZ, -R7 ;  /* 0x000000ffff077224 */ /* 0x000fe400078e0a07 */
[----:B--2---:R-:W-:Y:S02]  /*6d10*/  IMAD.MOV.U32 R14, RZ, RZ, R9 ;  /* 0x000000ffff0e7224 */ /* 0x004fe400078e0009 */
[----:B------:R-:W-:Y:S02]  /*6d20*/  @!P6 IMAD.IADD R11, R11, 0x1, -R27 ;  /* 0x000000010b0be824 */ /* 0x000fe400078e0a1b */
[----:B------:R-:W-:Y:S01]  /*6d30*/  @!P4 IMAD.MOV R14, RZ, RZ, -R14 ;  /* 0x000000ffff0ec224 */ /* 0x000fe200078e0a0e */
[----:B------:R-:W-:Y:S01]  /*6d40*/  ISETP.GE.AND P4, PT, R4, RZ, PT ;  /* 0x000000ff0400720c */ /* 0x000fe20003f86270 */
[C---:B------:R-:W-:Y:S01]  /*6d50*/  IMAD R4, R27.reuse, R7, R5 ;  /* 0x000000071b047224 */ /* 0x040fe200078e0205 */
[----:B------:R-:W-:Y:S01]  /*6d60*/  IABS R5, R10 ;  /* 0x0000000a00057213 */ /* 0x000fe20000000000 */
[----:B------:R-:W-:Y:S01]  /*6d70*/  IMAD.HI.U32 R2, R0, R6, RZ ;  /* 0x0000000600027227 */ /* 0x000fe200078e00ff */
[----:B------:R-:W-:Y:S01]  /*6d80*/  ISETP.GT.U32.AND P6, PT, R27, R11, PT ;  /* 0x0000000b1b00720c */ /* 0x000fe20003fc4070 */
[----:B------:R-:W-:Y:S02]  /*6d90*/  STL [R1+0x74], R16 ;  /* 0x0000741001007387 */ /* 0x000fe40000100800 */
[----:B------:R-:W-:-:S02]  /*6da0*/  IMAD.MOV R2, RZ, RZ, -R2 ;  /* 0x000000ffff027224 */ /* 0x000fc400078e0a02 */
[--C-:B------:R-:W-:Y:S02]  /*6db0*/  @!P1 IMAD.IADD R13, R13, 0x1, -R27.reuse ;  /* 0x000000010d0d9824 */ /* 0x100fe400078e0a1b */
[----:B------:R-:W-:Y:S02]  /*6dc0*/  @!P2 IMAD.IADD R12, R12, 0x1, -R27 ;  /* 0x000000010c0ca824 */ /* 0x000fe400078e0a1b */
[----:B------:R-:W-:Y:S01]  /*6dd0*/  IMAD.HI.U32 R15, R0, R5, RZ ;  /* 0x00000005000f7227 */ /* 0x000fe200078e00ff */
[----:B------:R2:W-:Y:S01]  /*6de0*/  STL [R1+0x6c], R14 ;  /* 0x00006c0e01007387 */ /* 0x0005e20000100800 */
[C---:B------:R-:W-:Y:S02]  /*6df0*/  ISETP.GT.U32.AND P1, PT, R27.reuse, R13, PT ;  /* 0x0000000d1b00720c */ /* 0x040fe40003f24070 */
[C---:B------:R-:W-:Y:S02]  /*6e00*/  IMAD R6, R27.reuse, R2, R6 ;  /* 0x000000021b067224 */ /* 0x040fe400078e0206 */
[----:B------:R-:W-:Y:S01]  /*6e10*/  IMAD.MOV R15, RZ, RZ, -R15 ;  /* 0x000000ffff0f7224 */ /* 0x000fe200078e0a0f */
[----:B------:R-:W-:Y:S01]  /*6e20*/  ISETP.GT.U32.AND P2, PT, R27, R4, PT ;  /* 0x000000041b00720c */ /* 0x000fe20003f44070 */
[----:B--2---:R-:W-:-:S02]  /*6e30*/  IMAD.MOV.U32 R14, RZ, RZ, R12 ;  /* 0x000000ffff0e7224 */ /* 0x004fc400078e000c */
[C---:B------:R-:W-:Y:S02]  /*6e40*/  IMAD R5, R27.reuse, R15, R5 ;  /* 0x0000000f1b057224 */ /* 0x040fe400078e0205 */
[----:B------:R-:W-:Y:S01]  /*6e50*/  @!P0 IMAD.MOV R14, RZ, RZ, -R14 ;  /* 0x000000ffff0e8224 */ /* 0x000fe200078e0a0e */
[----:B------:R-:W-:Y:S01]  /*6e60*/  ISETP.GT.U32.AND P0, PT, R27, R6, PT ;  /* 0x000000061b00720c */ /* 0x000fe20003f04070 */
[--C-:B------:R-:W-:Y:S01]  /*6e70*/  @!P6 IMAD.IADD R11, R11, 0x1, -R27.reuse ;  /* 0x000000010b0be824 */ /* 0x100fe200078e0a1b */
[----:B------:R-:W-:Y:S01]  /*6e80*/  ISETP.GT.U32.AND P6, PT, R27, R5, PT ;  /* 0x000000051b00720c */ /* 0x000fe20003fc4070 */
[----:B------:R-:W-:Y:S02]  /*6e90*/  VIADD R2, R26, 0x30 ;  /* 0x000000301a027836 */ /* 0x000fe40000000000 */
[--C-:B------:R-:W-:Y:S01]  /*6ea0*/  @!P1 IMAD.IADD R13, R13, 0x1, -R27.reuse ;  /* 0x000000010d0d9824 */ /* 0x100fe200078e0a1b */
[----:B------:R2:W-:Y:S01]  /*6eb0*/  STL [R1+0x64], R14 ;  /* 0x0000640e01007387 */ /* 0x0005e20000100800 */
[----:B------:R-:W-:Y:S01]  /*6ec0*/  @!P2 IMAD.IADD R4, R4, 0x1, -R27 ;  /* 0x000000010404a824 */ /* 0x000fe200078e0a1b */
[----:B------:R-:W-:-:S05]  /*6ed0*/  IABS R9, R2 ;  /* 0x0000000200097213 */ /* 0x000fca0000000000 */
[----:B------:R-:W-:Y:S02]  /*6ee0*/  @!P0 IMAD.IADD R6, R6, 0x1, -R27 ;  /* 0x0000000106068824 */ /* 0x000fe400078e0a1b */
[----:B--2---:R-:W-:Y:S01]  /*6ef0*/  IMAD.MOV.U32 R14, RZ, RZ, R13 ;  /* 0x000000ffff0e7224 */ /* 0x004fe200078e000d */
[----:B------:R-:W-:Y:S01]  /*6f00*/  ISETP.GT.U32.AND P2, PT, R27, R4, PT ;  /* 0x000000041b00720c */ /* 0x000fe20003f44070 */
[----:B------:R-:W-:Y:S01]  /*6f10*/  @!P6 IMAD.IADD R5, R5, 0x1, -R27 ;  /* 0x000000010505e824 */ /* 0x000fe200078e0a1b */
[----:B------:R-:W-:Y:S01]  /*6f20*/  ISETP.GE.AND P1, PT, R8, RZ, PT ;  /* 0x000000ff0800720c */ /* 0x000fe20003f26270 */
[----:B------:R-:W-:Y:S01]  /*6f30*/  @!P5 IMAD.MOV R14, RZ, RZ, -R14 ;  /* 0x000000ffff0ed224 */ /* 0x000fe200078e0a0e */
[C---:B------:R-:W-:Y:S01]  /*6f40*/  ISETP.GT.U32.AND P5, PT, R27.reuse, R6, PT ;  /* 0x000000061b00720c */ /* 0x040fe20003fa4070 */
[----:B------:R-:W-:Y:S02]  /*6f50*/  VIADD R7, R26, 0x2e ;  /* 0x0000002e1a077836 */ /* 0x000fe40000000000 */
[----:B------:R-:W-:Y:S01]  /*6f60*/  IMAD.HI.U32 R8, R0, R9, RZ ;  /* 0x0000000900087227 */ /* 0x000fe200078e00ff */
[----:B------:R-:W-:-:S02]  /*6f70*/  ISETP.GT.U32.AND P6, PT, R27, R5, PT ;  /* 0x000000051b00720c */ /* 0x000fc40003fc4070 */
[----:B------:R-:W-:Y:S01]  /*6f80*/  IABS R12, R7 ;  /* 0x00000007000c7213 */ /* 0x000fe20000000000 */
[----:B------:R-:W-:Y:S01]  /*6f90*/  IMAD.MOV R8, RZ, RZ, -R8 ;  /* 0x000000ffff087224 */ /* 0x000fe200078e0a08 */
[----:B------:R-:W-:Y:S01]  /*6fa0*/  ISETP.GE.AND P0, PT, R10, RZ, PT ;  /* 0x000000ff0a00720c */ /* 0x000fe20003f06270 */
[----:B------:R-:W-:Y:S02]  /*6fb0*/  @!P2 IMAD.IADD R4, R4, 0x1, -R27 ;  /* 0x000000010404a824 */ /* 0x000fe400078e0a1b */
[----:B------:R-:W-:Y:S02]  /*6fc0*/  IMAD R9, R27, R8, R9 ;  /* 0x000000081b097224 */ /* 0x000fe400078e0209 */
[----:B------:R-:W-:Y:S01]  /*6fd0*/  IMAD.HI.U32 R10, R0, R12, RZ ;  /* 0x0000000c000a7227 */ /* 0x000fe200078e00ff */
[----:B------:R-:W-:-:S03]  /*6fe0*/  ISETP.GE.AND P2, PT, R7, RZ, PT ;  /* 0x000000ff0700720c */ /* 0x000fc60003f46270 */
[--C-:B------:R-:W-:Y:S01]  /*6ff0*/  @!P5 IMAD.IADD R6, R6, 0x1, -R27.reuse ;  /* 0x000000010606d824 */ /* 0x100fe200078e0a1b */
[----:B------:R-:W-:Y:S01]  /*7000*/  ISETP.GT.U32.AND P5, PT, R27, R9, PT ;  /* 0x000000091b00720c */ /* 0x000fe20003fa4070 */
[----:B------:R-:W-:Y:S02]  /*7010*/  IMAD.MOV R10, RZ, RZ, -R10 ;  /* 0x000000ffff0a7224 */ /* 0x000fe400078e0a0a */
[----:B------:R-:W-:Y:S02]  /*7020*/  VIADD R7, R26, 0x2c ;  /* 0x0000002c1a077836 */ /* 0x000fe40000000000 */
[----:B------:R-:W-:Y:S02]  /*7030*/  IMAD.MOV.U32 R13, RZ, RZ, R4 ;  /* 0x000000ffff0d7224 */ /* 0x000fe400078e0004 */
[----:B------:R-:W-:Y:S02]  /*7040*/  @!P6 IMAD.IADD R5, R5, 0x1, -R27 ;  /* 0x000000010505e824 */ /* 0x000fe400078e0a1b */
[----:B------:R-:W-:Y:S01]  /*7050*/  IMAD R12, R27, R10, R12 ;  /* 0x0000000a1b0c7224 */ /* 0x000fe200078e020c */
[----:B------:R-:W-:Y:S01]  /*7060*/  IABS R10, R7 ;  /* 0x00000007000a7213 */ /* 0x000fe20000000000 */
[----:B------:R-:W-:Y:S01]  /*7070*/  @!P4 IMAD.MOV R13, RZ, RZ, -R13 ;  /* 0x000000ffff0dc224 */ /* 0x000fe200078e0a0d */
[----:B------:R-:W-:Y:S01]  /*7080*/  ISETP.GE.AND P4, PT, R7, RZ, PT ;  /* 0x000000ff0700720c */ /* 0x000fe20003f86270 */
[----:B------:R-:W-:-:S02]  /*7090*/  IMAD.MOV.U32 R7, RZ, RZ, R5 ;  /* 0x000000ffff077224 */ /* 0x000fc400078e0005 */
[----:B------:R-:W-:Y:S02]  /*70a0*/  @!P3 IMAD.MOV R11, RZ, RZ, -R11 ;  /* 0x000000ffff0bb224 */ /* 0x000fe400078e0a0b */
[----:B------:R-:W-:Y:S01]  /*70b0*/  @!P0 IMAD.MOV R7, RZ, RZ, -R7 ;  /* 0x000000ffff078224 */ /* 0x000fe200078e0a07 */
[----:B------:R-:W-:Y:S01]  /*70c0*/  ISETP.GT.U32.AND P0, PT, R27, R12, PT ;  /* 0x0000000c1b00720c */ /* 0x000fe20003f04070 */
[----:B------:R-:W-:Y:S01]  /*70d0*/  @!P5 IMAD.IADD R9, R9, 0x1, -R27 ;  /* 0x000000010909d824 */ /* 0x000fe200078e0a1b */
[----:B------:R-:W-:Y:S01]  /*70e0*/  STL [R1+0x60], R14 ;  /* 0x0000600e01007387 */ /* 0x000fe20000100800 */
[----:B------:R-:W-:-:S03]  /*70f0*/  ISETP.GE.AND P3, PT, R2, RZ, PT ;  /* 0x000000ff0200720c */ /* 0x000fc60003f66270 */
[----:B------:R2:W-:Y:S01]  /*7100*/  STL [R1+0x58], R11 ;  /* 0x0000580b01007387 */ /* 0x0005e20000100800 */
[----:B------:R-:W-:Y:S01]  /*7110*/  ISETP.GT.U32.AND P5, PT, R27, R9, PT ;  /* 0x000000091b00720c */ /* 0x000fe20003fa4070 */
[----:B------:R-:W-:Y:S02]  /*7120*/  VIADD R2, R26, 0x2a ;  /* 0x0000002a1a027836 */ /* 0x000fe40000000000 */
[----:B--2---:R-:W-:Y:S02]  /*7130*/  IMAD.MOV.U32 R11, RZ, RZ, R6 ;  /* 0x000000ffff0b7224 */ /* 0x004fe400078e0006 */
[----:B------:R-:W-:-:S04]  /*7140*/  IMAD.HI.U32 R6, R0, R10, RZ ;  /* 0x0000000a00067227 */ /* 0x000fc800078e00ff */
[----:B------:R-:W-:Y:S02]  /*7150*/  IMAD.MOV R6, RZ, RZ, -R6 ;  /* 0x000000ffff067224 */ /* 0x000fe400078e0a06 */
[----:B------:R-:W-:Y:S01]  /*7160*/  @!P1 IMAD.MOV R11, RZ, RZ, -R11 ;  /* 0x000000ffff0b9224 */ /* 0x000fe200078e0a0b */
[----:B------:R-:W-:Y:S01]  /*7170*/  ISETP.GE.AND P1, PT, R2, RZ, PT ;  /* 0x000000ff0200720c */ /* 0x000fe20003f26270 */
[--C-:B------:R-:W-:Y:S01]  /*7180*/  @!P0 IMAD.IADD R12, R12, 0x1, -R27.reuse ;  /* 0x000000010c0c8824 */ /* 0x100fe200078e0a1b */
[----:B------:R-:W-:Y:S01]  /*7190*/  IABS R2, R2 ;  /* 0x0000000200027213 */ /* 0x000fe20000000000 */
[C---:B------:R-:W-:Y:S01]  /*71a0*/  IMAD R10, R27.reuse, R6, R10 ;  /* 0x000000061b0a7224 */ /* 0x040fe200078e020a */
[----:B------:R-:W-:Y:S01]  /*71b0*/  STL [R1+0x50], R13 ;  /* 0x0000500d01007387 */ /* 0x000fe20000100800 */
[----:B------:R-:W-:Y:S01]  /*71c0*/  VIADD R8, R26, 0x26 ;  /* 0x000000261a087836 */ /* 0x000fe20000000000 */
[----:B------:R-:W-:Y:S02]  /*71d0*/  ISETP.GT.U32.AND P0, PT, R27, R12, PT ;  /* 0x0000000c1b00720c */ /* 0x000fe40003f04070 */
[----:B------:R2:W-:Y:S01]  /*71e0*/  STL [R1+0x48], R11 ;  /* 0x0000480b01007387 */ /* 0x0005e20000100800 */
[----:B------:R-:W-:Y:S01]  /*71f0*/  @!P5 IMAD.IADD R9, R9, 0x1, -R27 ;  /* 0x000000010909d824 */ /* 0x000fe200078e0a1b */
[----:B------:R-:W-:-:S02]  /*7200*/  ISETP.GT.U32.AND P5, PT, R27, R10, PT ;  /* 0x0000000a1b00720c */ /* 0x000fc40003fa4070 */
[----:B------:R3:W-:Y:S01]  /*7210*/  STL [R1+0x40], R7 ;  /* 0x0000400701007387 */ /* 0x0007e20000100800 */
[----:B------:R-:W-:Y:S01]  /*7220*/  IABS R5, R8 ;  /* 0x0000000800057213 */ /* 0x000fe20000000000 */
[C---:B------:R-:W-:Y:S02]  /*7230*/  VIADD R4, R26.reuse, 0x28 ;  /* 0x000000281a047836 */ /* 0x040fe40000000000 */
[----:B--2---:R-:W-:Y:S02]  /*7240*/  VIADD R11, R26, 0x24 ;  /* 0x000000241a0b7836 */ /* 0x004fe40000000000 */
[----:B---3--:R-:W-:-:S04]  /*7250*/  IMAD.HI.U32 R7, R0, R2, RZ ;  /* 0x0000000200077227 */ /* 0x008fc800078e00ff */
[----:B------:R-:W-:Y:S01]  /*7260*/  IMAD.MOV R7, RZ, RZ, -R7 ;  /* 0x000000ffff077224 */ /* 0x000fe200078e0a07 */
[----:B------:R-:W-:Y:S01]  /*7270*/  IABS R6, R11 ;  /* 0x0000000b00067213 */ /* 0x000fe20000000000 */
[----:B------:R-:W-:Y:S01]  /*7280*/  IMAD.HI.U32 R15, R0, R5, RZ ;  /* 0x00000005000f7227 */ /* 0x000fe200078e00ff */
[----:B------:R-:W-:-:S03]  /*7290*/  ISETP.GE.AND P6, PT, R4, RZ, PT ;  /* 0x000000ff0400720c */ /* 0x000fc60003fc6270 */
[C---:B------:R-:W-:Y:S01]  /*72a0*/  IMAD R2, R27.reuse, R7, R2 ;  /* 0x000000071b027224 */ /* 0x040fe200078e0202 */
[----:B------:R-:W-:Y:S01]  /*72b0*/  IABS R4, R4 ;  /* 0x0000000400047213 */ /* 0x000fe20000000000 */
[----:B------:R-:W-:Y:S02]  /*72c0*/  @!P0 IMAD.IADD R12, R12, 0x1, -R27 ;  /* 0x000000010c0c8824 */ /* 0x000fe400078e0a1b */
[----:B------:R-:W-:Y:S01]  /*72d0*/  IMAD.MOV R15, RZ, RZ, -R15 ;  /* 0x000000ffff0f7224 */ /* 0x000fe200078e0a0f */
[----:B------:R-:W-:Y:S01]  /*72e0*/  ISETP.GT.U32.AND P0, PT, R27, R2, PT ;  /* 0x000000021b00720c */ /* 0x000fe20003f04070 */
[----:B------:R-:W-:-:S04]  /*72f0*/  IMAD.HI.U32 R7, R0, R6, RZ ;  /* 0x0000000600077227 */ /* 0x000fc800078e00ff */
[----:B------:R-:W-:Y:S02]  /*7300*/  @!P5 IMAD.IADD R10, R10, 0x1, -R27 ;  /* 0x000000010a0ad824 */ /* 0x000fe400078e0a1b */
[----:B------:R-:W-:-:S04]  /*7310*/  IMAD.HI.U32 R13, R0, R4, RZ ;  /* 0x00000004000d7227 */ /* 0x000fc800078e00ff */
[C---:B------:R-:W-:Y:S01]  /*7320*/  IMAD R5, R27.reuse, R15, R5 ;  /* 0x0000000f1b057224 */ /* 0x040fe200078e0205 */
[C---:B------:R-:W-:Y:S01]  /*7330*/  ISETP.GT.U32.AND P5, PT, R27.reuse, R10, PT ;  /* 0x0000000a1b00720c */ /* 0x040fe20003fa4070 */
[----:B------:R-:W-:Y:S02]  /*7340*/  IMAD.MOV R15, RZ, RZ, -R7 ;  /* 0x000000ffff0f7224 */ /* 0x000fe400078e0a07 */
[----:B------:R-:W-:Y:S02]  /*7350*/  IMAD.MOV.U32 R14, RZ, RZ, R12 ;  /* 0x000000ffff0e7224 */ /* 0x000fe400078e000c */
[----:B------:R-:W-:Y:S02]  /*7360*/  IMAD.MOV R13, RZ, RZ, -R13 ;  /* 0x000000ffff0d7224 */ /* 0x000fe400078e0a0d */
[----:B------:R-:W-:Y:S02]  /*7370*/  VIADD R16, R26, 0x22 ;  /* 0x000000221a107836 */ /* 0x000fe40000000000 */
[----:B------:R-:W-:-:S02]  /*7380*/  IMAD R6, R27, R15, R6 ;  /* 0x0000000f1b067224 */ /* 0x000fc400078e0206 */
[----:B------:R-:W-:Y:S01]  /*7390*/  @!P2 IMAD.MOV R14, RZ, RZ, -R14 ;  /* 0x000000ffff0ea224 */ /* 0x000fe200078e0a0e */
[C---:B------:R-:W-:Y:S01]  /*73a0*/  ISETP.GT.U32.AND P2, PT, R27.reuse, R5, PT ;  /* 0x000000051b00720c */ /* 0x040fe20003f44070 */
[C---:B------:R-:W-:Y:S02]  /*73b0*/  IMAD R4, R27.reuse, R13, R4 ;  /* 0x0000000d1b047224 */ /* 0x040fe400078e0204 */
[----:B------:R-:W-:Y:S01]  /*73c0*/  IMAD.MOV.U32 R17, RZ, RZ, R9 ;  /* 0x000000ffff117224 */ /* 0x000fe200078e0009 */
[----:B------:R-:W-:Y:S01]  /*73d0*/  IABS R13, R16 ;  /* 0x00000010000d7213 */ /* 0x000fe20000000000 */
[----:B------:R-:W-:Y:S01]  /*73e0*/  @!P0 IMAD.IADD R2, R2, 0x1, -R27 ;  /* 0x0000000102028824 */ /* 0x000fe200078e0a1b */
[C---:B------:R-:W-:Y:S01]  /*73f0*/  ISETP.GT.U32.AND P0, PT, R27.reuse, R6, PT ;  /* 0x000000061b00720c */ /* 0x040fe20003f04070 */
[----:B------:R-:W-:Y:S01]  /*7400*/  @!P3 IMAD.MOV R17, RZ, RZ, -R17 ;  /* 0x000000ffff11b224 */ /* 0x000fe200078e0a11 */
[----:B------:R-:W-:Y:S01]  /*7410*/  ISETP.GT.U32.AND P3, PT, R27, R4, PT ;  /* 0x000000041b00720c */ /* 0x000fe20003f64070 */
[----:B------:R-:W-:-:S02]  /*7420*/  IMAD.MOV.U32 R7, RZ, RZ, R13 ;  /* 0x000000ffff077224 */ /* 0x000fc400078e000d */
[----:B------:R-:W-:Y:S02]  /*7430*/  VIADD R13, R26, 0x20 ;  /* 0x000000201a0d7836 */ /* 0x000fe40000000000 */
[--C-:B------:R-:W-:Y:S01]  /*7440*/  @!P5 IMAD.IADD R10, R10, 0x1, -R27.reuse ;  /* 0x000000010a0ad824 */ /* 0x100fe200078e0a1b */
[----:B------:R-:W-:Y:S01]  /*7450*/  STL [R1+0x38], R17 ;  /* 0x0000381101007387 */ /* 0x000fe20000100800 */
[----:B------:R-:W-:Y:S01]  /*7460*/  ISETP.GE.AND P5, PT, R8, RZ, PT ;  /* 0x000000ff0800720c */ /* 0x000fe20003fa6270 */
[--C-:B------:R-:W-:Y:S02]  /*7470*/  @!P2 IMAD.IADD R5, R5, 0x1, -R27.reuse ;  /* 0x000000010505a824 */ /* 0x100fe400078e0a1b */
[----:B------:R2:W-:Y:S01]  /*7480*/  STL [R1+0x30], R14 ;  /* 0x0000300e01007387 */ /* 0x0005e20000100800 */
[----:B------:R-:W-:Y:S01]  /*7490*/  IABS R8, R13 ;  /* 0x0000000d00087213 */ /* 0x000fe20000000000 */
[----:B------:R-:W-:Y:S02]  /*74a0*/  @!P0 IMAD.IADD R6, R6, 0x1, -R27 ;  /* 0x0000000106068824 */ /* 0x000fe400078e0a1b */
[----:B------:R-:W-:-:S04]  /*74b0*/  IMAD.HI.U32 R9, R0, R7, RZ ;  /* 0x0000000700097227 */ /* 0x000fc800078e00ff */
[----:B--2---:R-:W-:Y:S02]  /*74c0*/  IMAD.MOV.U32 R14, RZ, RZ, R10 ;  /* 0x000000ffff0e7224 */ /* 0x004fe400078e000a */
[----:B------:R-:W-:Y:S02]  /*74d0*/  @!P3 IMAD.IADD R4, R4, 0x1, -R27 ;  /* 0x000000010404b824 */ /* 0x000fe400078e0a1b */
[----:B------:R-:W-:Y:S01]  /*74e0*/  @!P4 IMAD.MOV R14, RZ, RZ, -R14 ;  /* 0x000000ffff0ec224 */ /* 0x000fe200078e0a0e */
[C---:B------:R-:W-:Y:S01]  /*74f0*/  ISETP.GT.U32.AND P4, PT, R27.reuse, R5, PT ;  /* 0x000000051b00720c */ /* 0x040fe20003f84070 */
[----:B------:R-:W-:Y:S01]  /*7500*/  IMAD.HI.U32 R18, R0, R8, RZ ;  /* 0x0000000800127227 */ /* 0x000fe200078e00ff */
[C---:B------:R-:W-:Y:S02]  /*7510*/  ISETP.GT.U32.AND P3, PT, R27.reuse, R2, PT ;  /* 0x000000021b00720c */ /* 0x040fe40003f64070 */
[----:B------:R-:W-:Y:S01]  /*7520*/  ISETP.GT.U32.AND P0, PT, R27, R6, PT ;  /* 0x000000061b00720c */ /* 0x000fe20003f04070 */
[----:B------:R-:W-:-:S02]  /*7530*/  IMAD.MOV R9, RZ, RZ, -R9 ;  /* 0x000000ffff097224 */ /* 0x000fc400078e0a09 */
[C---:B------:R-:W-:Y:S02]  /*7540*/  VIADD R12, R26.reuse, 0x1e ;  /* 0x0000001e1a0c7836 */ /* 0x040fe40000000000 */
[----:B------:R-:W-:Y:S01]  /*7550*/  IMAD.MOV R18, RZ, RZ, -R18 ;  /* 0x000000ffff127224 */ /* 0x000fe200078e0a12 */
[C---:B------:R-:W-:Y:S01]  /*7560*/  ISETP.GT.U32.AND P2, PT, R27.reuse, R4, PT ;  /* 0x000000041b00720c */ /* 0x040fe20003f44070 */
[C---:B------:R-:W-:Y:S01]  /*7570*/  IMAD R7, R27.reuse, R9, R7 ;  /* 0x000000091b077224 */ /* 0x040fe200078e0207 */
[----:B------:R-:W-:Y:S01]  /*7580*/  IABS R9, R12 ;  /* 0x0000000c00097213 */ /* 0x000fe20000000000 */
[----:B------:R-:W-:Y:S02]  /*7590*/  IMAD R8, R27, R18, R8 ;  /* 0x000000121b087224 */ /* 0x000fe400078e0208 */
[----:B------:R-:W-:Y:S02]  /*75a0*/  VIADD R15, R26, 0x1c ;  /* 0x0000001c1a0f7836 */ /* 0x000fe40000000000 */
[--C-:B------:R-:W-:Y:S01]  /*75b0*/  @!P4 IMAD.IADD R5, R5, 0x1, -R27.reuse ;  /* 0x000000010505c824 */ /* 0x100fe200078e0a1b */
[C---:B------:R-:W-:Y:S01]  /*75c0*/  ISETP.GT.U32.AND P4, PT, R27.reuse, R8, PT ;  /* 0x000000081b00720c */ /* 0x040fe20003f84070 */
[----:B------:R-:W-:Y:S01]  /*75d0*/  @!P3 IMAD.IADD R2, R2, 0x1, -R27 ;  /* 0x000000010202b824 */ /* 0x000fe200078e0a1b */
[----:B------:R-:W-:Y:S01]  /*75e0*/  ISETP.GT.U32.AND P3, PT, R27, R7, PT ;  /* 0x000000071b00720c */ /* 0x000fe20003f64070 */
[----:B------:R-:W-:Y:S01]  /*75f0*/  IMAD.HI.U32 R18, R0, R9, RZ ;  /* 0x0000000900127227 */ /* 0x000fe200078e00ff */
[----:B------:R-:W-:-:S03]  /*7600*/  IABS R10, R15 ;  /* 0x0000000f000a7213 */ /* 0x000fc60000000000 */
[--C-:B------:R-:W-:Y:S01]  /*7610*/  @!P0 IMAD.IADD R6, R6, 0x1, -R27.reuse ;  /* 0x0000000106068824 */ /* 0x100fe200078e0a1b */
[----:B------:R-:W-:Y:S01]  /*7620*/  ISETP.GE.AND P0, PT, R16, RZ, PT ;  /* 0x000000ff1000720c */ /* 0x000fe20003f06270 */
[----:B------:R-:W-:Y:S02]  /*7630*/  IMAD.MOV R16, RZ, RZ, -R18 ;  /* 0x000000ffff107224 */ /* 0x000fe400078e0a12 */
[----:B------:R-:W-:Y:S01]  /*7640*/  @!P2 IMAD.IADD R4, R4, 0x1, -R27 ;  /* 0x000000010404a824 */ /* 0x000fe200078e0a1b */
[----:B------:R-:W-:Y:S01]  /*7650*/  ISETP.GE.AND P2, PT, R11, RZ, PT ;  /* 0x000000ff0b00720c */ /* 0x000fe20003f46270 */
[----:B------:R-:W-:-:S04]  /*7660*/  IMAD.HI.U32 R11, R0, R10, RZ ;  /* 0x0000000a000b7227 */ /* 0x000fc800078e00ff */
[C---:B------:R-:W-:Y:S02]  /*7670*/  IMAD R9, R27.reuse, R16, R9 ;  /* 0x000000101b097224 */ /* 0x040fe400078e0209 */
[C---:B------:R-:W-:Y:S02]  /*7680*/  VIADD R16, R26.reuse, 0x18 ;  /* 0x000000181a107836 */ /* 0x040fe40000000000 */
[----:B------:R-:W-:Y:S02]  /*7690*/  IMAD.MOV R11, RZ, RZ, -R11 ;  /* 0x000000ffff0b7224 */ /* 0x000fe400078e0a0b */
[----:B------:R-:W-:Y:S02]  /*76a0*/  VIADD R18, R26, 0x1a ;  /* 0x0000001a1a127836 */ /* 0x000fe40000000000 */
[--C-:B------:R-:W-:Y:S01]  /*76b0*/  @!P4 IMAD.IADD R8, R8, 0x1, -R27.reuse ;  /* 0x000000010808c824 */ /* 0x100fe200078e0a1b */
[----:B------:R-:W-:Y:S01]  /*76c0*/  ISETP.GT.U32.AND P4, PT, R27, R9, PT ;  /* 0x000000091b00720c */ /* 0x000fe20003f84070 */
[----:B------:R-:W-:Y:S01]  /*76d0*/  @!P3 IMAD.IADD R7, R7, 0x1, -R27 ;  /* 0x000000010707b824 */ /* 0x000fe200078e0a1b */
[----:B------:R-:W-:Y:S01]  /*76e0*/  ISETP.GE.AND P3, PT, R13, RZ, PT ;  /* 0x000000ff0d00720c */ /* 0x000fe20003f66270 */
[----:B------:R-:W-:Y:S01]  /*76f0*/  IMAD R10, R27, R11, R10 ;  /* 0x0000000b1b0a7224 */ /* 0x000fe200078e020a */
[----:B------:R-:W-:-:S02]  /*7700*/  IABS R13, R16 ;  /* 0x00000010000d7213 */ /* 0x000fc40000000000 */
[----:B------:R-:W-:Y:S01]  /*7710*/  IABS R11, R18 ;  /* 0x00000012000b7213 */ /* 0x000fe20000000000 */
[----:B------:R-:W-:Y:S01]  /*7720*/  @!P5 IMAD.MOV R5, RZ, RZ, -R5 ;  /* 0x000000ffff05d224 */ /* 0x000fe200078e0a05 */
[----:B------:R-:W-:Y:S01]  /*7730*/  ISETP.GE.AND P5, PT, R12, RZ, PT ;  /* 0x000000ff0c00720c */ /* 0x000fe20003fa6270 */
[----:B------:R-:W-:Y:S02]  /*7740*/  IMAD.MOV.U32 R12, RZ, RZ, R13 ;  /* 0x000000ffff0c7224 */ /* 0x000fe400078e000d */
[----:B------:R-:W-:-:S04]  /*7750*/  IMAD.HI.U32 R13, R0, R11, RZ ;  /* 0x0000000b000d7227 */ /* 0x000fc800078e00ff */
[----:B------:R-:W-:Y:S02]  /*7760*/  IMAD.MOV R13, RZ, RZ, -R13 ;  /* 0x000000ffff0d7224 */ /* 0x000fe400078e0a0d */
[----:B------:R-:W-:Y:S02]  /*7770*/  VIADD R19, R26, 0x16 ;  /* 0x000000161a137836 */ /* 0x000fe40000000000 */
[----:B------:R-:W-:Y:S02]  /*7780*/  @!P4 IMAD.IADD R9, R9, 0x1, -R27 ;  /* 0x000000010909c824 */ /* 0x000fe400078e0a1b */
[C---:B------:R-:W-:Y:S01]  /*7790*/  IMAD R11, R27.reuse, R13, R11 ;  /* 0x0000000d1b0b7224 */ /* 0x040fe200078e020b */
[----:B------:R-:W-:Y:S02]  /*77a0*/  IABS R13, R19 ;  /* 0x00000013000d7213 */ /* 0x000fe40000000000 */
[C---:B------:R-:W-:Y:S01]  /*77b0*/  ISETP.GT.U32.AND P4, PT, R27.reuse, R9, PT ;  /* 0x000000091b00720c */ /* 0x040fe20003f84070 */
[----:B------:R-:W-:Y:S01]  /*77c0*/  @!P1 IMAD.MOV R2, RZ, RZ, -R2 ;  /* 0x000000ffff029224 */ /* 0x000fe200078e0a02 */
[----:B------:R-:W-:Y:S01]  /*77d0*/  ISETP.GT.U32.AND P1, PT, R27, R7, PT ;  /* 0x000000071b00720c */ /* 0x000fe20003f24070 */
[----:B------:R-:W-:-:S04]  /*77e0*/  IMAD.HI.U32 R20, R0, R13, RZ ;  /* 0x0000000d00147227 */ /* 0x000fc800078e00ff */
[----:B------:R-:W-:Y:S01]  /*77f0*/  @!P2 IMAD.MOV R6, RZ, RZ, -R6 ;  /* 0x000000ffff06a224 */ /* 0x000fe200078e0a06 */
[C---:B------:R-:W-:Y:S01]  /*7800*/  ISETP.GT.U32.AND P2, PT, R27.reuse, R10, PT ;  /* 0x0000000a1b00720c */ /* 0x040fe20003f44070 */
[----:B------:R-:W-:Y:S02]  /*7810*/  IMAD.MOV R20, RZ, RZ, -R20 ;  /* 0x000000ffff147224 */ /* 0x000fe400078e0a14 */
[----:B------:R-:W-:Y:S01]  /*7820*/  @!P6 IMAD.MOV R4, RZ, RZ, -R4 ;  /* 0x000000ffff04e224 */ /* 0x000fe200078e0a04 */
[----:B------:R-:W-:Y:S01]  /*7830*/  ISETP.GT.U32.AND P6, PT, R27, R8, PT ;  /* 0x000000081b00720c */ /* 0x000fe20003fc4070 */
[----:B------:R-:W-:Y:S02]  /*7840*/  @!P4 IMAD.IADD R9, R9, 0x1, -R27 ;  /* 0x000000010909c824 */ /* 0x000fe400078e0a1b */
[----:B------:R-:W-:Y:S02]  /*7850*/  IMAD R13, R27, R20, R13 ;  /* 0x000000141b0d7224 */ /* 0x000fe400078e020d */
[----:B------:R-:W-:Y:S01]  /*7860*/  @!P1 IMAD.IADD R7, R7, 0x1, -R27 ;  /* 0x0000000107079824 */ /* 0x000fe200078e0a1b */
[----:B------:R-:W-:Y:S01]  /*7870*/  ISETP.GE.AND P1, PT, R15, RZ, PT ;  /* 0x000000ff0f00720c */ /* 0x000fe20003f26270 */
[----:B------:R-:W-:Y:S01]  /*7880*/  @!P5 IMAD.MOV R9, RZ, RZ, -R9 ;  /* 0x000000ffff09d224 */ /* 0x000fe200078e0a09 */
[----:B------:R-:W-:Y:S01]  /*7890*/  ISETP.GT.U32.AND P5, PT, R27, R13, PT ;  /* 0x0000000d1b00720c */ /* 0x000fe20003fa4070 */
[----:B------:R-:W-:-:S04]  /*78a0*/  IMAD.HI.U32 R15, R0, R12, RZ ;  /* 0x0000000c000f7227 */ /* 0x000fc800078e00ff */
[----:B------:R-:W-:Y:S02]  /*78b0*/  @!P2 IMAD.IADD R10, R10, 0x1, -R27 ;  /* 0x000000010a0aa824 */ /* 0x000fe400078e0a1b */
[----:B------:R-:W-:Y:S02]  /*78c0*/  IMAD.MOV R15, RZ, RZ, -R15 ;  /* 0x000000ffff0f7224 */ /* 0x000fe400078e0a0f */
[----:B------:R-:W-:Y:S01]  /*78d0*/  @!P6 IMAD.IADD R8, R8, 0x1, -R27 ;  /* 0x000000010808e824 */ /* 0x000fe200078e0a1b */
[C---:B------:R-:W-:Y:S01]  /*78e0*/  ISETP.GT.U32.AND P2, PT, R27.reuse, R10, PT ;  /* 0x0000000a1b00720c */ /* 0x040fe20003f44070 */
[C---:B------:R-:W-:Y:S01]  /*78f0*/  IMAD R12, R27.reuse, R15, R12 ;  /* 0x0000000f1b0c7224 */ /* 0x040fe200078e020c */
[----:B------:R-:W-:Y:S01]  /*7900*/  ISETP.GE.AND P6, PT, R18, RZ, PT ;  /* 0x000000ff1200720c */ /* 0x000fe20003fc6270 */
[C---:B------:R-:W-:Y:S02]  /*7910*/  VIADD R15, R26.reuse, 0x14 ;  /* 0x000000141a0f7836 */ /* 0x040fe40000000000 */
[----:B------:R-:W-:Y:S01]  /*7920*/  @!P3 IMAD.MOV R8, RZ, RZ, -R8 ;  /* 0x000000ffff08b224 */ /* 0x000fe200078e0a08 */
[----:B------:R-:W-:Y:S01]  /*7930*/  ISETP.GT.U32.AND P3, PT, R27, R12, PT ;  /* 0x0000000c1b00720c */ /* 0x000fe20003f64070 */
[----:B------:R-:W-:-:S02]  /*7940*/  VIADD R18, R26, 0x12 ;  /* 0x000000121a127836 */ /* 0x000fc40000000000 */
[--C-:B------:R-:W-:Y:S01]  /*7950*/  @!P5 IMAD.IADD R13, R13, 0x1, -R27.reuse ;  /* 0x000000010d0dd824 */ /* 0x100fe200078e0a1b */
[----:B------:R-:W-:Y:S02]  /*7960*/  ISETP.GE.AND P4, PT, R16, RZ, PT ;  /* 0x000000ff1000720c */ /* 0x000fe40003f86270 */
[----:B------:R-:W-:Y:S02]  /*7970*/  IABS R21, R15 ;  /* 0x0000000f00157213 */ /* 0x000fe40000000000 */
[----:B------:R-:W-:Y:S02]  /*7980*/  IABS R16, R18 ;  /* 0x0000001200107213 */ /* 0x000fe40000000000 */
[----:B------:R-:W-:Y:S01]  /*7990*/  ISETP.GT.U32.AND P5, PT, R27, R13, PT ;  /* 0x0000000d1b00720c */ /* 0x000fe20003fa4070 */
[----:B------:R-:W-:Y:S01]  /*79a0*/  @!P2 IMAD.IADD R10, R10, 0x1, -R27 ;  /* 0x000000010a0aa824 */ /* 0x000fe200078e0a1b */
[----:B------:R-:W-:Y:S01]  /*79b0*/  ISETP.GE.AND P2, PT, R19, RZ, PT ;  /* 0x000000ff1300720c */ /* 0x000fe20003f46270 */
[----:B------:R-:W-:Y:S01]  /*79c0*/  @!P0 IMAD.MOV R7, RZ, RZ, -R7 ;  /* 0x000000ffff078224 */ /* 0x000fe200078e0a07 */
[----:B------:R-:W-:Y:S01]  /*79d0*/  ISETP.GT.U32.AND P0, PT, R27, R11, PT ;  /* 0x0000000b1b00720c */ /* 0x000fe20003f04070 */
[----:B------:R-:W-:-:S02]  /*79e0*/  IMAD.MOV.U32 R19, RZ, RZ, R21 ;  /* 0x000000ffff137224 */ /* 0x000fc400078e0015 */
[----:B------:R-:W-:-:S04]  /*79f0*/  IMAD.HI.U32 R21, R0, R16, RZ ;  /* 0x0000001000157227 */ /* 0x000fc800078e00ff */
[----:B------:R-:W-:Y:S02]  /*7a00*/  @!P3 IMAD.IADD R12, R12, 0x1, -R27 ;  /* 0x000000010c0cb824 */ /* 0x000fe400078e0a1b */
[----:B------:R-:W-:Y:S02]  /*7a10*/  IMAD.MOV R21, RZ, RZ, -R21 ;  /* 0x000000ffff157224 */ /* 0x000fe400078e0a15 */
[--C-:B------:R-:W-:Y:S01]  /*7a20*/  @!P5 IMAD.IADD R13, R13, 0x1, -R27.reuse ;  /* 0x000000010d0dd824 */ /* 0x100fe200078e0a1b */
[C---:B------:R-:W-:Y:S01]  /*7a30*/  ISETP.GT.U32.AND P3, PT, R27.reuse, R12, PT ;  /* 0x0000000c1b00720c */ /* 0x040fe20003f64070 */
[----:B------:R-:W-:Y:S02]  /*7a40*/  IMAD R16, R27, R21, R16 ;  /* 0x000000151b107224 */ /* 0x000fe400078e0210 */
[----:B------:R-:W-:Y:S02]  /*7a50*/  @!P0 IMAD.IADD R11, R11, 0x1, -R27 ;  /* 0x000000010b0b8824 */ /* 0x000fe400078e0a1b */
[----:B------:R-:W-:-:S04]  /*7a60*/  IMAD.HI.U32 R20, R0, R19, RZ ;  /* 0x0000001300147227 */ /* 0x000fc800078e00ff */
[----:B------:R-:W-:Y:S01]  /*7a70*/  @!P2 IMAD.MOV R13, RZ, RZ, -R13 ;  /* 0x000000ffff0da224 */ /* 0x000fe200078e0a0d */
[C---:B------:R-:W-:Y:S01]  /*7a80*/  ISETP.GT.U32.AND P2, PT, R27.reuse, R16, PT ;  /* 0x000000101b00720c */ /* 0x040fe20003f44070 */
[----:B------:R-:W-:Y:S01]  /*7a90*/  IMAD.MOV R20, RZ, RZ, -R20 ;  /* 0x000000ffff147224 */ /* 0x000fe200078e0a14 */
[----:B------:R-:W-:Y:S01]  /*7aa0*/  ISETP.GT.U32.AND P0, PT, R27, R11, PT ;  /* 0x0000000b1b00720c */ /* 0x000fe20003f04070 */
[----:B------:R-:W-:Y:S01]  /*7ab0*/  @!P1 IMAD.MOV R10, RZ, RZ, -R10 ;  /* 0x000000ffff0a9224 */ /* 0x000fe200078e0a0a */
[----:B------:R-:W-:Y:S01]  /*7ac0*/  ISETP.GE.AND P1, PT, R15, RZ, PT ;  /* 0x000000ff0f00720c */ /* 0x000fe20003f26270 */
[----:B------:R-:W-:Y:S02]  /*7ad0*/  IMAD R15, R27, R20, R19 ;  /* 0x000000141b0f7224 */ /* 0x000fe400078e0213 */
[----:B------:R-:W-:Y:S02]  /*7ae0*/  @!P3 IMAD.IADD R12, R12, 0x1, -R27 ;  /* 0x000000010c0cb824 */ /* 0x000fe400078e0a1b */
[----:B------:R-:W-:-:S02]  /*7af0*/  VIADD R20, R26, 0xc ;  /* 0x0000000c1a147836 */ /* 0x000fc40000000000 */
[----:B------:R-:W-:Y:S01]  /*7b00*/  @!P4 IMAD.MOV R12, RZ, RZ, -R12 ;  /* 0x000000ffff0cc224 */ /* 0x000fe200078e0a0c */
[----:B------:R-:W-:Y:S01]  /*7b10*/  ISETP.GT.U32.AND P5, PT, R27, R15, PT ;  /* 0x0000000f1b00720c */ /* 0x000fe20003fa4070 */
[--C-:B------:R-:W-:Y:S01]  /*7b20*/  @!P2 IMAD.IADD R16, R16, 0x1, -R27.reuse ;  /* 0x000000011010a824 */ /* 0x100fe200078e0a1b */
[----:B------:R-:W-:Y:S02]  /*7b30*/  ISETP.GE.AND P4, PT, R20, RZ, PT ;  /* 0x000000ff1400720c */ /* 0x000fe40003f86270 */
[----:B------:R-:W-:Y:S01]  /*7b40*/  IABS R20, R20 ;  /* 0x0000001400147213 */ /* 0x000fe20000000000 */
[----:B------:R-:W-:Y:S01]  /*7b50*/  @!P0 IMAD.IADD R11, R11, 0x1, -R27 ;  /* 0x000000010b0b8824 */ /* 0x000fe200078e0a1b */
[----:B------:R-:W-:Y:S01]  /*7b60*/  ISETP.GE.AND P0, PT, R18, RZ, PT ;  /* 0x000000ff1200720c */ /* 0x000fe20003f06270 */
[----:B------:R-:W-:Y:S01]  /*7b70*/  VIADD R18, R26, 0x10 ;  /* 0x000000101a127836 */ /* 0x000fe20000000000 */
[----:B------:R-:W-:Y:S01]  /*7b80*/  ISETP.GT.U32.AND P2, PT, R27, R16, PT ;  /* 0x000000101b00720c */ /* 0x000fe20003f44070 */
[----:B------:R-:W-:Y:S01]  /*7b90*/  IMAD.HI.U32 R23, R0, R20, RZ ;  /* 0x0000001400177227 */ /* 0x000fe200078e00ff */
[----:B------:R-:W-:Y:S02]  /*7ba0*/  STL [R1+0x28], R14 ;  /* 0x0000280e01007387 */ /* 0x000fe40000100800 */
[----:B------:R-:W-:Y:S01]  /*7bb0*/  ISETP.GE.AND P3, PT, R18, RZ, PT ;  /* 0x000000ff1200720c */ /* 0x000fe20003f66270 */
[----:B------:R-:W-:Y:S01]  /*7bc0*/  IMAD.MOV R23, RZ, RZ, -R23 ;  /* 0x000000ffff177224 */ /* 0x000fe200078e0a17 */
[----:B------:R-:W-:Y:S01]  /*7bd0*/  IABS R18, R18 ;  /* 0x0000001200127213 */ /* 0x000fe20000000000 */
[----:B------:R-:W-:Y:S01]  /*7be0*/  STL [R1+0x247c], R2 ;  /* 0x00247c0201007387 */ /* 0x000fe20000100800 */
[----:B------:R-:W-:-:S02]  /*7bf0*/  @!P5 IMAD.IADD R15, R15, 0x1, -R27 ;  /* 0x000000010f0fd824 */ /* 0x000fc400078e0a1b */
[----:B------:R-:W-:Y:S01]  /*7c00*/  IMAD R20, R27, R23, R20 ;  /* 0x000000171b147224 */ /* 0x000fe200078e0214 */
[----:B------:R-:W-:Y:S01]  /*7c10*/  STL [R1+0x2480], R4 ;  /* 0x0024800401007387 */ /* 0x000fe20000100800 */
[----:B------:R-:W-:-:S03]  /*7c20*/  IMAD.HI.U32 R22, R0, R18, RZ ;  /* 0x0000001200167227 */ /* 0x000fc600078e00ff */
[----:B------:R2:W-:Y:S01]  /*7c30*/  STL [R1+0x2484], R5 ;  /* 0x0024840501007387 */ /* 0x0005e20000100800 */
[----:B------:R-:W-:Y:S01]  /*7c40*/  VIADD R19, R26, 0xe ;  /* 0x0000000e1a137836 */ /* 0x000fe20000000000 */
[C---:B------:R-:W-:Y:S01]  /*7c50*/  ISETP.GT.U32.AND P5, PT, R27.reuse, R15, PT ;  /* 0x0000000f1b00720c */ /* 0x040fe20003fa4070 */
[----:B------:R-:W-:Y:S01]  /*7c60*/  @!P2 IMAD.IADD R16, R16, 0x1, -R27 ;  /* 0x000000011010a824 */ /* 0x000fe200078e0a1b */
[----:B------:R-:W-:Y:S01]  /*7c70*/  ISETP.GT.U32.AND P2, PT, R27, R20, PT ;  /* 0x000000141b00720c */ /* 0x000fe20003f44070 */
[----:B------:R-:W-:Y:S02]  /*7c80*/  IMAD.MOV R22, RZ, RZ, -R22 ;  /* 0x000000ffff167224 */ /* 0x000fe400078e0a16 */
[----:B--2---:R-:W-:Y:S02]  /*7c90*/  VIADD R5, R26, 0xa ;  /* 0x0000000a1a057836 */ /* 0x004fe40000000000 */
[----:B------:R-:W-:Y:S01]  /*7ca0*/  @!P6 IMAD.MOV R11, RZ, RZ, -R11 ;  /* 0x000000ffff0be224 */ /* 0x000fe200078e0a0b */
[----:B------:R-:W-:-:S02]  /*7cb0*/  ISETP.GE.AND P6, PT, R19, RZ, PT ;  /* 0x000000ff1300720c */ /* 0x000fc40003fc6270 */
[----:B------:R-:W-:Y:S01]  /*7cc0*/  IABS R21, R5 ;  /* 0x0000000500157213 */ /* 0x000fe20000000000 */
[----:B------:R-:W-:Y:S01]  /*7cd0*/  IMAD R18, R27, R22, R18 ;  /* 0x000000161b127224 */ /* 0x000fe200078e0212 */
[----:B------:R-:W-:Y:S01]  /*7ce0*/  IABS R19, R19 ;  /* 0x0000001300137213 */ /* 0x000fe20000000000 */
[----:B------:R-:W-:Y:S02]  /*7cf0*/  VIADD R14, R26, 0x6 ;  /* 0x000000061a0e7836 */ /* 0x000fe40000000000 */
[----:B------:R-:W-:-:S04]  /*7d00*/  IMAD.HI.U32 R22, R0, R21, RZ ;  /* 0x0000001500167227 */ /* 0x000fc800078e00ff */
[----:B------:R-:W-:Y:S01]  /*7d10*/  IMAD.HI.U32 R24, R0, R19, RZ ;  /* 0x0000001300187227 */ /* 0x000fe200078e00ff */
[----:B------:R-:W-:-:S03]  /*7d20*/  IABS R23, R14 ;  /* 0x0000000e00177213 */ /* 0x000fc60000000000 */
[----:B------:R-:W-:Y:S02]  /*7d30*/  IMAD.MOV R22, RZ, RZ, -R22 ;  /* 0x000000ffff167224 */ /* 0x000fe400078e0a16 */
[--C-:B------:R-:W-:Y:S01]  /*7d40*/  @!P5 IMAD.IADD R15, R15, 0x1, -R27.reuse ;  /* 0x000000010f0fd824 */ /* 0x100fe200078e0a1b */
[C---:B------:R-:W-:Y:S01]  /*7d50*/  ISETP.GT.U32.AND P5, PT, R27.reuse, R18, PT ;  /* 0x000000121b00720c */ /* 0x040fe20003fa4070 */
[----:B------:R-:W-:Y:S02]  /*7d60*/  @!P2 IMAD.IADD R20, R20, 0x1, -R27 ;  /* 0x000000011414a824 */ /* 0x000fe400078e0a1b */
[----:B------:R-:W-:Y:S02]  /*7d70*/  IMAD.MOV R24, RZ, RZ, -R24 ;  /* 0x000000ffff187224 */ /* 0x000fe400078e0a18 */
[----:B------:R-:W-:Y:S02]  /*7d80*/  VIADD R2, R26, 0x8 ;  /* 0x000000081a027836 */ /* 0x000fe40000000000 */
[C---:B------:R-:W-:Y:S01]  /*7d90*/  IMAD R21, R27.reuse, R22, R21 ;  /* 0x000000161b157224 */ /* 0x040fe200078e0215 */
[C---:B------:R-:W-:Y:S01]  /*7da0*/  ISETP.GT.U32.AND P2, PT, R27.reuse, R20, PT ;  /* 0x000000141b00720c */ /* 0x040fe20003f44070 */
[----:B------:R-:W-:Y:S01]  /*7db0*/  IMAD R19, R27, R24, R19 ;  /* 0x000000181b137224 */ /* 0x000fe200078e0213 */
[----:B------:R-:W-:Y:S01]  /*7dc0*/  IABS R22, R2 ;  /* 0x0000000200167213 */ /* 0x000fe20000000000 */
[----:B------:R-:W-:-:S04]  /*7dd0*/  IMAD.HI.U32 R24, R0, R23, RZ ;  /* 0x0000001700187227 */ /* 0x000fc800078e00ff */
[----:B------:R-:W-:Y:S01]  /*7de0*/  @!P0 IMAD.MOV R16, RZ, RZ, -R16 ;  /* 0x000000ffff108224 */ /* 0x000fe200078e0a10 */
[----:B------:R-:W-:Y:S01]  /*7df0*/  ISETP.GT.U32.AND P0, PT, R27, R21, PT ;  /* 0x000000151b00720c */ /* 0x000fe20003f04070 */
[----:B------:R-:W-:Y:S02]  /*7e00*/  IMAD.MOV R24, RZ, RZ, -R24 ;  /* 0x000000ffff187224 */ /* 0x000fe400078e0a18 */
[----:B------:R-:W-:-:S04]  /*7e10*/  IMAD.HI.U32 R25, R0, R22, RZ ;  /* 0x0000001600197227 */ /* 0x000fc800078e00ff */
[C---:B------:R-:W-:Y:S02]  /*7e20*/  IMAD R23, R27.reuse, R24, R23 ;  /* 0x000000181b177224 */ /* 0x040fe400078e0217 */
[----:B------:R-:W-:Y:S02]  /*7e30*/  @!P5 IMAD.IADD R18, R18, 0x1, -R27 ;  /* 0x000000011212d824 */ /* 0x000fe400078e0a1b */
[----:B------:R-:W-:Y:S02]  /*7e40*/  IMAD.MOV R25, RZ, RZ, -R25 ;  /* 0x000000ffff197224 */ /* 0x000fe400078e0a19 */
[----:B------:R-:W-:Y:S01]  /*7e50*/  VIADD R17, R26, 0x2 ;  /* 0x000000021a117836 */ /* 0x000fe20000000000 */
[C---:B------:R-:W-:Y:S01]  /*7e60*/  ISETP.GT.U32.AND P5, PT, R27.reuse, R18, PT ;  /* 0x000000121b00720c */ /* 0x040fe20003fa4070 */
[--C-:B------:R-:W-:Y:S01]  /*7e70*/  @!P2 IMAD.IADD R20, R20, 0x1, -R27.reuse ;  /* 0x000000011414a824 */ /* 0x100fe200078e0a1b */
[C---:B------:R-:W-:Y:S01]  /*7e80*/  ISETP.GT.U32.AND P2, PT, R27.reuse, R23, PT ;  /* 0x000000171b00720c */ /* 0x040fe20003f44070 */
[----:B------:R-:W-:Y:S01]  /*7e90*/  IMAD R22, R27, R25, R22 ;  /* 0x000000191b167224 */ /* 0x000fe200078e0216 */
[----:B------:R-:W-:Y:S01]  /*7ea0*/  IABS R25, R17 ;  /* 0x0000001100197213 */ /* 0x000fe20000000000 */
[----:B------:R-:W-:-:S04]  /*7eb0*/  @!P0 IMAD.IADD R21, R21, 0x1, -R27 ;  /* 0x0000000115158824 */ /* 0x000fc800078e0a1b */
[----:B------:R-:W-:Y:S01]  /*7ec0*/  IMAD.HI.U32 R28, R0, R25, RZ ;  /* 0x00000019001c7227 */ /* 0x000fe200078e00ff */
[----:B------:R-:W-:-:S03]  /*7ed0*/  ISETP.GT.U32.AND P0, PT, R27, R21, PT ;  /* 0x000000151b00720c */ /* 0x000fc60003f04070 */
[----:B------:R-:W-:Y:S02]  /*7ee0*/  IMAD.MOV R28, RZ, RZ, -R28 ;  /* 0x000000ffff1c7224 */ /* 0x000fe400078e0a1c */
[--C-:B------:R-:W-:Y:S02]  /*7ef0*/  @!P5 IMAD.IADD R18, R18, 0x1, -R27.reuse ;  /* 0x000000011212d824 */ /* 0x100fe400078e0a1b */
[----:B------:R-:W-:Y:S02]  /*7f00*/  @!P2 IMAD.IADD R23, R23, 0x1, -R27 ;  /* 0x000000011717a824 */ /* 0x000fe400078e0a1b */
[C---:B------:R-:W-:Y:S02]  /*7f10*/  IMAD R25, R27.reuse, R28, R25 ;  /* 0x0000001c1b197224 */ /* 0x040fe400078e0219 */
[----:B------:R-:W-:Y:S01]  /*7f20*/  @!P3 IMAD.MOV R18, RZ, RZ, -R18 ;  /* 0x000000ffff12b224 */ /* 0x000fe200078e0a12 */
[----:B------:R-:W-:Y:S01]  /*7f30*/  ISETP.GT.U32.AND P3, PT, R27, R23, PT ;  /* 0x000000171b00720c */ /* 0x000fe20003f64070 */
[----:B------:R-:W-:Y:S01]  /*7f40*/  @!P0 IMAD.IADD R21, R21, 0x1, -R27 ;  /* 0x0000000115158824 */ /* 0x000fe200078e0a1b */
[C---:B------:R-:W-:Y:S01]  /*7f50*/  ISETP.GT.U32.AND P0, PT, R27.reuse, R25, PT ;  /* 0x000000191b00720c */ /* 0x040fe20003f04070 */
[----:B------:R-:W-:Y:S01]  /*7f60*/  @!P1 IMAD.MOV R15, RZ, RZ, -R15 ;  /* 0x000000ffff0f9224 */ /* 0x000fe200078e0a0f */
[----:B------:R-:W-:-:S09]  /*7f70*/  ISETP.GT.U32.AND P1, PT, R27, R19, PT ;  /* 0x000000131b00720c */ /* 0x000fd20003f24070 */
[--C-:B------:R-:W-:Y:S01]  /*7f80*/  @!P3 IMAD.IADD R23, R23, 0x1, -R27.reuse ;  /* 0x000000011717b824 */ /* 0x100fe200078e0a1b */
[----:B------:R-:W-:Y:S01]  /*7f90*/  ISETP.GE.AND P3, PT, R2, RZ, PT ;  /* 0x000000ff0200720c */ /* 0x000fe20003f66270 */
[--C-:B------:R-:W-:Y:S01]  /*7fa0*/  @!P0 IMAD.IADD R25, R25, 0x1, -R27.reuse ;  /* 0x0000000119198824 */ /* 0x100fe200078e0a1b */
[----:B------:R-:W2:Y:S01]  /*7fb0*/  S2R R2, SR_TID.X ;  /* 0x0000000000027919 */ /* 0x000ea20000002100 */
[----:B------:R-:W-:Y:S02]  /*7fc0*/  ISETP.GE.AND P0, PT, R14, RZ, PT ;  /* 0x000000ff0e00720c */ /* 0x000fe40003f06270 */
[----:B------:R-:W3:Y:S01]  /*7fd0*/  S2R R14, SR_TID.X ;  /* 0x00000000000e7919 */ /* 0x000ee20000002100 */
[C---:B------:R-:W-:Y:S02]  /*7fe0*/  VIADD R4, R26.reuse, 0x4 ;  /* 0x000000041a047836 */ /* 0x040fe40000000000 */
[----:B------:R-:W-:Y:S01]  /*7ff0*/  @!P1 IMAD.IADD R19, R19, 0x1, -R27 ;  /* 0x0000000113139824 */ /* 0x000fe200078e0a1b */
[----:B------:R-:W-:-:S02]  /*8000*/  ISETP.GE.AND P5, PT, R26, RZ, PT ;  /* 0x000000ff1a00720c */ /* 0x000fc40003fa6270 */
[----:B------:R-:W-:Y:S02]  /*8010*/  IABS R24, R4 ;  /* 0x0000000400187213 */ /* 0x000fe40000000000 */
[----:B------:R-:W-:Y:S02]  /*8020*/  IABS R26, R26 ;  /* 0x0000001a001a7213 */ /* 0x000fe40000000000 */
[----:B------:R-:W-:Y:S01]  /*8030*/  ISETP.GT.U32.AND P1, PT, R27, R19, PT ;  /* 0x000000131b00720c */ /* 0x000fe20003f24070 */
[----:B------:R-:W-:-:S04]  /*8040*/  IMAD.HI.U32 R29, R0, R24, RZ ;  /* 0x00000018001d7227 */ /* 0x000fc800078e00ff */
[----:B------:R-:W-:Y:S01]  /*8050*/  IMAD.HI.U32 R0, R0, R26, RZ ;  /* 0x0000001a00007227 */ /* 0x000fe200078e00ff */
[----:B------:R-:W-:Y:S03]  /*8060*/  STL [R1+0x2488], R6 ;  /* 0x0024880601007387 */ /* 0x000fe60000100800 */
[----:B------:R-:W-:Y:S01]  /*8070*/  IMAD.MOV R0, RZ, RZ, -R0 ;  /* 0x000000ffff007224 */ /* 0x000fe200078e0a00 */
[----:B------:R-:W-:Y:S01]  /*8080*/  STL [R1+0x248c], R7 ;  /* 0x00248c0701007387 */ /* 0x000fe20000100800 */
[----:B------:R-:W-:Y:S02]  /*8090*/  IMAD.MOV R29, RZ, RZ, -R29 ;  /* 0x000000ffff1d7224 */ /* 0x000fe400078e0a1d */
[----:B------:R-:W-:Y:S01]  /*80a0*/  IMAD R26, R27, R0, R26 ;  /* 0x000000001b1a7224 */ /* 0x000fe200078e021a */
[----:B--2---:R-:W-:Y:S01]  /*80b0*/  LOP3.LUT R2, R2, 0x3, RZ, 0xc0, !PT ;  /* 0x0000000302027812 */ /* 0x004fe200078ec0ff */
[----:B------:R-:W-:Y:S01]  /*80c0*/  STL [R1+0x2490], R8 ;  /* 0x0024900801007387 */ /* 0x000fe20000100800 */
[----:B---3--:R-:W-:Y:S01]  /*80d0*/  SHF.R.S32.HI R28, RZ, 0x2, R14 ;  /* 0x00000002ff1c7819 */ /* 0x008fe2000001140e */
[----:B------:R-:W-:-:S02]  /*80e0*/  @!P1 IMAD.IADD R19, R19, 0x1, -R27 ;  /* 0x0000000113139824 */ /* 0x000fc400078e0a1b */
[----:B------:R-:W-:Y:S01]  /*80f0*/  STL [R1+0x2494], R9 ;  /* 0x0024940901007387 */ /* 0x000fe20000100800 */
[----:B------:R-:W-:Y:S01]  /*8100*/  IMAD.SHL.U32 R0, R2, 0x20, RZ ;  /* 0x0000002002007824 */ /* 0x000fe200078e00ff */
[C---:B------:R-:W-:Y:S02]  /*8110*/  ISETP.GT.U32.AND P1, PT, R27.reuse, R22, PT ;  /* 0x000000161b00720c */ /* 0x040fe40003f24070 */
[----:B------:R-:W-:Y:S01]  /*8120*/  SGXT R28, R28, 0x1 ;  /* 0x000000011c1c781a */ /* 0x000fe20000000200 */
[----:B------:R-:W-:Y:S01]  /*8130*/  STL [R1+0x2498], R10 ;  /* 0x0024980a01007387 */ /* 0x000fe20000100800 */
[----:B------:R-:W-:Y:S02]  /*8140*/  IMAD R24, R27, R29, R24 ;  /* 0x0000001d1b187224 */ /* 0x000fe400078e0218 */
[----:B------:R-:W-:Y:S01]  /*8150*/  @!P6 IMAD.MOV R19, RZ, RZ, -R19 ;  /* 0x000000ffff13e224 */ /* 0x000fe200078e0a13 */
[----:B------:R-:W-:Y:S01]  /*8160*/  STL [R1+0x249c], R11 ;  /* 0x00249c0b01007387 */ /* 0x000fe20000100800 */
[----:B------:R-:W-:Y:S01]  /*8170*/  IMAD.SHL.U32 R29, R14, 0x2, RZ ;  /* 0x000000020e1d7824 */ /* 0x000fe200078e00ff */
[----:B------:R-:W-:Y:S01]  /*8180*/  LOP3.LUT R28, R0, 0x90, R28, 0xf8, !PT ;  /* 0x00000090001c7812 */ /* 0x000fe200078ef81c */
[----:B------:R-:W-:Y:S01]  /*8190*/  @!P4 IMAD.MOV R20, RZ, RZ, -R20 ;  /* 0x000000ffff14c224 */ /* 0x000fe200078e0a14 */
[----:B------:R-:W-:Y:S01]  /*81a0*/  STL [R1+0x24a0], R12 ;  /* 0x0024a00c01007387 */ /* 0x000fe20000100800 */
[----:B------:R-:W-:-:S03]  /*81b0*/  IMAD.SHL.U32 R2, R14, 0x10, RZ ;  /* 0x000000100e027824 */ /* 0x000fc600078e00ff */
[----:B------:R-:W-:Y:S01]  /*81c0*/  STL [R1+0x24a4], R13 ;  /* 0x0024a40d01007387 */ /* 0x000fe20000100800 */
[----:B------:R-:W-:-:S03]  /*81d0*/  LOP3.LUT R0, R3, R0, RZ, 0xfc, !PT ;  /* 0x0000000003007212 */ /* 0x000fc600078efcff */
[----:B------:R-:W-:Y:S01]  /*81e0*/  STL [R1+0x24a8], R15 ;  /* 0x0024a80f01007387 */ /* 0x000fe20000100800 */
[----:B------:R-:W-:-:S03]  /*81f0*/  LOP3.LUT R28, R28, 0x10, R29, 0x78, !PT ;  /* 0x000000101c1c7812 */ /* 0x000fc600078e781d */
[----:B------:R-:W-:Y:S01]  /*8200*/  STL [R1+0x24ac], R16 ;  /* 0x0024ac1001007387 */ /* 0x000fe20000100800 */
[----:B------:R-:W-:-:S03]  /*8210*/  LOP3.LUT R29, R2, 0x100, RZ, 0xc0, !PT ;  /* 0x00000100021d7812 */ /* 0x000fc600078ec0ff */
[----:B------:R-:W-:Y:S04]  /*8220*/  STL [R1+0x24b0], R18 ;  /* 0x0024b01201007387 */ /* 0x000fe80000100800 */
[----:B------:R-:W-:Y:S04]  /*8230*/  STL [R1+0x24b4], R19 ;  /* 0x0024b41301007387 */ /* 0x000fe80000100800 */
[----:B------:R-:W-:Y:S01]  /*8240*/  STL [R1+0x24b8], R20 ;  /* 0x0024b81401007387 */ /* 0x000fe20000100800 */
[----:B------:R-:W-:-:S03]  /*8250*/  @!P1 IMAD.IADD R22, R22, 0x1, -R27 ;  /* 0x0000000116169824 */ /* 0x000fc600078e0a1b */
[----:B------:R2:W-:Y:S01]  /*8260*/  STL [R1+0x1ef8], R2 ;  /* 0x001ef80201007387 */ /* 0x0005e20000100800 */
[----:B------:R-:W-:-:S03]  /*8270*/  ISETP.GT.U32.AND P1, PT, R27, R24, PT ;  /* 0x000000181b00720c */ /* 0x000fc60003f24070 */
[----:B------:R-:W3:Y:S01]  /*8280*/  LDL.LU R3, [R1+0x24e8] ;  /* 0x0024e80001037983 */ /* 0x000ee20000300800 */
[----:B------:R-:W-:-:S03]  /*8290*/  ISETP.GT.U32.AND P4, PT, R27, R25, PT ;  /* 0x000000191b00720c */ /* 0x000fc60003f84070 */
[----:B------:R5:W-:Y:S01]  /*82a0*/  STL [R1+0x2420], R0 ;  /* 0x0024200001007387 */ /* 0x000be20000100800 */
[----:B--2---:R-:W-:Y:S02]  /*82b0*/  LOP3.LUT R2, R14, 0x1f, RZ, 0xc0, !PT ;  /* 0x0000001f0e027812 */ /* 0x004fe400078ec0ff */
[----:B-----5:R-:W-:-:S05]  /*82c0*/  IADD3 R0, PT, PT, R28, UR4, R29 ;  /* 0x000000041c007c10 */ /* 0x020fca000fffe01d */
[----:B------:R2:W-:Y:S04]  /*82d0*/  STL [R1+0x10c0], R0 ;  /* 0x0010c00001007387 */ /* 0x0005e80000100800 */
[----:B------:R-:W5:Y:S04]  /*82e0*/  LDL.LU R11, [R1+0x18] ;  /* 0x00001800010b7983 */ /* 0x000f680000300800 */
[----:B------:R-:W4:Y:S01]  /*82f0*/  LDL.LU R10, [R1+0x14] ;  /* 0x00001400010a7983 */ /* 0x000f220000300800 */
[----:B--2---:R-:W-:-:S03]  /*8300*/  IMAD R0, R2, UR5, RZ ;  /* 0x0000000502007c24 */ /* 0x004fc6000f8e02ff */
[----:B------:R-:W2:Y:S01]  /*8310*/  LDL.LU R9, [R1+0xb0] ;  /* 0x0000b00001097983 */ /* 0x000ea20000300800 */
[----:B------:R-:W-:-:S03]  /*8320*/  @!P1 IMAD.IADD R24, R24, 0x1, -R27 ;  /* 0x0000000118189824 */ /* 0x000fc600078e0a1b */
[----:B------:R5:W-:Y:S01]  /*8330*/  STL [R1+0x110], R0 ;  /* 0x0001100001007387 */ /* 0x000be20000100800 */
[----:B------:R-:W-:-:S03]  /*8340*/  ISETP.GE.AND P1, PT, R5, RZ, PT ;  /* 0x000000ff0500720c */ /* 0x000fc60003f26270 */
[----:B------:R-:W2:Y:S01]  /*8350*/  LDL.LU R8, [R1+0xac] ;  /* 0x0000ac0001087983 */ /* 0x000ea20000300800 */
[----:B------:R-:W-:Y:S01]  /*8360*/  @!P4 IMAD.IADD R25, R25, 0x1, -R27 ;  /* 0x000000011919c824 */ /* 0x000fe200078e0a1b */
[----:B------:R-:W-:Y:S02]  /*8370*/  ISETP.GE.AND P4, PT, R17, RZ, PT ;  /* 0x000000ff1100720c */ /* 0x000fe40003f86270 */
[----:B------:R-:W2:Y:S04]  /*8380*/  LDL.LU R7, [R1+0xa8] ;  /* 0x0000a80001077983 */ /* 0x000ea80000300800 */
[----:B------:R-:W2:Y:S04]  /*8390*/  LDL.LU R6, [R1+0x1c] ;  /* 0x00001c0001067983 */ /* 0x000ea80000300800 */
[----:B------:R-:W2:Y:S04]  /*83a0*/  LDL.LU R5, [R1+0x24] ;  /* 0x0000240001057983 */ /* 0x000ea80000300800 */
[----:B------:R-:W2:Y:S04]  /*83b0*/  LDL.LU R17, [R1+0x2c] ;  /* 0x00002c0001117983 */ /* 0x000ea80000300800 */
[----:B------:R-:W2:Y:S01]  /*83c0*/  LDL.LU R14, [R1+0x5c] ;  /* 0x00005c00010e7983 */ /* 0x000ea20000300800 */
[----:B------:R-:W-:-:S02]  /*83d0*/  ISETP.GT.U32.AND P2, PT, R27, R22, PT ;  /* 0x000000161b00720c */ /* 0x000fc40003f44070 */
[----:B------:R-:W-:-:S11]  /*83e0*/  ISETP.GT.U32.AND P6, PT, R27, R24, PT ;  /* 0x000000181b00720c */ /* 0x000fd60003fc4070 */
[--C-:B------:R-:W-:Y:S01]  /*83f0*/  @!P2 IMAD.IADD R22, R22, 0x1, -R27.reuse ;  /* 0x000000011616a824 */ /* 0x100fe200078e0a1b */
[----:B------:R-:W-:Y:S01]  /*8400*/  ISETP.GT.U32.AND P2, PT, R27, R26, PT ;  /* 0x0000001a1b00720c */ /* 0x000fe20003f44070 */
[----:B------:R-:W-:Y:S01]  /*8410*/  @!P6 IMAD.IADD R24, R24, 0x1, -R27 ;  /* 0x000000011818e824 */ /* 0x000fe200078e0a1b */
[----:B------:R-:W-:-:S11]  /*8420*/  ISETP.GE.AND P6, PT, R4, RZ, PT ;  /* 0x000000ff0400720c */ /* 0x000fd60003fc6270 */
[----:B------:R-:W-:-:S05]  /*8430*/  @!P2 IMAD.IADD R26, R26, 0x1, -R27 ;  /* 0x000000011a1aa824 */ /* 0x000fca00078e0a1b */
[----:B------:R-:W-:Y:S01]  /*8440*/  ISETP.GT.U32.AND P2, PT, R27, R26, PT ;  /* 0x0000001a1b00720c */ /* 0x000fe20003f44070 */
[----:B------:R-:W-:Y:S02]  /*8450*/  @!P1 IMAD.MOV R21, RZ, RZ, -R21 ;  /* 0x000000ffff159224 */ /* 0x000fe400078e0a15 */
[----:B------:R-:W-:Y:S02]  /*8460*/  @!P3 IMAD.MOV R22, RZ, RZ, -R22 ;  /* 0x000000ffff16b224 */ /* 0x000fe400078e0a16 */
[----:B------:R-:W-:Y:S01]  /*8470*/  @!P0 IMAD.MOV R23, RZ, RZ, -R23 ;  /* 0x000000ffff178224 */ /* 0x000fe200078e0a17 */
[----:B------:R-:W-:Y:S01]  /*8480*/  STL [R1+0x24bc], R21 ;  /* 0x0024bc1501007387 */ /* 0x000fe20000100800 */
[----:B------:R-:W-:Y:S02]  /*8490*/  @!P6 IMAD.MOV R24, RZ, RZ, -R24 ;  /* 0x000000ffff18e224 */ /* 0x000fe400078e0a18 */
[----:B------:R-:W-:Y:S01]  /*84a0*/  @!P4 IMAD.MOV R25, RZ, RZ, -R25 ;  /* 0x000000ffff19c224 */ /* 0x000fe200078e0a19 */
[----:B------:R-:W2:Y:S03]  /*84b0*/  LDL.LU R4, [R1+0xa4] ;  /* 0x0000a40001047983 */ /* 0x000ea60000300800 */
[----:B------:R-:W-:Y:S01]  /*84c0*/  @!P2 IMAD.IADD R26, R26, 0x1, -R27 ;  /* 0x000000011a1aa824 */ /* 0x000fe200078e0a1b */
[----:B------:R-:W2:Y:S03]  /*84d0*/  LDL.LU R2, [R1+0xa0] ;  /* 0x0000a00001027983 */ /* 0x000ea60000300800 */
[----:B------:R-:W-:Y:S01]  /*84e0*/  @!P5 IMAD.MOV R26, RZ, RZ, -R26 ;  /* 0x000000ffff1ad224 */ /* 0x000fe200078e0a1a */
[----:B---3--:R-:W-:-:S02]  /*84f0*/  ISETP.NE.AND P1, PT, R3, RZ, PT ;  /* 0x000000ff0300720c */ /* 0x008fc40003f25270 */
[----:B------:R-:W-:Y:S02]  /*8500*/  LOP3.LUT R27, RZ, R3, RZ, 0x33, !PT ;  /* 0x00000003ff1b7212 */ /* 0x000fe400078e33ff */
[----:B------:R-:W-:-:S05]  /*8510*/  IADD3 R3, P2, PT, R0, UR30, RZ ;  /* 0x0000001e00037c10 */ /* 0x000fca000ff5e0ff */
[----:B------:R2:W-:Y:S04]  /*8520*/  STL [R1+0x2464], R3 ;  /* 0x0024640301007387 */ /* 0x0005e80000100800 */
[----:B------:R-:W-:Y:S04]  /*8530*/  STL [R1+0x24c0], R22 ;  /* 0x0024c01601007387 */ /* 0x000fe80000100800 */
[----:B------:R-:W-:Y:S04]  /*8540*/  STL [R1+0x24c4], R23 ;  /* 0x0024c41701007387 */ /* 0x000fe80000100800 */
[----:B------:R-:W-:Y:S01]  /*8550*/  STL [R1+0x24c8], R24 ;  /* 0x0024c81801007387 */ /* 0x000fe20000100800 */
[----:B-----5:R-:W-:-:S03]  /*8560*/  SEL R0, R27, R11, !P1 ;  /* 0x0000000b1b007207 */ /* 0x020fc60004800000 */
[----:B------:R-:W-:Y:S01]  /*8570*/  STL [R1+0x24cc], R25 ;  /* 0x0024cc1901007387 */ /* 0x000fe20000100800 */
[----:B----4-:R-:W-:-:S03]  /*8580*/  SEL R10, R27, R10, !P1 ;  /* 0x0000000a1b0a7207 */ /* 0x010fc60004800000 */
[----:B------:R-:W-:Y:S01]  /*8590*/  STL [R1+0x24d8], R26 ;  /* 0x0024d81a01007387 */ /* 0x000fe20000100800 */
[----:B--2---:R-:W-:-:S03]  /*85a0*/  SEL R3, R27, R9, !P1 ;  /* 0x000000091b037207 */ /* 0x004fc60004800000 */
[----:B------:R2:W-:Y:S04]  /*85b0*/  STL [R1+0x18], R0 ;  /* 0x0000180001007387 */ /* 0x0005e80000100800 */
[----:B------:R-:W-:Y:S01]  /*85c0*/  STL [R1+0x14], R10 ;  /* 0x0000140a01007387 */ /* 0x000fe20000100800 */
[----:B--2---:R-:W-:-:S03]  /*85d0*/  SEL R0, R27, R8, !P1 ;  /* 0x000000081b007207 */ /* 0x004fc60004800000 */
[----:B------:R2:W-:Y:S01]  /*85e0*/  STL [R1+0x10], R3 ;  /* 0x0000100301007387 */ /* 0x0005e20000100800 */
[----:B------:R-:W-:-:S03]  /*85f0*/  SEL R7, R27, R7, !P1 ;  /* 0x000000071b077207 */ /* 0x000fc60004800000 */
[----:B------:R3:W-:Y:S01]  /*8600*/  STL [R1+0xc], R0 ;  /* 0x00000c0001007387 */ /* 0x0007e20000100800 */
[C---:B--2---:R-:W-:Y:S02]  /*8610*/  SEL R3, R27.reuse, R6, !P1 ;  /* 0x000000061b037207 */ /* 0x044fe40004800000 */
[C---:B------:R-:W-:Y:S02]  /*8620*/  SEL R28, R27.reuse, R17, !P1 ;  /* 0x000000111b1c7207 */ /* 0x040fe40004800000 */
[C---:B---3--:R-:W-:Y:S01]  /*8630*/  SEL R0, R27.reuse, R5, !P1 ;  /* 0x000000051b007207 */ /* 0x048fe20004800000 */
[----:B------:R-:W-:Y:S01]  /*8640*/  STL [R1+0x8], R7 ;  /* 0x0000080701007387 */ /* 0x000fe20000100800 */
[----:B------:R-:W-:-:S03]  /*8650*/  SEL R29, R27, R14, !P1 ;  /* 0x0000000e1b1d7207 */ /* 0x000fc60004800000 */
[----:B------:R-:W-:Y:S04]  /*8660*/  STL [R1+0x4], R3 ;  /* 0x0000040301007387 */ /* 0x000fe80000100800 */
[----:B------:R-:W-:Y:S04]  /*8670*/  STL [R1+0x24dc], R28 ;  /* 0x0024dc1c01007387 */ /* 0x000fe80000100800 */
[----:B------:R-:W-:Y:S04]  /*8680*/  STL [R1], R0 ;  /* 0x0000000001007387 */ /* 0x000fe80000100800 */
[----:B------:R2:W-:Y:S04]  /*8690*/  STL [R1+0x24e0], R29 ;  /* 0x0024e01d01007387 */ /* 0x0005e80000100800 */
[----:B--2---:R-:W2:Y:S01]  /*86a0*/  LDL.LU R29, [R1+0x34] ;  /* 0x00003400011d7983 */ /* 0x004ea20000300800 */
[----:B------:R-:W-:-:S02]  /*86b0*/  SEL R3, R27, R4, !P1 ;  /* 0x000000041b037207 */ /* 0x000fc40004800000 */
[C---:B------:R-:W-:Y:S01]  /*86c0*/  SEL R0, R27.reuse, R2, !P1 ;  /* 0x000000021b007207 */ /* 0x040fe20004800000 */
[----:B--2---:R2:W-:Y:S04]  /*86d0*/  STL [R1+0x24e4], R29 ;  /* 0x0024e41d01007387 */ /* 0x0045e80000100800 */
[----:B--2---:R-:W2:Y:S04]  /*86e0*/  LDL.LU R29, [R1+0x9c] ;  /* 0x00009c00011d7983 */ /* 0x004ea80000300800 */
[----:B------:R-:W3:Y:S04]  /*86f0*/  LDL.LU R28, [R1+0x3c] ;  /* 0x00003c00011c7983 */ /* 0x000ee80000300800 */
[----:B------:R-:W4:Y:S04]  /*8700*/  LDL.LU R26, [R1+0x44] ;  /* 0x00004400011a7983 */ /* 0x000f280000300800 */
[----:B------:R-:W5:Y:S04]  /*8710*/  LDL.LU R17, [R1+0x4c] ;  /* 0x00004c0001117983 */ /* 0x000f680000300800 */
[----:B------:R-:W3:Y:S04]  /*8720*/  LDL.LU R14, [R1+0x54] ;  /* 0x00005400010e7983 */ /* 0x000ee80000300800 */
[----:B------:R-:W5:Y:S04]  /*8730*/  LDL.LU R25, [R1+0x20] ;  /* 0x0000200001197983 */ /* 0x000f680000300800 */
[----:B------:R0:W-:Y:S04]  /*8740*/  STL [R1+0x1c], R3 ;  /* 0x00001c0301007387 */ /* 0x0001e80000100800 */
[----:B------:R-:W5:Y:S04]  /*8750*/  LDL.LU R24, [R1+0x68] ;  /* 0x0000680001187983 */ /* 0x000f680000300800 */
[----:B------:R0:W-:Y:S04]  /*8760*/  STL [R1+0x24], R0 ;  /* 0x0000240001007387 */ /* 0x0001e80000100800 */
[----:B------:R-:W5:Y:S04]  /*8770*/  LDL.LU R23, [R1+0x70] ;  /* 0x0000700001177983 */ /* 0x000f680000300800 */
        /* <DEDUP_REMOVED lines=18> */
[----:B0-----:R-:W5:Y:S04]  /*88a0*/  LDL.LU R3, [R1+0x30] ;  /* 0x0000300001037983 */ /* 0x001f680000300800 */
[----:B------:R-:W5:Y:S01]  /*88b0*/  LDL.LU R0, [R1+0x28] ;  /* 0x0000280001007983 */ /* 0x000f620000300800 */
[----:B--2---:R-:W-:-:S05]  /*88c0*/  SEL R29, R27, R29, !P1 ;  /* 0x0000001d1b1d7207 */ /* 0x004fca0004800000 */
[----:B------:R0:W-:Y:S04]  /*88d0*/  STL [R1+0x2c], R29 ;  /* 0x00002c1d01007387 */ /* 0x0001e80000100800 */
[----:B0-----:R-:W2:Y:S01]  /*88e0*/  LDL.LU R29, [R1+0x24e4] ;  /* 0x0024e400011d7983 */ /* 0x001ea20000300800 */
[C---:B---3--:R-:W-:Y:S02]  /*88f0*/  SEL R28, R27.reuse, R28, !P1 ;  /* 0x0000001c1b1c7207 */ /* 0x048fe40004800000 */
[C---:B----4-:R-:W-:Y:S02]  /*8900*/  SEL R26, R27.reuse, R26, !P1 ;  /* 0x0000001a1b1a7207 */ /* 0x050fe40004800000 */
[C---:B-----5:R-:W-:Y:S02]  /*8910*/  SEL R17, R27.reuse, R17, !P1 ;  /* 0x000000111b117207 */ /* 0x060fe40004800000 */
[----:B------:R-:W-:-:S02]  /*8920*/  SEL R14, R27, R14, !P1 ;  /* 0x0000000e1b0e7207 */ /* 0x000fc40004800000 */
[C---:B------:R-:W-:Y:S02]  /*8930*/  SEL R25, R27.reuse, R25, !P1 ;  /* 0x000000191b197207 */ /* 0x040fe40004800000 */
[C---:B------:R-:W-:Y:S02]  /*8940*/  SEL R24, R27.reuse, R24, !P1 ;  /* 0x000000181b187207 */ /* 0x040fe40004800000 */
[C---:B------:R-:W-:Y:S02]  /*8950*/  SEL R23, R27.reuse, R23, !P1 ;  /* 0x000000171b177207 */ /* 0x040fe40004800000 */
[C---:B------:R-:W-:Y:S02]  /*8960*/  SEL R22, R27.reuse, R22, !P1 ;  /* 0x000000161b167207 */ /* 0x040fe40004800000 */
[C---:B------:R-:W-:Y:S02]  /*8970*/  SEL R21, R27.reuse, R21, !P1 ;  /* 0x000000151b157207 */ /* 0x040fe40004800000 */
        /* <DEDUP_REMOVED lines=16> */
[----:B--2---:R-:W-:-:S05]  /*8a80*/  SEL R29, R27, R29, !P1 ;  /* 0x0000001d1b1d7207 */ /* 0x004fca0004800000 */
[----:B------:R0:W-:Y:S04]  /*8a90*/  STL [R1+0x34], R29 ;  /* 0x0000341d01007387 */ /* 0x0001e80000100800 */
[----:B0-----:R-:W2:Y:S04]  /*8aa0*/  LDL.LU R29, [R1+0x24e0] ;  /* 0x0024e000011d7983 */ /* 0x001ea80000300800 */
[----:B------:R0:W-:Y:S04]  /*8ab0*/  STL [R1+0x3c], R28 ;  /* 0x00003c1c01007387 */ /* 0x0001e80000100800 */
[----:B0-----:R-:W3:Y:S04]  /*8ac0*/  LDL.LU R28, [R1+0x24dc] ;  /* 0x0024dc00011c7983 */ /* 0x001ee80000300800 */
[----:B------:R0:W-:Y:S04]  /*8ad0*/  STL [R1+0x44], R26 ;  /* 0x0000441a01007387 */ /* 0x0001e80000100800 */
[----:B0-----:R-:W4:Y:S04]  /*8ae0*/  LDL.LU R26, [R1+0x24d8] ;  /* 0x0024d800011a7983 */ /* 0x001f280000300800 */
[----:B------:R0:W-:Y:S04]  /*8af0*/  STL [R1+0x4c], R17 ;  /* 0x00004c1101007387 */ /* 0x0001e80000100800 */
[----:B0-----:R-:W5:Y:S04]  /*8b00*/  LDL.LU R17, [R1+0x24d4] ;  /* 0x0024d40001117983 */ /* 0x001f680000300800 */
[----:B------:R0:W-:Y:S04]  /*8b10*/  STL [R1+0x54], R14 ;  /* 0x0000540e01007387 */ /* 0x0001e80000100800 */
[----:B0-----:R-:W2:Y:S04]  /*8b20*/  LDL.LU R14, [R1+0x24d0] ;  /* 0x0024d000010e7983 */ /* 0x001ea80000300800 */
        /* <DEDUP_REMOVED lines=39> */
[----:B0-----:R-:W3:Y:S04]  /*8da0*/  LDL.LU R4, [R1+0x2480] ;  /* 0x0024800001047983 */ /* 0x001ee80000300800 */
[----:B------:R0:W-:Y:S04]  /*8db0*/  STL [R1+0xdc], R2 ;  /* 0x0000dc0201007387 */ /* 0x0001e80000100800 */
[----:B0-----:R-:W4:Y:S01]  /*8dc0*/  LDL.LU R2, [R1+0x247c] ;  /* 0x00247c0001027983 */ /* 0x001f220000300800 */
[----:B------:R-:W-:-:S02]  /*8dd0*/  SEL R3, R27, R3, !P1 ;  /* 0x000000031b037207 */ /* 0x000fc40004800000 */
[----:B------:R-:W-:-:S03]  /*8de0*/  SEL R0, R27, R0, !P1 ;  /* 0x000000001b007207 */ /* 0x000fc60004800000 */
[----:B------:R-:W-:Y:S04]  /*8df0*/  STL [R1+0xd8], R3 ;  /* 0x0000d80301007387 */ /* 0x000fe80000100800 */
[----:B------:R2:W-:Y:S02]  /*8e00*/  STL [R1+0xd4], R0 ;  /* 0x0000d40001007387 */ /* 0x0005e40000100800 */
[C---:B--2---:R-:W-:Y:S02]  /*8e10*/  SEL R0, R27.reuse, R5, !P1 ;  /* 0x000000051b007207 */ /* 0x044fe40004800000 */
[C---:B---3--:R-:W-:Y:S02]  /*8e20*/  SEL R3, R27.reuse, R4, !P1 ;  /* 0x000000041b037207 */ /* 0x048fe40004800000 */
[----:B----4-:R-:W-:-:S05]  /*8e30*/  SEL R2, R27, R2, !P1 ;  /* 0x000000021b027207 */ /* 0x010fca0004800000 */
[----:B------:R0:W-:Y:S04]  /*8e40*/  STL [R1+0xd0], R2 ;  /* 0x0000d00201007387 */ /* 0x0001e80000100800 */
[----:B------:R2:W-:Y:S01]  /*8e50*/  STL [R1+0xcc], R3 ;  /* 0x0000cc0301007387 */ /* 0x0005e20000100800 */
[----:B0-----:R-:W-:-:S03]  /*8e60*/  SEL R2, R27, R6, !P1 ;  /* 0x000000061b027207 */ /* 0x001fc60004800000 */
[----:B------:R0:W-:Y:S01]  /*8e70*/  STL [R1+0xc8], R0 ;  /* 0x0000c80001007387 */ /* 0x0001e20000100800 */
[----:B--2---:R-:W-:-:S03]  /*8e80*/  SEL R3, R27, R7, !P1 ;  /* 0x000000071b037207 */ /* 0x004fc60004800000 */
[----:B------:R2:W-:Y:S01]  /*8e90*/  STL [R1+0xc4], R2 ;  /* 0x0000c40201007387 */ /* 0x0005e20000100800 */
[----:B0-----:R-:W-:-:S03]  /*8ea0*/  SEL R0, R27, R8, !P1 ;  /* 0x000000081b007207 */ /* 0x001fc60004800000 */
[----:B------:R0:W-:Y:S01]  /*8eb0*/  STL [R1+0xc0], R3 ;  /* 0x0000c00301007387 */ /* 0x0001e20000100800 */
[----:B--2---:R-:W-:-:S03]  /*8ec0*/  SEL R2, R27, R9, !P1 ;  /* 0x000000091b027207 */ /* 0x004fc60004800000 */
[----:B------:R2:W-:Y:S04]  /*8ed0*/  STL [R1+0xbc], R0 ;  /* 0x0000bc0001007387 */ /* 0x0005e80000100800 */
[----:B------:R3:W-:Y:S01]  /*8ee0*/  STL [R1+0xb4], R2 ;  /* 0x0000b40201007387 */ /* 0x0007e20000100800 */
[C---:B0-----:R-:W-:Y:S02]  /*8ef0*/  SEL R3, R27.reuse, R10, !P1 ;  /* 0x0000000a1b037207 */ /* 0x041fe40004800000 */
[C---:B--2---:R-:W-:Y:S01]  /*8f00*/  SEL R0, R27.reuse, R11, !P1 ;  /* 0x0000000b1b007207 */ /* 0x044fe20004800000 */
[----:B---3--:R-:W2:Y:S04]  /*8f10*/  LDL.LU R2, [R1+0x110] ;  /* 0x0001100001027983 */ /* 0x008ea80000300800 */
[----:B------:R0:W-:Y:S04]  /*8f20*/  STL [R1+0xac], R3 ;  /* 0x0000ac0301007387 */ /* 0x0001e80000100800 */
[----:B------:R3:W-:Y:S04]  /*8f30*/  STL [R1+0xa4], R0 ;  /* 0x0000a40001007387 */ /* 0x0007e80000100800 */
[----:B------:R-:W4:Y:S01]  /*8f40*/  LDL.LU R8, [R1+0x18] ;  /* 0x0000180001087983 */ /* 0x000f220000300800 */
[----:B0-----:R-:W-:-:S02]  /*8f50*/  SEL R3, R27, R12, !P1 ;  /* 0x0000000c1b037207 */ /* 0x001fc40004800000 */
[----:B---3--:R-:W-:-:S03]  /*8f60*/  SEL R0, R27, R13, !P1 ;  /* 0x0000000d1b007207 */ /* 0x008fc60004800000 */
[----:B------:R0:W-:Y:S04]  /*8f70*/  STL [R1+0xa0], R3 ;  /* 0x0000a00301007387 */ /* 0x0001e80000100800 */
[----:B------:R3:W-:Y:S04]  /*8f80*/  STL [R1+0x98], R0 ;  /* 0x0000980001007387 */ /* 0x0007e80000100800 */
[----:B------:R-:W5:Y:S01]  /*8f90*/  LDL.LU R9, [R1+0x14] ;  /* 0x0000140001097983 */ /* 0x000f620000300800 */
[C---:B0-----:R-:W-:Y:S02]  /*8fa0*/  SEL R3, R27.reuse, R15, !P1 ;  /* 0x0000000f1b037207 */ /* 0x041fe40004800000 */
[----:B---3--:R-:W-:-:S03]  /*8fb0*/  SEL R0, R27, R16, !P1 ;  /* 0x000000101b007207 */ /* 0x008fc60004800000 */
[----:B------:R0:W-:Y:S04]  /*8fc0*/  STL [R1+0x94], R3 ;  /* 0x0000940301007387 */ /* 0x0001e80000100800 */
[----:B------:R-:W3:Y:S04]  /*8fd0*/  LDL.LU R10, [R1+0xc] ;  /* 0x00000c00010a7983 */ /* 0x000ee80000300800 */
[----:B------:R1:W-:Y:S01]  /*8fe0*/  STL [R1+0x90], R0 ;  /* 0x0000900001007387 */ /* 0x0003e20000100800 */
[----:B0-----:R-:W-:-:S03]  /*8ff0*/  SEL R3, R27, R18, !P1 ;  /* 0x000000121b037207 */ /* 0x001fc60004800000 */
[----:B------:R-:W3:Y:S04]  /*9000*/  LDL.LU R11, [R1+0x4] ;  /* 0x00000400010b7983 */ /* 0x000ee80000300800 */
[----:B------:R0:W-:Y:S01]  /*9010*/  STL [R1+0x8c], R3 ;  /* 0x00008c0301007387 */ /* 0x0001e20000100800 */
[----:B-1----:R-:W-:-:S03]  /*9020*/  SEL R0, R27, R19, !P1 ;  /* 0x000000131b007207 */ /* 0x002fc60004800000 */
[----:B------:R-:W3:Y:S04]  /*9030*/  LDL.LU R19, [R1+0x8] ;  /* 0x0000080001137983 */ /* 0x000ee80000300800 */
[----:B------:R-:W3:Y:S01]  /*9040*/  LDL.LU R12, [R1] ;  /* 0x00000000010c7983 */ /* 0x000ee20000300800 */
[----:B0-----:R-:W-:-:S03]  /*9050*/  SEL R3, R27, R20, !P1 ;  /* 0x000000141b037207 */ /* 0x001fc60004800000 */
[----:B------:R0:W-:Y:S04]  /*9060*/  STL [R1+0x88], R0 ;  /* 0x0000880001007387 */ /* 0x0001e80000100800 */
[----:B------:R-:W3:Y:S04]  /*9070*/  LDL.LU R20, [R1+0x10] ;  /* 0x0000100001147983 */ /* 0x000ee80000300800 */
[----:B------:R1:W-:Y:S01]  /*9080*/  STL [R1+0x80], R3 ;  /* 0x0000800301007387 */ /* 0x0003e20000100800 */
[----:B0-----:R-:W-:-:S03]  /*9090*/  SEL R0, R27, R21, !P1 ;  /* 0x000000151b007207 */ /* 0x001fc60004800000 */
[----:B------:R-:W3:Y:S01]  /*90a0*/  LDL.LU R13, [R1+0x1c] ;  /* 0x00001c00010d7983 */ /* 0x000ee20000300800 */
[----:B-1----:R-:W-:-:S03]  /*90b0*/  SEL R3, R27, R22, !P1 ;  /* 0x000000161b037207 */ /* 0x002fc60004800000 */
[----:B------:R0:W-:Y:S04]  /*90c0*/  STL [R1+0x7c], R0 ;  /* 0x00007c0001007387 */ /* 0x0001e80000100800 */
[----:B------:R1:W-:Y:S04]  /*90d0*/  STL [R1+0x78], R3 ;  /* 0x0000780301007387 */ /* 0x0003e80000100800 */
[----:B------:R-:W3:Y:S01]  /*90e0*/  LDL.LU R18, [R1+0x24] ;  /* 0x0000240001127983 */ /* 0x000ee20000300800 */
[----:B0-----:R-:W-:-:S03]  /*90f0*/  SEL R0, R27, R23, !P1 ;  /* 0x000000171b007207 */ /* 0x001fc60004800000 */
[----:B------:R-:W3:Y:S04]  /*9100*/  LDL.LU R16, [R1+0x2c] ;  /* 0x00002c0001107983 */ /* 0x000ee80000300800 */
[----:B------:R0:W-:Y:S04]  /*9110*/  STL [R1+0x74], R0 ;  /* 0x0000740001007387 */ /* 0x0001e80000100800 */
[----:B------:R-:W3:Y:S04]  /*9120*/  LDL.LU R15, [R1+0x34] ;  /* 0x00003400010f7983 */ /* 0x000ee80000300800 */
[----:B------:R-:W3:Y:S01]  /*9130*/  LDL.LU R7, [R1+0x3c] ;  /* 0x00003c0001077983 */ /* 0x000ee20000300800 */
[----:B-1----:R-:W-:-:S03]  /*9140*/  SEL R3, R27, R24, !P1 ;  /* 0x000000181b037207 */ /* 0x002fc60004800000 */
[----:B------:R-:W3:Y:S04]  /*9150*/  LDL.LU R6, [R1+0x44] ;  /* 0x0000440001067983 */ /* 0x000ee80000300800 */
[----:B------:R-:W3:Y:S01]  /*9160*/  LDL.LU R4, [R1+0x4c] ;  /* 0x00004c0001047983 */ /* 0x000ee20000300800 */
[----:B0-----:R-:W-:-:S03]  /*9170*/  SEL R0, R27, R26, !P1 ;  /* 0x0000001a1b007207 */ /* 0x001fc60004800000 */
[----:B------:R-:W3:Y:S04]  /*9180*/  LDL.LU R5, [R1+0x54] ;  /* 0x0000540001057983 */ /* 0x000ee80000300800 */
[----:B------:R0:W-:Y:S04]  /*9190*/  STL [R1+0x2468], R3 ;  /* 0x0024680301007387 */ /* 0x0001e80000100800 */
[----:B------:R-:W-:Y:S01]  /*91a0*/  STL [R1+0x246c], R0 ;  /* 0x00246c0001007387 */ /* 0x000fe20000100800 */
[----:B0-----:R-:W-:-:S05]  /*91b0*/  SEL R3, R27, R25, !P1 ;  /* 0x000000191b037207 */ /* 0x001fca0004800000 */
[----:B------:R-:W-:Y:S01]  /*91c0*/  STL [R1+0x64], R3 ;  /* 0x0000640301007387 */ /* 0x000fe20000100800 */
[----:B--2---:R-:W-:Y:S01]  /*91d0*/  LEA.HI.X.SX32 R2, R2, UR31, 0x1, P2 ;  /* 0x0000001f02027c11 */ /* 0x004fe200090f0eff */
[----:B------:R-:W0:Y:S04]  /*91e0*/  LDCU.64 UR30, c[0x0][0x380] ;  /* 0x00007000ff1e77ac */ /* 0x000e280008000a00 */
[----:B------:R4:W-:Y:S02]  /*91f0*/  STL [R1+0x2460], R2 ;  /* 0x0024600201007387 */ /* 0x0009e40000100800 */
[----:B----4-:R-:W-:Y:S02]  /*9200*/  IMAD R2, R8, UR21, RZ ;  /* 0x0000001508027c24 */ /* 0x010fe4000f8e02ff */
[----:B------:R-:W2:Y:S04]  /*9210*/  LDL.LU R8, [R1+0x5c] ;  /* 0x00005c0001087983 */ /* 0x000ea80000300800 */
[----:B------:R-:W-:Y:S01]  /*9220*/  STL [R1+0x60], R2 ;  /* 0x0000600201007387 */ /* 0x000fe20000100800 */
[----:B-----5:R-:W-:-:S03]  /*9230*/  IMAD R0, R9, UR21, RZ ;  /* 0x0000001509007c24 */ /* 0x020fc6000f8e02ff */
[----:B------:R-:W4:Y:S04]  /*9240*/  LDL.LU R9, [R1+0x68] ;  /* 0x0000680001097983 */ /* 0x000f280000300800 */
[----:B------:R3:W-:Y:S02]  /*9250*/  STL [R1+0x58], R0 ;  /* 0x0000580001007387 */ /* 0x0007e40000100800 */
[----:B---3--:R-:W-:Y:S02]  /*9260*/  IMAD R0, R10, UR21, RZ ;  /* 0x000000150a007c24 */ /* 0x008fe4000f8e02ff */
[----:B------:R-:W3:Y:S01]  /*9270*/  LDL.LU R10, [R1+0x70] ;  /* 0x00007000010a7983 */ /* 0x000ee20000300800 */
[----:B------:R-:W-:-:S05]  /*9280*/  IMAD R2, R20, UR21, RZ ;  /* 0x0000001514027c24 */ /* 0x000fca000f8e02ff */
[----:B------:R1:W-:Y:S04]  /*9290*/  STL [R1+0x48], R2 ;  /* 0x0000480201007387 */ /* 0x0003e80000100800 */
[----:B------:R5:W-:Y:S01]  /*92a0*/  STL [R1+0x40], R0 ;  /* 0x0000400001007387 */ /* 0x000be20000100800 */
[----:B------:R-:W-:Y:S02]  /*92b0*/  IMAD R3, R12, UR21, RZ ;  /* 0x000000150c037c24 */ /* 0x000fe4000f8e02ff */
[----:B-1----:R-:W-:Y:S02]  /*92c0*/  IMAD R2, R19, UR21, RZ ;  /* 0x0000001513027c24 */ /* 0x002fe4000f8e02ff */
[----:B-----5:R-:W-:Y:S02]  /*92d0*/  IMAD R0, R11, UR21, RZ ;  /* 0x000000150b007c24 */ /* 0x020fe4000f8e02ff */
[----:B------:R-:W5:Y:S04]  /*92e0*/  LDL.LU R11, [R1+0x84] ;  /* 0x00008400010b7983 */ /* 0x000f680000300800 */
[----:B------:R1:W-:Y:S04]  /*92f0*/  STL [R1+0x38], R2 ;  /* 0x0000380201007387 */ /* 0x0003e80000100800 */
[----:B------:R0:W-:Y:S04]  /*9300*/  STL [R1+0x30], R0 ;  /* 0x0000300001007387 */ /* 0x0001e80000100800 */
[----:B------:R-:W-:Y:S01]  /*9310*/  STL [R1+0x28], R3 ;  /* 0x0000280301007387 */ /* 0x000fe20000100800 */
[----:B-1----:R-:W-:-:S03]  /*9320*/  IMAD R2, R29, UR21, RZ ;  /* 0x000000151d027c24 */ /* 0x002fc6000f8e02ff */
[----:B------:R-:W5:Y:S01]  /*9330*/  LDL.LU R12, [R1+0x9c] ;  /* 0x00009c00010c7983 */ /* 0x000f620000300800 */
[----:B0-----:R-:W-:-:S05]  /*9340*/  IMAD R0, R28, UR21, RZ ;  /* 0x000000151c007c24 */ /* 0x001fca000f8e02ff */
[----:B------:R0:W-:Y:S04]  /*9350*/  STL [R1+0x20], R0 ;  /* 0x0000200001007387 */ /* 0x0001e80000100800 */
[----:B------:R1:W-:Y:S01]  /*9360*/  STL [R1+0x18], R2 ;  /* 0x0000180201007387 */ /* 0x0003e20000100800 */
[----:B0-----:R-:W-:-:S03]  /*9370*/  IMAD R0, R13, UR21, RZ ;  /* 0x000000150d007c24 */ /* 0x001fc6000f8e02ff */
[----:B------:R-:W5:Y:S01]  /*9380*/  LDL.LU R13, [R1+0xa8] ;  /* 0x0000a800010d7983 */ /* 0x000f620000300800 */
[----:B-1----:R-:W-:-:S03]  /*9390*/  IMAD R2, R18, UR21, RZ ;  /* 0x0000001512027c24 */ /* 0x002fc6000f8e02ff */
[----:B------:R0:W-:Y:S01]  /*93a0*/  STL [R1+0x14], R0 ;  /* 0x0000140001007387 */ /* 0x0001e20000100800 */
[----:B------:R-:W-:-:S03]  /*93b0*/  IMAD R3, R15, UR21, RZ ;  /* 0x000000150f037c24 */ /* 0x000fc6000f8e02ff */
[----:B------:R1:W-:Y:S01]  /*93c0*/  STL [R1+0x10], R2 ;  /* 0x0000100201007387 */ /* 0x0003e20000100800 */
[----:B0-----:R-:W-:Y:S02]  /*93d0*/  IMAD R0, R16, UR21, RZ ;  /* 0x0000001510007c24 */ /* 0x001fe4000f8e02ff */
[----:B-1----:R-:W-:-:S03]  /*93e0*/  IMAD R2, R7, UR21, RZ ;  /* 0x0000001507027c24 */ /* 0x002fc6000f8e02ff */
[----:B------:R0:W-:Y:S01]  /*93f0*/  STL [R1+0xc], R0 ;  /* 0x00000c0001007387 */ /* 0x0001e20000100800 */
[----:B------:R-:W-:Y:S01]  /*9400*/  IMAD R4, R4, UR21, RZ ;  /* 0x0000001504047c24 */ /* 0x000fe2000f8e02ff */
[C---:B------:R-:W-:Y:S02]  /*9410*/  SEL R14, R27.reuse, R14, !P1 ;  /* 0x0000000e1b0e7207 */ /* 0x040fe40004800000 */
[----:B------:R1:W-:Y:S01]  /*9420*/  STL [R1+0x8], R3 ;  /* 0x0000080301007387 */ /* 0x0003e20000100800 */
[----:B------:R-:W-:Y:S01]  /*9430*/  SEL R17, R27, R17, !P1 ;  /* 0x000000111b117207 */ /* 0x000fe20004800000 */
[----:B0-----:R-:W-:Y:S02]  /*9440*/  IMAD R0, R6, UR21, RZ ;  /* 0x0000001506007c24 */ /* 0x001fe4000f8e02ff */
[----:B------:R-:W-:Y:S04]  /*9450*/  STL [R1+0x4], R2 ;  /* 0x0000040201007387 */ /* 0x000fe80000100800 */
[----:B------:R-:W5:Y:S04]  /*9460*/  LDL.LU R27, [R1+0xb0] ;  /* 0x0000b000011b7983 */ /* 0x000f680000300800 */
[----:B------:R-:W-:Y:S04]  /*9470*/  STL [R1], R0 ;  /* 0x0000000001007387 */ /* 0x000fe80000100800 */
[----:B------:R-:W-:Y:S04]  /*9480*/  STL [R1+0x2440], R4 ;  /* 0x0024400401007387 */ /* 0x000fe80000100800 */
[----:B------:R-:W5:Y:S01]  /*9490*/  LDL.LU R15, [R1+0xb8] ;  /* 0x0000b800010f7983 */ /* 0x000f620000300800 */
[----:B------:R-:W-:-:S02]  /*94a0*/  IMAD R5, R5, UR21, RZ ;  /* 0x0000001505057c24 */ /* 0x000fc4000f8e02ff */
[----:B------:R-:W-:Y:S01]  /*94b0*/  IMAD R6, R14, UR21, RZ ;  /* 0x000000150e067c24 */ /* 0x000fe2000f8e02ff */
[----:B------:R-:W5:Y:S01]  /*94c0*/  LDL.LU R16, [R1+0x10c] ;  /* 0x00010c0001107983 */ /* 0x000f620000300800 */
[----:B------:R-:W-:-:S03]  /*94d0*/  IMAD R7, R17, UR21, RZ ;  /* 0x0000001511077c24 */ /* 0x000fc6000f8e02ff */
[----:B------:R-:W-:Y:S04]  /*94e0*/  STL [R1+0x243c], R5 ;  /* 0x00243c0501007387 */ /* 0x000fe80000100800 */
[----:B------:R-:W-:Y:S04]  /*94f0*/  STL [R1+0x2438], R6 ;  /* 0x0024380601007387 */ /* 0x000fe80000100800 */
[----:B------:R-:W-:Y:S01]  /*9500*/  STL [R1+0x2434], R7 ;  /* 0x0024340701007387 */ /* 0x000fe20000100800 */
[----:B--2---:R-:W-:-:S05]  /*9510*/  IMAD R8, R8, UR21, RZ ;  /* 0x0000001508087c24 */ /* 0x004fca000f8e02ff */
[----:B------:R0:W-:Y:S04]  /*9520*/  STL [R1+0x2430], R8 ;  /* 0x0024300801007387 */ /* 0x0001e80000100800 */
[----:B-1----:R-:W2:Y:S01]  /*9530*/  LDL.LU R3, [R1+0x108] ;  /* 0x0001080001037983 */ /* 0x002ea20000300800 */
[----:B----4-:R-:W-:-:S05]  /*9540*/  IMAD R9, R9, UR21, RZ ;  /* 0x0000001509097c24 */ /* 0x010fca000f8e02ff */
[----:B------:R1:W-:Y:S04]  /*9550*/  STL [R1+0x242c], R9 ;  /* 0x00242c0901007387 */ /* 0x0003e80000100800 */
[----:B------:R-:W4:Y:S01]  /*9560*/  LDL.LU R18, [R1+0x104] ;  /* 0x0001040001127983 */ /* 0x000f220000300800 */
[----:B---3--:R-:W-:-:S05]  /*9570*/  IMAD R10, R10, UR21, RZ ;  /* 0x000000150a0a7c24 */ /* 0x008fca000f8e02ff */
[----:B------:R3:W-:Y:S04]  /*9580*/  STL [R1+0x2428], R10 ;  /* 0x0024280a01007387 */ /* 0x0007e80000100800 */
[----:B------:R-:W4:Y:S04]  /*9590*/  LDL.LU R19, [R1+0x100] ;  /* 0x0001000001137983 */ /* 0x000f280000300800 */
[----:B------:R-:W4:Y:S01]  /*95a0*/  LDL.LU R20, [R1+0xfc] ;  /* 0x0000fc0001147983 */ /* 0x000f220000300800 */
[----:B-----5:R-:W-:-:S05]  /*95b0*/  IMAD R11, R11, UR21, RZ ;  /* 0x000000150b0b7c24 */ /* 0x020fca000f8e02ff */
[----:B------:R-:W-:Y:S01]  /*95c0*/  STL [R1+0x2424], R11 ;  /* 0x0024240b01007387 */ /* 0x000fe20000100800 */
[----:B------:R-:W-:-:S05]  /*95d0*/  IMAD R12, R12, UR21, RZ ;  /* 0x000000150c0c7c24 */ /* 0x000fca000f8e02ff */
[----:B------:R5:W-:Y:S04]  /*95e0*/  STL [R1+0x2444], R12 ;  /* 0x0024440c01007387 */ /* 0x000be80000100800 */
[----:B------:R-:W5:Y:S04]  /*95f0*/  LDL.LU R21, [R1+0xf8] ;  /* 0x0000f80001157983 */ /* 0x000f680000300800 */
[----:B------:R-:W5:Y:S04]  /*9600*/  LDL.LU R22, [R1+0xf4] ;  /* 0x0000f40001167983 */ /* 0x000f680000300800 */
[----:B------:R-:W5:Y:S01]  /*9610*/  LDL.LU R23, [R1+0xf0] ;  /* 0x0000f00001177983 */ /* 0x000f620000300800 */
[----:B------:R-:W-:-:S03]  /*9620*/  IMAD R13, R13, UR21, RZ ;  /* 0x000000150d0d7c24 */ /* 0x000fc6000f8e02ff */
[----:B------:R-:W5:Y:S04]  /*9630*/  LDL.LU R24, [R1+0xec] ;  /* 0x0000ec0001187983 */ /* 0x000f680000300800 */
[----:B------:R-:W5:Y:S04]  /*9640*/  LDL.LU R25, [R1+0xe8] ;  /* 0x0000e80001197983 */ /* 0x000f680000300800 */
[----:B------:R-:W5:Y:S04]  /*9650*/  LDL.LU R26, [R1+0xe4] ;  /* 0x0000e400011a7983 */ /* 0x000f680000300800 */
[----:B------:R0:W-:Y:S01]  /*9660*/  STL [R1+0x2448], R13 ;  /* 0x0024480d01007387 */ /* 0x0001e20000100800 */
[----:B------:R-:W-:-:S03]  /*9670*/  IMAD R14, R27, UR21, RZ ;  /* 0x000000151b0e7c24 */ /* 0x000fc6000f8e02ff */
[----:B------:R-:W5:Y:S04]  /*9680*/  LDL.LU R27, [R1+0xe0] ;  /* 0x0000e000011b7983 */ /* 0x000f680000300800 */
[----:B------:R-:W5:Y:S04]  /*9690*/  LDL.LU R28, [R1+0xdc] ;  /* 0x0000dc00011c7983 */ /* 0x000f680000300800 */
[----:B------:R-:W-:Y:S01]  /*96a0*/  STL [R1+0x244c], R14 ;  /* 0x00244c0e01007387 */ /* 0x000fe20000100800 */
[----:B------:R-:W-:-:S03]  /*96b0*/  IMAD R15, R15, UR21, RZ ;  /* 0x000000150f0f7c24 */ /* 0x000fc6000f8e02ff */
[----:B------:R-:W5:Y:S01]  /*96c0*/  LDL.LU R29, [R1+0xd8] ;  /* 0x0000d800011d7983 */ /* 0x000f620000300800 */
[----:B------:R-:W-:-:S03]  /*96d0*/  IMAD R16, R16, UR21, RZ ;  /* 0x0000001510107c24 */ /* 0x000fc6000f8e02ff */
[----:B0-----:R-:W5:Y:S04]  /*96e0*/  LDL.LU R8, [R1+0xd4] ;  /* 0x0000d40001087983 */ /* 0x001f680000300800 */
[----:B------:R-:W-:Y:S04]  /*96f0*/  STL [R1+0x2450], R15 ;  /* 0x0024500f01007387 */ /* 0x000fe80000100800 */
[----:B-1----:R-:W5:Y:S04]  /*9700*/  LDL.LU R9, [R1+0xd0] ;  /* 0x0000d00001097983 */ /* 0x002f680000300800 */
[----:B---3--:R-:W3:Y:S04]  /*9710*/  LDL.LU R10, [R1+0xcc] ;  /* 0x0000cc00010a7983 */ /* 0x008ee80000300800 */
[----:B------:R-:W-:Y:S04]  /*9720*/  STL [R1+0x2454], R16 ;  /* 0x0024541001007387 */ /* 0x000fe80000100800 */
[----:B------:R-:W3:Y:S01]  /*9730*/  LDL.LU R0, [R1+0xc8] ;  /* 0x0000c80001007983 */ /* 0x000ee20000300800 */
[----:B--2---:R-:W-:-:S03]  /*9740*/  IMAD R17, R3, UR21, RZ ;  /* 0x0000001503117c24 */ /* 0x004fc6000f8e02ff */
[----:B------:R-:W2:Y:S04]  /*9750*/  LDL.LU R3, [R1+0xc4] ;  /* 0x0000c40001037983 */ /* 0x000ea80000300800 */
[----:B------:R-:W-:Y:S01]  /*9760*/  STL [R1+0x2458], R17 ;  /* 0x0024581101007387 */ /* 0x000fe20000100800 */
[----:B----4-:R-:W-:-:S05]  /*9770*/  IMAD R18, R18, UR21, RZ ;  /* 0x0000001512127c24 */ /* 0x010fca000f8e02ff */
[----:B------:R-:W-:Y:S01]  /*9780*/  STL [R1+0x245c], R18 ;  /* 0x00245c1201007387 */ /* 0x000fe20000100800 */
[----:B------:R-:W-:-:S05]  /*9790*/  IMAD R19, R19, UR21, RZ ;  /* 0x0000001513137c24 */ /* 0x000fca000f8e02ff */
[----:B------:R-:W-:Y:S01]  /*97a0*/  STL [R1+0x2470], R19 ;  /* 0x0024701301007387 */ /* 0x000fe20000100800 */
[----:B------:R-:W-:-:S03]  /*97b0*/  IMAD R20, R20, UR21, RZ ;  /* 0x0000001514147c24 */ /* 0x000fc6000f8e02ff */
[----:B------:R-:W4:Y:S04]  /*97c0*/  LDL.LU R2, [R1+0xc0] ;  /* 0x0000c00001027983 */ /* 0x000f280000300800 */
[----:B-----5:R-:W5:Y:S04]  /*97d0*/  LDL.LU R12, [R1+0xbc] ;  /* 0x0000bc00010c7983 */ /* 0x020f680000300800 */
[----:B------:R-:W-:Y:S01]  /*97e0*/  STL [R1+0x2474], R20 ;  /* 0x0024741401007387 */ /* 0x000fe20000100800 */
[----:B------:R-:W-:-:S05]  /*97f0*/  IMAD R21, R21, UR21, RZ ;  /* 0x0000001515157c24 */ /* 0x000fca000f8e02ff */
[----:B------:R-:W-:Y:S04]  /*9800*/  STL [R1+0x2478], R21 ;  /* 0x0024781501007387 */ /* 0x000fe80000100800 */
[----:B------:R-:W5:Y:S04]  /*9810*/  LDL.LU R4, [R1+0xb4] ;  /* 0x0000b40001047983 */ /* 0x000f680000300800 */
[----:B------:R-:W5:Y:S04]  /*9820*/  LDL.LU R5, [R1+0xac] ;  /* 0x0000ac0001057983 */ /* 0x000f680000300800 */
[----:B------:R-:W5:Y:S04]  /*9830*/  LDL.LU R6, [R1+0xa4] ;  /* 0x0000a40001067983 */ /* 0x000f680000300800 */
[----:B------:R-:W5:Y:S01]  /*9840*/  LDL.LU R7, [R1+0xa0] ;  /* 0x0000a00001077983 */ /* 0x000f620000300800 */
[----:B------:R-:W-:-:S03]  /*9850*/  IMAD R11, R8, UR21, RZ ;  /* 0x00000015080b7c24 */ /* 0x000fc6000f8e02ff */
[----:B------:R-:W5:Y:S01]  /*9860*/  LDL.LU R8, [R1+0x98] ;  /* 0x0000980001087983 */ /* 0x000f620000300800 */
[----:B------:R-:W-:-:S03]  /*9870*/  IMAD R13, R9, UR21, RZ ;  /* 0x00000015090d7c24 */ /* 0x000fc6000f8e02ff */
[----:B------:R3:W-:Y:S04]  /*9880*/  STL [R1+0x1c], R11 ;  /* 0x00001c0b01007387 */ /* 0x0007e80000100800 */
[----:B------:R-:W5:Y:S04]  /*9890*/  LDL.LU R9, [R1+0x94] ;  /* 0x0000940001097983 */ /* 0x000f680000300800 */
[----:B------:R0:W-:Y:S01]  /*98a0*/  STL [R1+0x24], R13 ;  /* 0x0000240d01007387 */ /* 0x0001e20000100800 */
[----:B---3--:R-:W-:-:S03]  /*98b0*/  IMAD R11, R10, UR21, RZ ;  /* 0x000000150a0b7c24 */ /* 0x008fc6000f8e02ff */
[----:B------:R-:W3:Y:S01]  /*98c0*/  LDL.LU R10, [R1+0x90] ;  /* 0x00009000010a7983 */ /* 0x000ee20000300800 */
[----:B0-----:R-:W-:-:S03]  /*98d0*/  IMAD R13, R0, UR21, RZ ;  /* 0x00000015000d7c24 */ /* 0x001fc6000f8e02ff */
[----:B------:R0:W-:Y:S04]  /*98e0*/  STL [R1+0x2c], R11 ;  /* 0x00002c0b01007387 */ /* 0x0001e80000100800 */
[----:B0-----:R-:W3:Y:S04]  /*98f0*/  LDL.LU R11, [R1+0x8c] ;  /* 0x00008c00010b7983 */ /* 0x001ee80000300800 */
[----:B------:R-:W-:Y:S04]  /*9900*/  STL [R1+0x34], R13 ;  /* 0x0000340d01007387 */ /* 0x000fe80000100800 */
[----:B------:R-:W3:Y:S04]  /*9910*/  LDL.LU R21, [R1+0x88] ;  /* 0x0000880001157983 */ /* 0x000ee80000300800 */
[----:B------:R-:W3:Y:S01]  /*9920*/  LDL.LU R20, [R1+0x80] ;  /* 0x0000800001147983 */ /* 0x000ee20000300800 */
[----:B--2---:R-:W-:-:S05]  /*9930*/  IMAD R0, R3, UR21, RZ ;  /* 0x0000001503007c24 */ /* 0x004fca000f8e02ff */
[----:B------:R0:W-:Y:S04]  /*9940*/  STL [R1+0x3c], R0 ;  /* 0x00003c0001007387 */ /* 0x0001e80000100800 */
[----:B------:R-:W2:Y:S04]  /*9950*/  LDL.LU R19, [R1+0x7c] ;  /* 0x00007c0001137983 */ /* 0x000ea80000300800 */
[----:B0-----:R-:W2:Y:S04]  /*9960*/  LDL.LU R0, [R1+0x78] ;  /* 0x0000780001007983 */ /* 0x001ea80000300800 */
[----:B------:R-:W2:Y:S01]  /*9970*/  LDL.LU R3, [R1+0x74] ;  /* 0x0000740001037983 */ /* 0x000ea20000300800 */
[----:B----4-:R-:W-:-:S03]  /*9980*/  IMAD R13, R2, UR21, RZ ;  /* 0x00000015020d7c24 */ /* 0x010fc6000f8e02ff */
[----:B------:R-:W4:Y:S01]  /*9990*/  LDL.LU R2, [R1+0x64] ;  /* 0x0000640001027983 */ /* 0x000f220000300800 */
[----:B-----5:R-:W-:-:S03]  /*99a0*/  IMAD R12, R12, UR21, RZ ;  /* 0x000000150c0c7c24 */ /* 0x020fc6000f8e02ff */
[----:B------:R0:W-:Y:S04]  /*99b0*/  STL [R1+0x44], R13 ;  /* 0x0000440d01007387 */ /* 0x0001e80000100800 */
[----:B------:R-:W5:Y:S04]  /*99c0*/  LDL.LU R18, [R1+0x60] ;  /* 0x0000600001127983 */ /* 0x000f680000300800 */
[----:B------:R-:W4:Y:S04]  /*99d0*/  LDL.LU R17, [R1+0x58] ;  /* 0x0000580001117983 */ /* 0x000f280000300800 */
[----:B------:R1:W-:Y:S04]  /*99e0*/  STL [R1+0x4c], R12 ;  /* 0x00004c0c01007387 */ /* 0x0003e80000100800 */
[----:B------:R-:W4:Y:S04]  /*99f0*/  LDL.LU R16, [R1+0x48] ;  /* 0x0000480001107983 */ /* 0x000f280000300800 */
[----:B------:R-:W4:Y:S04]  /*9a00*/  LDL.LU R15, [R1+0x40] ;  /* 0x00004000010f7983 */ /* 0x000f280000300800 */
[----:B------:R-:W4:Y:S04]  /*9a10*/  LDL R14, [R1+0x38] ;  /* 0x00003800010e7983 */ /* 0x000f280000100800 */
[----:B0-----:R-:W4:Y:S04]  /*9a20*/  LDL.LU R13, [R1+0x30] ;  /* 0x00003000010d7983 */ /* 0x001f280000300800 */
[----:B-1----:R-:W4:Y:S01]  /*9a30*/  LDL.LU R12, [R1+0x28] ;  /* 0x00002800010c7983 */ /* 0x002f220000300800 */
[----:B------:R-:W-:-:S02]  /*9a40*/  IMAD R4, R4, UR21, RZ ;  /* 0x0000001504047c24 */ /* 0x000fc4000f8e02ff */
[----:B------:R-:W-:-:S03]  /*9a50*/  IMAD R5, R5, UR21, RZ ;  /* 0x0000001505057c24 */ /* 0x000fc6000f8e02ff */
[----:B------:R0:W-:Y:S01]  /*9a60*/  STL [R1+0x54], R4 ;  /* 0x0000540401007387 */ /* 0x0001e20000100800 */
[----:B------:R-:W-:Y:S02]  /*9a70*/  IMAD R6, R6, UR21, RZ ;  /* 0x0000001506067c24 */ /* 0x000fe4000f8e02ff */
[----:B------:R-:W-:Y:S01]  /*9a80*/  IMAD R7, R7, UR21, RZ ;  /* 0x0000001507077c24 */ /* 0x000fe2000f8e02ff */
[----:B0-----:R-:W4:Y:S04]  /*9a90*/  LDL.LU R4, [R1+0x20] ;  /* 0x0000200001047983 */ /* 0x001f280000300800 */
[----:B------:R0:W-:Y:S04]  /*9aa0*/  STL [R1+0x5c], R5 ;  /* 0x00005c0501007387 */ /* 0x0001e80000100800 */
[----:B0-----:R-:W4:Y:S04]  /*9ab0*/  LDL.LU R5, [R1+0x18] ;  /* 0x0000180001057983 */ /* 0x001f280000300800 */
[----:B------:R0:W-:Y:S04]  /*9ac0*/  STL [R1+0x68], R6 ;  /* 0x0000680601007387 */ /* 0x0001e80000100800 */
[----:B0-----:R-:W4:Y:S04]  /*9ad0*/  LDL.LU R6, [R1+0x14] ;  /* 0x0000140001067983 */ /* 0x001f280000300800 */
[----:B------:R0:W-:Y:S01]  /*9ae0*/  STL [R1+0x70], R7 ;  /* 0x0000700701007387 */ /* 0x0001e20000100800 */
[----:B------:R-:W-:-:S03]  /*9af0*/  IMAD R8, R8, UR21, RZ ;  /* 0x0000001508087c24 */ /* 0x000fc6000f8e02ff */
[----:B0-----:R-:W4:Y:S04]  /*9b00*/  LDL.LU R7, [R1+0x10] ;  /* 0x0000100001077983 */ /* 0x001f280000300800 */
[----:B------:R0:W-:Y:S01]  /*9b10*/  STL [R1+0x84], R8 ;  /* 0x0000840801007387 */ /* 0x0001e20000100800 */
[----:B------:R-:W-:-:S03]  /*9b20*/  IMAD R9, R9, UR21, RZ ;  /* 0x0000001509097c24 */ /* 0x000fc6000f8e02ff */
[----:B0-----:R-:W4:Y:S01]  /*9b30*/  LDL.LU R8, [R1+0xc] ;  /* 0x00000c0001087983 */ /* 0x001f220000300800 */
[----:B---3--:R-:W-:-:S03]  /*9b40*/  IMAD R10, R10, UR21, RZ ;  /* 0x000000150a0a7c24 */ /* 0x008fc6000f8e02ff */
[----:B------:R0:W-:Y:S04]  /*9b50*/  STL [R1+0x94], R9 ;  /* 0x0000940901007387 */ /* 0x0001e80000100800 */
[----:B0-----:R-:W3:Y:S01]  /*9b60*/  LDL.LU R9, [R1+0x8] ;  /* 0x0000080001097983 */ /* 0x001ee20000300800 */
[----:B------:R-:W-:-:S03]  /*9b70*/  IMAD R11, R11, UR21, RZ ;  /* 0x000000150b0b7c24 */ /* 0x000fc6000f8e02ff */
[----:B------:R0:W-:Y:S01]  /*9b80*/  STL [R1+0x90], R10 ;  /* 0x0000900a01007387 */ /* 0x0001e20000100800 */
[----:B------:R-:W-:-:S03]  /*9b90*/  IMAD R21, R21, UR21, RZ ;  /* 0x0000001515157c24 */ /* 0x000fc6000f8e02ff */
[----:B0-----:R-:W3:Y:S01]  /*9ba0*/  LDL.LU R10, [R1+0x4] ;  /* 0x00000400010a7983 */ /* 0x001ee20000300800 */
[----:B------:R-:W-:-:S03]  /*9bb0*/  IMAD R20, R20, UR21, RZ ;  /* 0x0000001514147c24 */ /* 0x000fc6000f8e02ff */
[----:B------:R0:W-:Y:S04]  /*9bc0*/  STL [R1+0x8c], R11 ;  /* 0x00008c0b01007387 */ /* 0x0001e80000100800 */
[----:B0-----:R-:W3:Y:S04]  /*9bd0*/  LDL.LU R11, [R1] ;  /* 0x00000000010b7983 */ /* 0x001ee80000300800 */
[----:B------:R0:W-:Y:S04]  /*9be0*/  STL [R1+0x88], R21 ;  /* 0x0000881501007387 */ /* 0x0001e80000100800 */
[----:B0-----:R-:W3:Y:S04]  /*9bf0*/  LDL.LU R21, [R1+0x2478] ;  /* 0x0024780001157983 */ /* 0x001ee80000300800 */
[----:B------:R0:W-:Y:S04]  /*9c00*/  STL [R1+0x80], R20 ;  /* 0x0000801401007387 */ /* 0x0001e80000100800 */
[----:B0-----:R-:W3:Y:S01]  /*9c10*/  LDL.LU R20, [R1+0x2474] ;  /* 0x0024740001147983 */ /* 0x001ee20000300800 */
[----:B--2---:R-:W-:-:S02]  /*9c20*/  IMAD R19, R19, UR21, RZ ;  /* 0x0000001513137c24 */ /* 0x004fc4000f8e02ff */
[----:B------:R-:W-:-:S03]  /*9c30*/  IMAD R0, R0, UR21, RZ ;  /* 0x0000001500007c24 */ /* 0x000fc6000f8e02ff */
[----:B------:R0:W-:Y:S01]  /*9c40*/  STL [R1+0x7c], R19 ;  /* 0x00007c1301007387 */ /* 0x0001e20000100800 */
[----:B------:R-:W-:-:S03]  /*9c50*/  IMAD R3, R3, UR21, RZ ;  /* 0x0000001503037c24 */ /* 0x000fc6000f8e02ff */
[----:B0-----:R-:W2:Y:S04]  /*9c60*/  LDL.LU R19, [R1+0x2470] ;  /* 0x0024700001137983 */ /* 0x001ea80000300800 */
[----:B------:R0:W-:Y:S04]  /*9c70*/  STL [R1+0x78], R0 ;  /* 0x0000780001007387 */ /* 0x0001e80000100800 */
[----:B0-----:R-:W2:Y:S04]  /*9c80*/  LDL.LU R0, [R1+0x246c] ;  /* 0x00246c0001007983 */ /* 0x001ea80000300800 */
[----:B------:R0:W-:Y:S04]  /*9c90*/  STL [R1+0x74], R3 ;  /* 0x0000740301007387 */ /* 0x0001e80000100800 */
[----:B0-----:R-:W2:Y:S02]  /*9ca0*/  LDL.LU R3, [R1+0x2468] ;  /* 0x0024680001037983 */ /* 0x001ea40000300800 */
[----:B--2---:R-:W-:-:S05]  /*9cb0*/  IMAD R3, R3, UR21, RZ ;  /* 0x0000001503037c24 */ /* 0x004fca000f8e02ff */
[----:B------:R0:W-:Y:S04]  /*9cc0*/  STL [R1+0x6c], R3 ;  /* 0x00006c0301007387 */ /* 0x0001e80000100800 */
[----:B0-----:R-:W5:Y:S01]  /*9cd0*/  LDL.LU R3, [R1+0x2464] ;  /* 0x0024640001037983 */ /* 0x001f620000300800 */
[----:B----4-:R-:W-:-:S05]  /*9ce0*/  IMAD R2, R2, UR21, RZ ;  /* 0x0000001502027c24 */ /* 0x010fca000f8e02ff */
[----:B------:R5:W-:Y:S02]  /*9cf0*/  STL [R1+0x64], R2 ;  /* 0x0000640201007387 */ /* 0x000be40000100800 */
[----:B-----5:R-:W-:-:S05]  /*9d00*/  IADD3 R2, P6, PT, R18, R3, RZ ;  /* 0x0000000312027210 */ /* 0x020fca0007fde0ff */
[----:B------:R0:W-:Y:S02]  /*9d10*/  STL [R1+0x1de8], R2 ;  /* 0x001de80201007387 */ /* 0x0001e40000100800 */
[----:B0-----:R-:W-:-:S05]  /*9d20*/  IADD3 R2, P5, PT, R17, R3, RZ ;  /* 0x0000000311027210 */ /* 0x001fca0007fbe0ff */
        /* <DEDUP_REMOVED lines=10> */
[----:B------:R0:W-:Y:S04]  /*9dd0*/  STL [R1+0x1e00], R2 ;  /* 0x001e000201007387 */ /* 0x0001e80000100800 */
[----:B0-----:R-:W2:Y:S02]  /*9de0*/  LDL.LU R2, [R1+0x2460] ;  /* 0x0024600001027983 */ /* 0x001ea40000300800 */
[-C--:B--2---:R-:W-:Y:S02]  /*9df0*/  LEA.HI.X.SX32 R18, R18, R2.reuse, 0x1, P6 ;  /* 0x0000000212127211 */ /* 0x084fe400030f0eff */
[----:B------:R-:W-:-:S03]  /*9e00*/  LEA.HI.X.SX32 R17, R17, R2, 0x1, P5 ;  /* 0x0000000211117211 */ /* 0x000fc600028f0eff */
[----:B------:R0:W-:Y:S02]  /*9e10*/  STL [R1+0x1de0], R18 ;  /* 0x001de01201007387 */ /* 0x0001e40000100800 */
[----:B0-----:R-:W-:-:S05]  /*9e20*/  IADD3 R18, P6, PT, R4, R3, RZ ;  /* 0x0000000304127210 */ /* 0x001fca0007fde0ff */
[----:B------:R0:W-:Y:S01]  /*9e30*/  STL [R1+0x1de4], R18 ;  /* 0x001de41201007387 */ /* 0x0001e20000100800 */
[----:B------:R-:W-:-:S03]  /*9e40*/  LEA.HI.X.SX32 R16, R16, R2, 0x1, P3 ;  /* 0x0000000210107211 */ /* 0x000fc600018f0eff */
[----:B0-----:R-:W2:Y:S04]  /*9e50*/  LDL.LU R18, [R1+0x245c] ;  /* 0x00245c0001127983 */ /* 0x001ea80000300800 */
[----:B------:R0:W-:Y:S02]  /*9e60*/  STL [R1+0x1dd8], R17 ;  /* 0x001dd81101007387 */ /* 0x0001e40000100800 */
[----:B0-----:R-:W-:-:S05]  /*9e70*/  IADD3 R17, P5, PT, R5, R3, RZ ;  /* 0x0000000305117210 */ /* 0x001fca0007fbe0ff */
[----:B------:R0:W-:Y:S01]  /*9e80*/  STL [R1+0x1ddc], R17 ;  /* 0x001ddc1101007387 */ /* 0x0001e20000100800 */
[----:B------:R-:W-:-:S03]  /*9e90*/  LEA.HI.X.SX32 R15, R15, R2, 0x1, P2 ;  /* 0x000000020f0f7211 */ /* 0x000fc600010f0eff */
[----:B0-----:R-:W4:Y:S04]  /*9ea0*/  LDL.LU R17, [R1+0x2458] ;  /* 0x0024580001117983 */ /* 0x001f280000300800 */
[----:B------:R0:W-:Y:S02]  /*9eb0*/  STL [R1+0x1dd0], R16 ;  /* 0x001dd01001007387 */ /* 0x0001e40000100800 */
[----:B0-----:R-:W-:-:S05]  /*9ec0*/  IADD3 R16, P3, PT, R6, R3, RZ ;  /* 0x0000000306107210 */ /* 0x001fca0007f7e0ff */
[----:B------:R0:W-:Y:S01]  /*9ed0*/  STL [R1+0x1dd4], R16 ;  /* 0x001dd41001007387 */ /* 0x0001e20000100800 */
[----:B------:R-:W-:-:S03]  /*9ee0*/  LEA.HI.X.SX32 R14, R14, R2, 0x1, P1 ;  /* 0x000000020e0e7211 */ /* 0x000fc600008f0eff */
[----:B0-----:R-:W5:Y:S04]  /*9ef0*/  LDL.LU R16, [R1+0x2454] ;  /* 0x0024540001107983 */ /* 0x001f680000300800 */
        /* <DEDUP_REMOVED lines=9> */
[----:B0-----:R-:W2:Y:S04]  /*9f90*/  LDL.LU R14, [R1+0x244c] ;  /* 0x00244c00010e7983 */ /* 0x001ea80000300800 */
[----:B------:R3:W-:Y:S02]  /*9fa0*/  STL [R1+0x1db8], R13 ;  /* 0x001db80d01007387 */ /* 0x0007e40000100800 */
[----:B---3--:R-:W-:-:S05]  /*9fb0*/  IADD3 R13, P0, PT, R9, R3, RZ ;  /* 0x00000003090d7210 */ /* 0x008fca0007f1e0ff */
[----:B------:R0:W-:Y:S01]  /*9fc0*/  STL [R1+0x1dbc], R13 ;  /* 0x001dbc0d01007387 */ /* 0x0001e20000100800 */
[----:B------:R-:W-:-:S03]  /*9fd0*/  LEA.HI.X.SX32 R4, R4, R2, 0x1, P6 ;  /* 0x0000000204047211 */ /* 0x000fc600030f0eff */
[----:B0-----:R-:W3:Y:S04]  /*9fe0*/  LDL.LU R13, [R1+0x2448] ;  /* 0x00244800010d7983 */ /* 0x001ee80000300800 */
[----:B------:R0:W-:Y:S02]  /*9ff0*/  STL [R1+0x1db0], R12 ;  /* 0x001db00c01007387 */ /* 0x0001e40000100800 */
[----:B0-----:R-:W-:-:S05]  /*a000*/  IADD3 R12, P4, PT, R10, R3, RZ ;  /* 0x000000030a0c7210 */ /* 0x001fca0007f9e0ff */
[----:B------:R0:W-:Y:S04]  /*a010*/  STL [R1+0x1db4], R12 ;  /* 0x001db40c01007387 */ /* 0x0001e80000100800 */
[----:B0-----:R-:W2:Y:S04]  /*a020*/  LDL.LU R12, [R1+0x2444] ;  /* 0x00244400010c7983 */ /* 0x001ea80000300800 */
[----:B------:R0:W-:Y:S02]  /*a030*/  STL [R1+0x1da8], R4 ;  /* 0x001da80401007387 */ /* 0x0001e40000100800 */
[----:B0-----:R-:W-:-:S05]  /*a040*/  IADD3 R4, P6, PT, R11, R3, RZ ;  /* 0x000000030b047210 */ /* 0x001fca0007fde0ff */
[----:B------:R0:W-:Y:S04]  /*a050*/  STL [R1+0x1dac], R4 ;  /* 0x001dac0401007387 */ /* 0x0001e80000100800 */
[----:B0-----:R-:W2:Y:S01]  /*a060*/  LDL.LU R4, [R1+0x2440] ;  /* 0x0024400001047983 */ /* 0x001ea20000300800 */
[----:B------:R-:W-:-:S05]  /*a070*/  LEA.HI.X.SX32 R5, R5, R2, 0x1, P5 ;  /* 0x0000000205057211 */ /* 0x000fca00028f0eff */
[----:B------:R2:W-:Y:S02]  /*a080*/  STL [R1+0x1da0], R5 ;  /* 0x001da00501007387 */ /* 0x0005e40000100800 */
[----:B--2---:R-:W-:-:S05]  /*a090*/  IADD3 R5, P5, PT, R4, R3, RZ ;  /* 0x0000000304057210 */ /* 0x004fca0007fbe0ff */
        /* <DEDUP_REMOVED lines=32> */
[-C--:B------:R-:W-:Y:S02]  /*a2a0*/  LEA.HI.X.SX32 R4, R4, R2.reuse, 0x1, P5 ;  /* 0x0000000204047211 */ /* 0x080fe400028f0eff */
[----:B------:R-:W-:-:S03]  /*a2b0*/  LEA.HI.X.SX32 R5, R5, R2, 0x1, P3 ;  /* 0x0000000205057211 */ /* 0x000fc600018f0eff */
[----:B------:R2:W-:Y:S01]  /*a2c0*/  STL [R1+0x1d68], R4 ;  /* 0x001d680401007387 */ /* 0x0005e20000100800 */
[----:B------:R-:W-:Y:S01]  /*a2d0*/  IMAD R22, R22, UR21, RZ ;  /* 0x0000001516167c24 */ /* 0x000fe2000f8e02ff */
[----:B--2---:R-:W-:-:S05]  /*a2e0*/  IADD3 R4, P5, PT, R11, R3, RZ ;  /* 0x000000030b047210 */ /* 0x004fca0007fbe0ff */
[----:B------:R0:W-:Y:S04]  /*a2f0*/  STL [R1+0x1d6c], R4 ;  /* 0x001d6c0401007387 */ /* 0x0001e80000100800 */
[----:B------:R1:W-:Y:S01]  /*a300*/  STL [R1+0x1d60], R5 ;  /* 0x001d600501007387 */ /* 0x0003e20000100800 */
[-C--:B0-----:R-:W-:Y:S02]  /*a310*/  IADD3 R4, P3, PT, R12, R3.reuse, RZ ;  /* 0x000000030c047210 */ /* 0x081fe40007f7e0ff */
[-C--:B-1----:R-:W-:Y:S02]  /*a320*/  LEA.HI.X.SX32 R5, R6, R2.reuse, 0x1, P2 ;  /* 0x0000000206057211 */ /* 0x082fe400010f0eff */
[----:B---3--:R-:W-:Y:S01]  /*a330*/  IADD3 R6, P2, PT, R13, R3, RZ ;  /* 0x000000030d067210 */ /* 0x008fe20007f5e0ff */
[----:B------:R0:W-:Y:S04]  /*a340*/  STL [R1+0x1d64], R4 ;  /* 0x001d640401007387 */ /* 0x0001e80000100800 */
[----:B------:R1:W-:Y:S04]  /*a350*/  STL [R1+0x1d58], R5 ;  /* 0x001d580501007387 */ /* 0x0003e80000100800 */
[----:B------:R2:W-:Y:S01]  /*a360*/  STL [R1+0x1d5c], R6 ;  /* 0x001d5c0601007387 */ /* 0x0005e20000100800 */
[----:B0-----:R-:W-:-:S02]  /*a370*/  LEA.HI.X.SX32 R4, R7, R2, 0x1, P1 ;  /* 0x0000000207047211 */ /* 0x001fc400008f0eff */
[----:B-1----:R-:W-:-:S03]  /*a380*/  IADD3 R5, P1, PT, R14, R3, RZ ;  /* 0x000000030e057210 */ /* 0x002fc60007f3e0ff */
[----:B------:R0:W-:Y:S01]  /*a390*/  STL [R1+0x1d50], R4 ;  /* 0x001d500401007387 */ /* 0x0001e20000100800 */
[----:B--2---:R-:W-:-:S03]  /*a3a0*/  LEA.HI.X.SX32 R6, R8, R2, 0x1, P0 ;  /* 0x0000000208067211 */ /* 0x004fc600000f0eff */
[----:B------:R1:W-:Y:S04]  /*a3b0*/  STL [R1+0x1d54], R5 ;  /* 0x001d540501007387 */ /* 0x0003e80000100800 */
[----:B------:R5:W-:Y:S01]  /*a3c0*/  STL [R1+0x1d48], R6 ;  /* 0x001d480601007387 */ /* 0x000be20000100800 */
[----:B0-----:R-:W-:Y:S02]  /*a3d0*/  IADD3 R4, P0, PT, R15, R3, RZ ;  /* 0x000000030f047210 */ /* 0x001fe40007f1e0ff */
[----:B-1----:R-:W-:-:S03]  /*a3e0*/  LEA.HI.X.SX32 R5, R9, R2, 0x1, P4 ;  /* 0x0000000209057211 */ /* 0x002fc600020f0eff */
[----:B------:R0:W-:Y:S01]  /*a3f0*/  STL [R1+0x1d4c], R4 ;  /* 0x001d4c0401007387 */ /* 0x0001e20000100800 */
[----:B-----5:R-:W-:-:S03]  /*a400*/  IADD3 R6, P4, PT, R16, R3, RZ ;  /* 0x0000000310067210 */ /* 0x020fc60007f9e0ff */
[----:B------:R4:W-:Y:S04]  /*a410*/  STL [R1+0x1d40], R5 ;  /* 0x001d400501007387 */ /* 0x0009e80000100800 */
[----:B------:R1:W-:Y:S01]  /*a420*/  STL [R1+0x1d44], R6 ;  /* 0x001d440601007387 */ /* 0x0003e20000100800 */
[----:B0-----:R-:W-:Y:S02]  /*a430*/  LEA.HI.X.SX32 R4, R10, R2, 0x1, P6 ;  /* 0x000000020a047211 */ /* 0x001fe400030f0eff */
[----:B----4-:R-:W-:-:S03]  /*a440*/  IADD3 R5, P6, PT, R17, R3, RZ ;  /* 0x0000000311057210 */ /* 0x010fc60007fde0ff */
[----:B------:R0:W-:Y:S01]  /*a450*/  STL [R1+0x1d38], R4 ;  /* 0x001d380401007387 */ /* 0x0001e20000100800 */
[----:B-1----:R-:W-:-:S03]  /*a460*/  LEA.HI.X.SX32 R6, R11, R2, 0x1, P5 ;  /* 0x000000020b067211 */ /* 0x002fc600028f0eff */
[----:B------:R1:W-:Y:S04]  /*a470*/  STL [R1+0x1d3c], R5 ;  /* 0x001d3c0501007387 */ /* 0x0003e80000100800 */
[----:B------:R2:W-:Y:S01]  /*a480*/  STL [R1+0x1d30], R6 ;  /* 0x001d300601007387 */ /* 0x0005e20000100800 */
[----:B0-----:R-:W-:Y:S02]  /*a490*/  IADD3 R4, P5, PT, R18, R3, RZ ;  /* 0x0000000312047210 */ /* 0x001fe40007fbe0ff */
[-C--:B-1----:R-:W-:Y:S02]  /*a4a0*/  LEA.HI.X.SX32 R5, R12, R2.reuse, 0x1, P3 ;  /* 0x000000020c057211 */ /* 0x082fe400018f0eff */
[----:B------:R-:W3:Y:S01]  /*a4b0*/  LDL.LU R12, [R1+0x1c] ;  /* 0x00001c00010c7983 */ /* 0x000ee20000300800 */
[----:B--2---:R-:W-:-:S03]  /*a4c0*/  LEA.HI.X.SX32 R6, R13, R2, 0x1, P2 ;  /* 0x000000020d067211 */ /* 0x004fc600010f0eff */
[----:B------:R0:W-:Y:S04]  /*a4d0*/  STL [R1+0x1d34], R4 ;  /* 0x001d340401007387 */ /* 0x0001e80000100800 */
[----:B------:R1:W-:Y:S01]  /*a4e0*/  STL [R1+0x1d28], R5 ;  /* 0x001d280501007387 */ /* 0x0003e20000100800 */
[----:B0-----:R-:W-:-:S05]  /*a4f0*/  IADD3 R4, P3, PT, R19, R3, RZ ;  /* 0x0000000313047210 */ /* 0x001fca0007f7e0ff */
[----:B------:R0:W-:Y:S04]  /*a500*/  STL [R1+0x1d2c], R4 ;  /* 0x001d2c0401007387 */ /* 0x0001e80000100800 */
[----:B------:R2:W-:Y:S04]  /*a510*/  STL [R1+0x1d20], R6 ;  /* 0x001d200601007387 */ /* 0x0005e80000100800 */
[----:B------:R-:W4:Y:S01]  /*a520*/  LDL.LU R11, [R1+0x24] ;  /* 0x00002400010b7983 */ /* 0x000f220000300800 */
[----:B-1----:R-:W-:Y:S02]  /*a530*/  IADD3 R5, P2, PT, R20, R3, RZ ;  /* 0x0000000314057210 */ /* 0x002fe40007f5e0ff */
[----:B0-----:R-:W-:-:S02]  /*a540*/  LEA.HI.X.SX32 R4, R14, R2, 0x1, P1 ;  /* 0x000000020e047211 */ /* 0x001fc400008f0eff */
[----:B--2---:R-:W-:Y:S01]  /*a550*/  IADD3 R6, P1, PT, R21, R3, RZ ;  /* 0x0000000315067210 */ /* 0x004fe20007f3e0ff */
[----:B------:R0:W-:Y:S01]  /*a560*/  STL [R1+0x1d24], R5 ;  /* 0x001d240501007387 */ /* 0x0001e20000100800 */
[----:B------:R-:W-:-:S03]  /*a570*/  IMAD R23, R23, UR21, RZ ;  /* 0x0000001517177c24 */ /* 0x000fc6000f8e02ff */
[----:B------:R1:W-:Y:S01]  /*a580*/  STL [R1+0x1d18], R4 ;  /* 0x001d180401007387 */ /* 0x0003e20000100800 */
[----:B0-----:R-:W-:-:S03]  /*a590*/  LEA.HI.X.SX32 R5, R15, R2, 0x1, P0 ;  /* 0x000000020f057211 */ /* 0x001fc600000f0eff */
[----:B------:R-:W-:Y:S01]  /*a5a0*/  STL [R1+0x1d1c], R6 ;  /* 0x001d1c0601007387 */ /* 0x000fe20000100800 */
[----:B-1----:R-:W-:-:S03]  /*a5b0*/  IADD3 R4, P0, PT, R22, R3, RZ ;  /* 0x0000000316047210 */ /* 0x002fc60007f1e0ff */
[----:B------:R-:W2:Y:S04]  /*a5c0*/  LDL.LU R10, [R1+0x2c] ;  /* 0x00002c00010a7983 */ /* 0x000ea80000300800 */
[----:B------:R0:W-:Y:S01]  /*a5d0*/  STL [R1+0x1d10], R5 ;  /* 0x001d100501007387 */ /* 0x0001e20000100800 */
[----:B------:R-:W-:-:S03]  /*a5e0*/  IMAD R24, R24, UR21, RZ ;  /* 0x0000001518187c24 */ /* 0x000fc6000f8e02ff */
[----:B------:R1:W-:Y:S04]  /*a5f0*/  STL [R1+0x1d14], R4 ;  /* 0x001d140401007387 */ /* 0x0003e80000100800 */
[----:B------:R-:W5:Y:S01]  /*a600*/  LDL.LU R9, [R1+0x34] ;  /* 0x0000340001097983 */ /* 0x000f620000300800 */
[----:B0-----:R-:W-:Y:S02]  /*a610*/  LEA.HI.X.SX32 R5, R16, R2, 0x1, P4 ;  /* 0x0000000210057211 */ /* 0x001fe400020f0eff */
[----:B-1----:R-:W-:-:S03]  /*a620*/  IADD3 R4, P4, PT, R23, R3, RZ ;  /* 0x0000000317047210 */ /* 0x002fc60007f9e0ff */
        /* <DEDUP_REMOVED lines=8> */
[----:B------:R-:W5:Y:S04]  /*a6b0*/  LDL.LU R7, [R1+0x44] ;  /* 0x0000440001077983 */ /* 0x000f680000300800 */
[----:B------:R1:W-:Y:S01]  /*a6c0*/  STL [R1+0x1d04], R4 ;  /* 0x001d040401007387 */ /* 0x0003e20000100800 */
[----:B0-----:R-:W-:-:S03]  /*a6d0*/  LEA.HI.X.SX32 R5, R18, R2, 0x1, P5 ;  /* 0x0000000212057211 */ /* 0x001fc600028f0eff */
[----:B------:R-:W5:Y:S01]  /*a6e0*/  LDL.LU R6, [R1+0x4c] ;  /* 0x00004c0001067983 */ /* 0x000f620000300800 */
[-C--:B------:R-:W-:Y:S01]  /*a6f0*/  LEA.HI.X.SX32 R13, R19, R2.reuse, 0x1, P3 ;  /* 0x00000002130d7211 */ /* 0x080fe200018f0eff */
[----:B------:R-:W-:Y:S01]  /*a700*/  IMAD R27, R27, UR21, RZ ;  /* 0x000000151b1b7c24 */ /* 0x000fe2000f8e02ff */
[-C--:B-1----:R-:W-:Y:S01]  /*a710*/  IADD3 R4, P5, PT, R25, R3.reuse, RZ ;  /* 0x0000000319047210 */ /* 0x082fe20007fbe0ff */
[----:B------:R0:W-:Y:S01]  /*a720*/  STL [R1+0x1cf8], R5 ;  /* 0x001cf80501007387 */ /* 0x0001e20000100800 */
[----:B------:R-:W-:Y:S01]  /*a730*/  LEA.HI.X.SX32 R14, R20, R2, 0x1, P2 ;  /* 0x00000002140e7211 */ /* 0x000fe200010f0eff */
[----:B------:R-:W-:Y:S02]  /*a740*/  IMAD R28, R28, UR21, RZ ;  /* 0x000000151c1c7c24 */ /* 0x000fe4000f8e02ff */
[----:B0-----:R-:W5:Y:S04]  /*a750*/  LDL.LU R5, [R1+0x54] ;  /* 0x0000540001057983 */ /* 0x001f680000300800 */
[----:B------:R0:W-:Y:S04]  /*a760*/  STL [R1+0x1cfc], R4 ;  /* 0x001cfc0401007387 */ /* 0x0001e80000100800 */
[----:B------:R1:W-:Y:S01]  /*a770*/  STL [R1+0x1cf0], R13 ;  /* 0x001cf00d01007387 */ /* 0x0003e20000100800 */
[----:B0-----:R-:W-:-:S02]  /*a780*/  IADD3 R4, P3, PT, R26, R3, RZ ;  /* 0x000000031a047210 */ /* 0x001fc40007f7e0ff */
[----:B-1----:R-:W-:-:S03]  /*a790*/  IADD3 R13, P2, PT, R27, R3, RZ ;  /* 0x000000031b0d7210 */ /* 0x002fc60007f5e0ff */
[----:B------:R0:W-:Y:S01]  /*a7a0*/  STL [R1+0x1cf4], R4 ;  /* 0x001cf40401007387 */ /* 0x0001e20000100800 */
[-C--:B------:R-:W-:Y:S01]  /*a7b0*/  LEA.HI.X.SX32 R15, R21, R2.reuse, 0x1, P1 ;  /* 0x00000002150f7211 */ /* 0x080fe200008f0eff */
[----:B------:R-:W-:Y:S02]  /*a7c0*/  IMAD R29, R29, UR21, RZ ;  /* 0x000000151d1d7c24 */ /* 0x000fe4000f8e02ff */
[----:B0-----:R-:W5:Y:S04]  /*a7d0*/  LDL.LU R4, [R1+0x5c] ;  /* 0x00005c0001047983 */ /* 0x001f680000300800 */
[----:B------:R0:W-:Y:S04]  /*a7e0*/  STL [R1+0x1ce8], R14 ;  /* 0x001ce80e01007387 */ /* 0x0001e80000100800 */
[----:B------:R1:W-:Y:S04]  /*a7f0*/  STL [R1+0x1cec], R13 ;  /* 0x001cec0d01007387 */ /* 0x0003e80000100800 */
[----:B------:R1:W-:Y:S01]  /*a800*/  STL [R1+0x1ce0], R15 ;  /* 0x001ce00f01007387 */ /* 0x0003e20000100800 */
[----:B0-----:R-:W-:-:S02]  /*a810*/  LEA.HI.X.SX32 R14, R22, R2, 0x1, P0 ;  /* 0x00000002160e7211 */ /* 0x001fc400000f0eff */
[-C--:B-1----:R-:W-:Y:S02]  /*a820*/  IADD3 R13, P1, PT, R28, R3.reuse, RZ ;  /* 0x000000031c0d7210 */ /* 0x082fe40007f3e0ff */
[----:B------:R-:W-:-:S03]  /*a830*/  IADD3 R15, P0, PT, R29, R3, RZ ;  /* 0x000000031d0f7210 */ /* 0x000fc60007f1e0ff */
[----:B------:R0:W-:Y:S04]  /*a840*/  STL [R1+0x1ce4], R13 ;  /* 0x001ce40d01007387 */ /* 0x0001e80000100800 */
[----:B------:R-:W-:Y:S01]  /*a850*/  STL [R1+0x1cd8], R14 ;  /* 0x001cd80e01007387 */ /* 0x000fe20000100800 */
[----:B0-----:R-:W-:-:S03]  /*a860*/  LEA.HI.X.SX32 R13, R23, R2, 0x1, P4 ;  /* 0x00000002170d7211 */ /* 0x001fc600020f0eff */
[----:B------:R-:W-:Y:S04]  /*a870*/  STL [R1+0x1cdc], R15 ;  /* 0x001cdc0f01007387 */ /* 0x000fe80000100800 */
[----:B------:R-:W5:Y:S04]  /*a880*/  LDL.LU R23, [R1+0x70] ;  /* 0x0000700001177983 */ /* 0x000f680000300800 */
[----:B------:R0:W-:Y:S02]  /*a890*/  STL [R1+0x1cd0], R13 ;  /* 0x001cd00d01007387 */ /* 0x0001e40000100800 */
[----:B0-----:R-:W-:-:S02]  /*a8a0*/  LEA.HI.X.SX32 R13, R24, R2, 0x1, P6 ;  /* 0x00000002180d7211 */ /* 0x001fc400030f0eff */
[----:B---3--:R-:W-:-:S05]  /*a8b0*/  IADD3 R14, P4, PT, R12, R3, RZ ;  /* 0x000000030c0e7210 */ /* 0x008fca0007f9e0ff */
[----:B------:R0:W-:Y:S04]  /*a8c0*/  STL [R1+0x1cd4], R14 ;  /* 0x001cd40e01007387 */ /* 0x0001e80000100800 */
[----:B------:R-:W3:Y:S04]  /*a8d0*/  LDL.LU R24, [R1+0x68] ;  /* 0x0000680001187983 */ /* 0x000ee80000300800 */
[----:B------:R-:W3:Y:S04]  /*a8e0*/  LDL.LU R22, [R1+0x84] ;  /* 0x0000840001167983 */ /* 0x000ee80000300800 */
[----:B------:R4:W-:Y:S01]  /*a8f0*/  STL [R1+0x1cc8], R13 ;  /* 0x001cc80d01007387 */ /* 0x0009e20000100800 */
[----:B0-----:R-:W-:-:S03]  /*a900*/  LEA.HI.X.SX32 R14, R25, R2, 0x1, P5 ;  /* 0x00000002190e7211 */ /* 0x001fc600028f0eff */
[----:B------:R-:W3:Y:S01]  /*a910*/  LDL.LU R21, [R1+0x94] ;  /* 0x0000940001157983 */ /* 0x000ee20000300800 */
[----:B----4-:R-:W-:-:S05]  /*a920*/  IADD3 R13, P6, PT, R11, R3, RZ ;  /* 0x000000030b0d7210 */ /* 0x010fca0007fde0ff */
[----:B------:R2:W-:Y:S04]  /*a930*/  STL [R1+0x1ccc], R13 ;  /* 0x001ccc0d01007387 */ /* 0x0005e80000100800 */
[----:B------:R-:W4:Y:S04]  /*a940*/  LDL.LU R20, [R1+0x90] ;  /* 0x0000900001147983 */ /* 0x000f280000300800 */
[----:B------:R5:W-:Y:S04]  /*a950*/  STL [R1+0x1cc0], R14 ;  /* 0x001cc00e01007387 */ /* 0x000be80000100800 */
[----:B------:R-:W4:Y:S01]  /*a960*/  LDL.LU R19, [R1+0x8c] ;  /* 0x00008c0001137983 */ /* 0x000f220000300800 */
[----:B------:R-:W-:-:S02]  /*a970*/  LEA.HI.X.SX32 R15, R26, R2, 0x1, P3 ;  /* 0x000000021a0f7211 */ /* 0x000fc400018f0eff */
[----:B--2---:R-:W-:-:S05]  /*a980*/  IADD3 R13, P5, PT, R10, R3, RZ ;  /* 0x000000030a0d7210 */ /* 0x004fca0007fbe0ff */
[----:B------:R0:W-:Y:S04]  /*a990*/  STL [R1+0x1cc4], R13 ;  /* 0x001cc40d01007387 */ /* 0x0001e80000100800 */
[----:B------:R1:W-:Y:S01]  /*a9a0*/  STL [R1+0x1cb8], R15 ;  /* 0x001cb80f01007387 */ /* 0x0003e20000100800 */
[----:B-----5:R-:W-:Y:S02]  /*a9b0*/  IADD3 R14, P3, PT, R9, R3, RZ ;  /* 0x00000003090e7210 */ /* 0x020fe40007f7e0ff */
[----:B0-----:R-:W-:-:S03]  /*a9c0*/  LEA.HI.X.SX32 R13, R27, R2, 0x1, P2 ;  /* 0x000000021b0d7211 */ /* 0x001fc600010f0eff */
[----:B------:R0:W-:Y:S04]  /*a9d0*/  STL [R1+0x1cbc], R14 ;  /* 0x001cbc0e01007387 */ /* 0x0001e80000100800 */
[----:B------:R2:W-:Y:S01]  /*a9e0*/  STL [R1+0x1cb0], R13 ;  /* 0x001cb00d01007387 */ /* 0x0005e20000100800 */
[----:B-1----:R-:W-:Y:S02]  /*a9f0*/  IADD3 R15, P2, PT, R8, R3, RZ ;  /* 0x00000003080f7210 */ /* 0x002fe40007f5e0ff */
[----:B0-----:R-:W-:-:S03]  /*aa00*/  LEA.HI.X.SX32 R14, R28, R2, 0x1, P1 ;  /* 0x000000021c0e7211 */ /* 0x001fc600008f0eff */
[----:B------:R0:W-:Y:S01]  /*aa10*/  STL [R1+0x1cb4], R15 ;  /* 0x001cb40f01007387 */ /* 0x0001e20000100800 */
[----:B--2---:R-:W-:-:S03]  /*aa20*/  IADD3 R13, P1, PT, R7, R3, RZ ;  /* 0x00000003070d7210 */ /* 0x004fc60007f3e0ff */
[----:B------:R1:W-:Y:S01]  /*aa30*/  STL [R1+0x1ca8], R14 ;  /* 0x001ca80e01007387 */ /* 0x0003e20000100800 */
[----:B0-----:R-:W-:-:S03]  /*aa40*/  LEA.HI.X.SX32 R15, R29, R2, 0x1, P0 ;  /* 0x000000021d0f7211 */ /* 0x001fc600000f0eff */
[----:B------:R0:W-:Y:S01]  /*aa50*/  STL [R1+0x1cac], R13 ;  /* 0x001cac0d01007387 */ /* 0x0001e20000100800 */
[-C--:B------:R-:W-:Y:S02]  /*aa60*/  LEA.HI.X.SX32 R11, R11, R2.reuse, 0x1, P6 ;  /* 0x000000020b0b7211 */ /* 0x080fe400030f0eff */
[----:B-1----:R-:W-:Y:S01]  /*aa70*/  IADD3 R14, P0, PT, R6, R3, RZ ;  /* 0x00000003060e7210 */ /* 0x002fe20007f1e0ff */
[----:B------:R1:W-:Y:S01]  /*aa80*/  STL [R1+0x1c24], R15 ;  /* 0x001c240f01007387 */ /* 0x0003e20000100800 */
[----:B0-----:R-:W-:-:S03]  /*aa90*/  LEA.HI.X.SX32 R13, R12, R2, 0x1, P4 ;  /* 0x000000020c0d7211 */ /* 0x001fc600020f0eff */
[----:B------:R-:W2:Y:S04]  /*aaa0*/  LDL.LU R18, [R1+0x88] ;  /* 0x0000880001127983 */ /* 0x000ea80000300800 */
[----:B------:R-:W-:Y:S01]  /*aab0*/  STL [R1+0x1c44], R14 ;  /* 0x001c440e01007387 */ /* 0x000fe20000100800 */
[----:B------:R-:W-:-:S03]  /*aac0*/  IADD3 R12, P4, PT, R5, R3, RZ ;  /* 0x00000003050c7210 */ /* 0x000fc60007f9e0ff */
[----:B------:R-:W-:Y:S04]  /*aad0*/  STL [R1+0x1c28], R13 ;  /* 0x001c280d01007387 */ /* 0x000fe80000100800 */
[----:B------:R-:W5:Y:S04]  /*aae0*/  LDL.LU R17, [R1+0x80] ;  /* 0x0000800001117983 */ /* 0x000f680000300800 */
[----:B------:R-:W-:Y:S04]  /*aaf0*/  STL [R1+0x1c4c], R12 ;  /* 0x001c4c0c01007387 */ /* 0x000fe80000100800 */
[----:B------:R-:W5:Y:S04]  /*ab00*/  LDL.LU R16, [R1+0x7c] ;  /* 0x00007c0001107983 */ /* 0x000f680000300800 */
[----:B------:R0:W-:Y:S01]  /*ab10*/  STL [R1+0x1c2c], R11 ;  /* 0x001c2c0b01007387 */ /* 0x0001e20000100800 */
[----:B------:R-:W-:-:S03]  /*ab20*/  LEA.HI.X.SX32 R9, R9, R2, 0x1, P3 ;  /* 0x0000000209097211 */ /* 0x000fc600018f0eff */
[----:B-1----:R-:W5:Y:S01]  /*ab30*/  LDL.LU R15, [R1+0x78] ;  /* 0x00007800010f7983 */ /* 0x002f620000300800 */
[----:B0-----:R-:W-:Y:S02]  /*ab40*/  LEA.HI.X.SX32 R11, R10, R2, 0x1, P5 ;  /* 0x000000020a0b7211 */ /* 0x001fe400028f0eff */
[----:B------:R-:W-:-:S05]  /*ab50*/  IADD3 R12, P6, PT, R4, R3, RZ ;  /* 0x00000003040c7210 */ /* 0x000fca0007fde0ff */
[----:B------:R0:W-:Y:S04]  /*ab60*/  STL [R1+0x1c54], R12 ;  /* 0x001c540c01007387 */ /* 0x0001e80000100800 */
[----:B------:R-:W5:Y:S04]  /*ab70*/  LDL.LU R14, [R1+0x74] ;  /* 0x00007400010e7983 */ /* 0x000f680000300800 */
[----:B------:R-:W-:Y:S04]  /*ab80*/  STL [R1+0x1c30], R11 ;  /* 0x001c300b01007387 */ /* 0x000fe80000100800 */
[----:B------:R-:W5:Y:S01]  /*ab90*/  LDL.LU R13, [R1+0x6c] ;  /* 0x00006c00010d7983 */ /* 0x000f620000300800 */
[----:B------:R-:W-:-:S02]  /*aba0*/  LEA.HI.X.SX32 R7, R7, R2, 0x1, P1 ;  /* 0x0000000207077211 */ /* 0x000fc400008f0eff */
[----:B------:R-:W-:Y:S02]  /*abb0*/  LEA.HI.X.SX32 R4, R4, R2, 0x1, P6 ;  /* 0x0000000204047211 */ /* 0x000fe400030f0eff */
[----:B---3--:R-:W-:-:S05]  /*abc0*/  IADD3 R10, P5, PT, R24, R3, RZ ;  /* 0x00000003180a7210 */ /* 0x008fca0007fbe0ff */
[----:B------:R1:W-:Y:S04]  /*abd0*/  STL [R1+0x1c5c], R10 ;  /* 0x001c5c0a01007387 */ /* 0x0003e80000100800 */
[----:B0-----:R-:W3:Y:S04]  /*abe0*/  LDL.LU R12, [R1+0x64] ;  /* 0x00006400010c7983 */ /* 0x001ee80000300800 */
[----:B------:R0:W-:Y:S01]  /*abf0*/  STL [R1+0x1c34], R9 ;  /* 0x001c340901007387 */ /* 0x0001e20000100800 */
[----:B-1----:R-:W-:Y:S02]  /*ac00*/  IADD3 R10, P3, PT, R23, R3, RZ ;  /* 0x00000003170a7210 */ /* 0x002fe40007f7e0ff */
[----:B0-----:R-:W-:-:S02]  /*ac10*/  LEA.HI.X.SX32 R9, R8, R2, 0x1, P2 ;  /* 0x0000000208097211 */ /* 0x001fc400010f0eff */
[-C--:B------:R-:W-:Y:S01]  /*ac20*/  IADD3 R8, P2, PT, R22, R3.reuse, RZ ;  /* 0x0000000316087210 */ /* 0x080fe20007f5e0ff */
[----:B------:R-:W-:Y:S04]  /*ac30*/  STL [R1+0x1c64], R10 ;  /* 0x001c640a01007387 */ /* 0x000fe80000100800 */
[----:B------:R0:W-:Y:S04]  /*ac40*/  STL [R1+0x1c38], R9 ;  /* 0x001c380901007387 */ /* 0x0001e80000100800 */
[----:B------:R1:W-:Y:S04]  /*ac50*/  STL [R1+0x1c6c], R8 ;  /* 0x001c6c0801007387 */ /* 0x0003e80000100800 */
[----:B------:R4:W-:Y:S01]  /*ac60*/  STL [R1+0x1c3c], R7 ;  /* 0x001c3c0701007387 */ /* 0x0009e20000100800 */
[----:B0-----:R-:W-:-:S02]  /*ac70*/  IADD3 R9, P1, PT, R21, R3, RZ ;  /* 0x0000000315097210 */ /* 0x001fc40007f3e0ff */
[-C--:B-1----:R-:W-:Y:S02]  /*ac80*/  LEA.HI.X.SX32 R8, R6, R2.reuse, 0x1, P0 ;  /* 0x0000000206087211 */ /* 0x082fe400000f0eff */
[----:B------:R-:W-:Y:S02]  /*ac90*/  LEA.HI.X.SX32 R6, R5, R2, 0x1, P4 ;  /* 0x0000000205067211 */ /* 0x000fe400020f0eff */
[-C--:B----4-:R-:W-:Y:S01]  /*aca0*/  IADD3 R7, P0, PT, R20, R3.reuse, RZ ;  /* 0x0000000314077210 */ /* 0x090fe20007f1e0ff */
[----:B------:R0:W-:Y:S01]  /*acb0*/  STL [R1+0x1c74], R9 ;  /* 0x001c740901007387 */ /* 0x0001e20000100800 */
[----:B------:R-:W-:-:S03]  /*acc0*/  IADD3 R5, P4, PT, R19, R3, RZ ;  /* 0x0000000313057210 */ /* 0x000fc60007f9e0ff */
[----:B------:R1:W-:Y:S04]  /*acd0*/  STL [R1+0x1c40], R8 ;  /* 0x001c400801007387 */ /* 0x0003e80000100800 */
[----:B------:R4:W-:Y:S04]  /*ace0*/  STL [R1+0x1c7c], R7 ;  /* 0x001c7c0701007387 */ /* 0x0009e80000100800 */
[----:B------:R1:W-:Y:S04]  /*acf0*/  STL [R1+0x1c48], R6 ;  /* 0x001c480601007387 */ /* 0x0003e80000100800 */
[----:B0-----:R-:W3:Y:S04]  /*ad00*/  LDL.LU R9, [R1+0x130] ;  /* 0x0001300001097983 */ /* 0x001ee80000300800 */
[----:B------:R0:W-:Y:S04]  /*ad10*/  STL [R1+0x1c84], R5 ;  /* 0x001c840501007387 */ /* 0x0001e80000100800 */
[----:B-1----:R-:W3:Y:S04]  /*ad20*/  LDL.LU R8, [R1+0x12c] ;  /* 0x00012c0001087983 */ /* 0x002ee80000300800 */
[----:B------:R1:W-:Y:S04]  /*ad30*/  STL [R1+0x1c50], R4 ;  /* 0x001c500401007387 */ /* 0x0003e80000100800 */
[----:B----4-:R-:W4:Y:S04]  /*ad40*/  LDL.LU R7, [R1+0x128] ;  /* 0x0001280001077983 */ /* 0x010f280000300800 */
[----:B------:R-:W4:Y:S04]  /*ad50*/  LDL.LU R6, [R1+0x124] ;  /* 0x0001240001067983 */ /* 0x000f280000300800 */
[----:B0-----:R-:W4:Y:S04]  /*ad60*/  LDL.LU R5, [R1+0x120] ;  /* 0x0001200001057983 */ /* 0x001f280000300800 */
[----:B-1----:R-:W4:Y:S04]  /*ad70*/  LDL.LU R4, [R1+0x11c] ;  /* 0x00011c0001047983 */ /* 0x002f280000300800 */
[----:B------:R-:W4:Y:S04]  /*ad80*/  LDL.LU R11, [R1+0x118] ;  /* 0x00011800010b7983 */ /* 0x000f280000300800 */
[----:B------:R-:W4:Y:S01]  /*ad90*/  LDL.LU R10, [R1+0x114] ;  /* 0x00011400010a7983 */ /* 0x000f220000300800 */
[----:B--2---:R-:W-:-:S02]  /*ada0*/  IADD3 R25, P6, PT, R18, R3, RZ ;  /* 0x0000000312197210 */ /* 0x004fc40007fde0ff */
[----:B------:R-:W-:-:S03]  /*adb0*/  LEA.HI.X.SX32 R24, R24, R2, 0x1, P5 ;  /* 0x0000000218187211 */ /* 0x000fc600028f0eff */
[----:B------:R0:W-:Y:S01]  /*adc0*/  STL [R1+0x1c8c], R25 ;  /* 0x001c8c1901007387 */ /* 0x0001e20000100800 */
[----:B-----5:R-:W-:-:S03]  /*add0*/  IADD3 R26, P5, PT, R17, R3, RZ ;  /* 0x00000003111a7210 */ /* 0x020fc60007fbe0ff */
[----:B------:R1:W-:Y:S01]  /*ade0*/  STL [R1+0x1c58], R24 ;  /* 0x001c581801007387 */ /* 0x0003e20000100800 */
[-C--:B------:R-:W-:Y:S02]  /*adf0*/  LEA.HI.X.SX32 R21, R21, R2.reuse, 0x1, P1 ;  /* 0x0000000215157211 */ /* 0x080fe400008f0eff */
[-C--:B0-----:R-:W-:Y:S02]  /*ae00*/  LEA.HI.X.SX32 R25, R23, R2.reuse, 0x1, P3 ;  /* 0x0000000217197211 */ /* 0x081fe400018f0eff */
[----:B------:R-:W-:Y:S02]  /*ae10*/  LEA.HI.X.SX32 R23, R22, R2, 0x1, P2 ;  /* 0x0000000216177211 */ /* 0x000fe400010f0eff */
[-C--:B-1----:R-:W-:Y:S01]  /*ae20*/  IADD3 R24, P3, PT, R16, R3.reuse, RZ ;  /* 0x0000000310187210 */ /* 0x082fe20007f7e0ff */
[----:B------:R-:W-:Y:S01]  /*ae30*/  STL [R1+0x1c90], R26 ;  /* 0x001c901a01007387 */ /* 0x000fe20000100800 */
[----:B------:R-:W-:-:S03]  /*ae40*/  IADD3 R22, P2, PT, R15, R3, RZ ;  /* 0x000000030f167210 */ /* 0x000fc60007f5e0ff */
[----:B------:R-:W-:Y:S01]  /*ae50*/  STL [R1+0x1c60], R25 ;  /* 0x001c601901007387 */ /* 0x000fe20000100800 */
[----:B------:R-:W-:-:S03]  /*ae60*/  IMAD R0, R0, UR21, RZ ;  /* 0x0000001500007c24 */ /* 0x000fc6000f8e02ff */
[----:B------:R-:W-:Y:S04]  /*ae70*/  STL [R1+0x1c94], R24 ;  /* 0x001c941801007387 */ /* 0x000fe80000100800 */
[----:B------:R0:W-:Y:S04]  /*ae80*/  STL [R1+0x1c68], R23 ;  /* 0x001c681701007387 */ /* 0x0001e80000100800 */
[----:B------:R1:W-:Y:S04]  /*ae90*/  STL [R1+0x1c98], R22 ;  /* 0x001c981601007387 */ /* 0x0003e80000100800 */
[----:B------:R2:W-:Y:S01]  /*aea0*/  STL [R1+0x1c70], R21 ;  /* 0x001c701501007387 */ /* 0x0005e20000100800 */
[----:B0-----:R-:W-:-:S02]  /*aeb0*/  IADD3 R23, P1, PT, R14, R3, RZ ;  /* 0x000000030e177210 */ /* 0x001fc40007f3e0ff */
[-C--:B-1----:R-:W-:Y:S02]  /*aec0*/  LEA.HI.X.SX32 R22, R20, R2.reuse, 0x1, P0 ;  /* 0x0000000214167211 */ /* 0x082fe400000f0eff */
[-C--:B------:R-:W-:Y:S02]  /*aed0*/  LEA.HI.X.SX32 R20, R19, R2.reuse, 0x1, P4 ;  /* 0x0000000213147211 */ /* 0x080fe400020f0eff */
[----:B--2---:R-:W-:Y:S01]  /*aee0*/  IADD3 R21, P0, PT, R13, R3, RZ ;  /* 0x000000030d157210 */ /* 0x004fe20007f1e0ff */
[----:B------:R-:W-:Y:S01]  /*aef0*/  STL [R1+0x1c9c], R23 ;  /* 0x001c9c1701007387 */ /* 0x000fe20000100800 */
[----:B------:R-:W-:-:S03]  /*af00*/  LEA.HI.X.SX32 R18, R18, R2, 0x1, P6 ;  /* 0x0000000212127211 */ /* 0x000fc600030f0eff */
[----:B------:R-:W-:Y:S01]  /*af10*/  STL [R1+0x1c78], R22 ;  /* 0x001c781601007387 */ /* 0x000fe20000100800 */
[----:B------:R-:W-:-:S03]  /*af20*/  LEA.HI.X.SX32 R17, R17, R2, 0x1, P5 ;  /* 0x0000000211117211 */ /* 0x000fc600028f0eff */
[----:B------:R-:W-:Y:S01]  /*af30*/  STL [R1+0x1ca0], R21 ;  /* 0x001ca01501007387 */ /* 0x000fe20000100800 */
[----:B------:R-:W-:-:S03]  /*af40*/  LEA.HI.X.SX32 R16, R16, R2, 0x1, P3 ;  /* 0x0000000210107211 */ /* 0x000fc600018f0eff */
[----:B------:R-:W-:Y:S01]  /*af50*/  STL [R1+0x1c80], R20 ;  /* 0x001c801401007387 */ /* 0x000fe20000100800 */
[-C--:B------:R-:W-:Y:S02]  /*af60*/  LEA.HI.X.SX32 R14, R14, R2.reuse, 0x1, P1 ;  /* 0x000000020e0e7211 */ /* 0x080fe400008f0eff */
[----:B------:R-:W-:Y:S02]  /*af70*/  LEA.HI.X.SX32 R13, R13, R2, 0x1, P0 ;  /* 0x000000020d0d7211 */ /* 0x000fe400000f0eff */
[-C--:B---3--:R-:W-:Y:S02]  /*af80*/  IADD3 R19, P4, PT, R12, R3.reuse, RZ ;  /* 0x000000030c137210 */ /* 0x088fe40007f9e0ff */
[----:B------:R-:W-:-:S03]  /*af90*/  IADD3 R3, P6, PT, R0, R3, RZ ;  /* 0x0000000300037210 */ /* 0x000fc60007fde0ff */
[----:B------:R-:W-:Y:S04]  /*afa0*/  STL [R1+0x1ca4], R19 ;  /* 0x001ca41301007387 */ /* 0x000fe80000100800 */
[----:B------:R-:W-:Y:S04]  /*afb0*/  STL [R1+0x1c88], R18 ;  /* 0x001c881201007387 */ /* 0x000fe80000100800 */
[----:B------:R0:W-:Y:S04]  /*afc0*/  STL [R1+0x1c20], R3 ;  /* 0x001c200301007387 */ /* 0x0001e80000100800 */
[----:B------:R-:W-:Y:S01]  /*afd0*/  STL [R1+0x1c08], R17 ;  /* 0x001c081101007387 */ /* 0x000fe20000100800 */
[----:B0-----:R-:W-:-:S03]  /*afe0*/  LEA.HI.X.SX32 R3, R15, R2, 0x1, P2 ;  /* 0x000000020f037211 */ /* 0x001fc600010f0eff */
[----:B------:R-:W-:Y:S04]  /*aff0*/  STL [R1+0x1c0c], R16 ;  /* 0x001c0c1001007387 */ /* 0x000fe80000100800 */
[----:B------:R0:W-:Y:S04]  /*b000*/  STL [R1+0x1c10], R3 ;  /* 0x001c100301007387 */ /* 0x0001e80000100800 */
[----:B------:R-:W-:Y:S01]  /*b010*/  STL [R1+0x1c14], R14 ;  /* 0x001c140e01007387 */ /* 0x000fe20000100800 */
[----:B0-----:R-:W-:-:S03]  /*b020*/  LEA.HI.X.SX32 R3, R12, R2, 0x1, P4 ;  /* 0x000000020c037211 */ /* 0x001fc600020f0eff */
[----:B------:R-:W-:Y:S01]  /*b030*/  STL [R1+0x1c18], R13 ;  /* 0x001c180d01007387 */ /* 0x000fe20000100800 */
[----:B------:R-:W-:-:S03]  /*b040*/  LEA.HI.X.SX32 R2, R0, R2, 0x1, P6 ;  /* 0x0000000200027211 */ /* 0x000fc600030f0eff */
[----:B------:R-:W2:Y:S04]  /*b050*/  LDL.LU R0, [R1+0x2420] ;  /* 0x0024200001007983 */ /* 0x000ea80000300800 */
[----:B------:R0:W-:Y:S01]  /*b060*/  STL [R1+0x1c1c], R3 ;  /* 0x001c1c0301007387 */ /* 0x0001e20000100800 */
[----:B------:R-:W-:-:S03]  /*b070*/  IMAD R9, R9, UR32, RZ ;  /* 0x0000002009097c24 */ /* 0x000fc6000f8e02ff */
[----:B------:R1:W-:Y:S01]  /*b080*/  STL [R1+0x1444], R2 ;  /* 0x0014440201007387 */ /* 0x0003e20000100800 */
[----:B------:R-:W-:Y:S01]  /*b090*/  IMAD R8, R8, UR32, RZ ;  /* 0x0000002008087c24 */ /* 0x000fe2000f8e02ff */
[----:B------:R-:W-:Y:S01]  /*b0a0*/  IADD3 R25, P6, PT, R9, UR30, RZ ;  /* 0x0000001e09197c10 */ /* 0x000fe2000ffde0ff */
[----:B----4-:R-:W-:-:S03]  /*b0b0*/  IMAD R7, R7, UR32, RZ ;  /* 0x0000002007077c24 */ /* 0x010fc6000f8e02ff */
[----:B------:R-:W-:Y:S01]  /*b0c0*/  IADD3 R24, P5, PT, R8, UR30, RZ ;  /* 0x0000001e08187c10 */ /* 0x000fe2000ffbe0ff */
[----:B------:R-:W-:Y:S01]  /*b0d0*/  IMAD R6, R6, UR32, RZ ;  /* 0x0000002006067c24 */ /* 0x000fe2000f8e02ff */
[----:B------:R-:W-:Y:S01]  /*b0e0*/  IADD3 R23, P4, PT, R7, UR30, RZ ;  /* 0x0000001e07177c10 */ /* 0x000fe2000ff9e0ff */
[----:B------:R-:W-:-:S03]  /*b0f0*/  IMAD R5, R5, UR32, RZ ;  /* 0x0000002005057c24 */ /* 0x000fc6000f8e02ff */
[----:B------:R-:W-:Y:S01]  /*b100*/  IADD3 R22, P3, PT, R6, UR30, RZ ;  /* 0x0000001e06167c10 */ /* 0x000fe2000ff7e0ff */
[----:B------:R-:W-:Y:S01]  /*b110*/  IMAD R4, R4, UR32, RZ ;  /* 0x0000002004047c24 */ /* 0x000fe2000f8e02ff */
[----:B------:R-:W-:Y:S01]  /*b120*/  IADD3 R21, P2, PT, R5, UR30, RZ ;  /* 0x0000001e05157c10 */ /* 0x000fe2000ff5e0ff */
[----:B0-----:R-:W-:Y:S01]  /*b130*/  IMAD R3, R11, UR32, RZ ;  /* 0x000000200b037c24 */ /* 0x001fe2000f8e02ff */
[----:B------:R-:W-:Y:S02]  /*b140*/  STL [R1+0x13e8], R25 ;  /* 0x0013e81901007387 */ /* 0x000fe40000100800 */
[----:B------:R-:W-:Y:S01]  /*b150*/  IADD3 R20, P1, PT, R4, UR30, RZ ;  /* 0x0000001e04147c10 */ /* 0x000fe2000ff3e0ff */
[----:B-1----:R-:W-:Y:S01]  /*b160*/  IMAD R2, R10, UR32, RZ ;  /* 0x000000200a027c24 */ /* 0x002fe2000f8e02ff */
[----:B------:R-:W-:Y:S01]  /*b170*/  STL [R1+0x13f0], R24 ;  /* 0x0013f01801007387 */ /* 0x000fe20000100800 */
[----:B------:R-:W-:Y:S02]  /*b180*/  IADD3 R19, P0, PT, R3, UR30, RZ ;  /* 0x0000001e03137c10 */ /* 0x000fe4000ff1e0ff */
[----:B------:R-:W-:Y:S01]  /*b190*/  LEA.HI.X.SX32 R18, R9, UR31, 0x1, P6 ;  /* 0x0000001f09127c11 */ /* 0x000fe2000b0f0eff */
[----:B------:R-:W-:Y:S01]  /*b1a0*/  STL [R1+0x13f8], R23 ;  /* 0x0013f81701007387 */ /* 0x000fe20000100800 */
[----:B------:R-:W-:-:S02]  /*b1b0*/  IADD3 R17, P6, PT, R2, UR30, RZ ;  /* 0x0000001e02117c10 */ /* 0x000fc4000ffde0ff */
[----:B------:R-:W-:Y:S01]  /*b1c0*/  LEA.HI.X.SX32 R16, R8, UR31, 0x1, P5 ;  /* 0x0000001f08107c11 */ /* 0x000fe2000a8f0eff */
[----:B------:R-:W-:Y:S01]  /*b1d0*/  STL [R1+0x1400], R22 ;  /* 0x0014001601007387 */ /* 0x000fe20000100800 */
[----:B------:R-:W-:-:S03]  /*b1e0*/  LEA.HI.X.SX32 R15, R7, UR31, 0x1, P4 ;  /* 0x0000001f070f7c11 */ /* 0x000fc6000a0f0eff */
        /* <DEDUP_REMOVED lines=10> */
[----:B------:R-:W-:Y:S04]  /*b290*/  STL [R1+0x13ec], R16 ;  /* 0x0013ec1001007387 */ /* 0x000fe80000100800 */
[----:B------:R-:W-:Y:S04]  /*b2a0*/  STL [R1+0x13f4], R15 ;  /* 0x0013f40f01007387 */ /* 0x000fe80000100800 */
[----:B------:R-:W-:Y:S04]  /*b2b0*/  STL [R1+0x13fc], R14 ;  /* 0x0013fc0e01007387 */ /* 0x000fe80000100800 */
[----:B------:R-:W-:Y:S04]  /*b2c0*/  STL [R1+0x1404], R13 ;  /* 0x0014040d01007387 */ /* 0x000fe80000100800 */
[----:B------:R-:W-:Y:S04]  /*b2d0*/  STL [R1+0x140c], R12 ;  /* 0x00140c0c01007387 */ /* 0x000fe80000100800 */
[----:B------:R-:W-:Y:S04]  /*b2e0*/  STL [R1+0x1414], R11 ;  /* 0x0014140b01007387 */ /* 0x000fe80000100800 */
[----:B------:R-:W-:Y:S04]  /*b2f0*/  STL [R1+0x141c], R10 ;  /* 0x00141c0a01007387 */ /* 0x000fe80000100800 */
[----:B------:R-:W-:Y:S04]  /*b300*/  STL [R1+0x1424], RZ ;  /* 0x001424ff01007387 */ /* 0x000fe80000100800 */
        /* <DEDUP_REMOVED lines=1007> */
[----:B------:R-:W-:Y:S01]  /*f200*/  STL [R1+0x13c], RZ ;  /* 0x00013cff01007387 */ /* 0x000fe20000100800 */
[----:B------:R-:W-:-:S03]  /*f210*/  UIMAD UR76, UR6, 0x1f, URZ ;  /* 0x0000001f064c78a4 */ /* 0x000fc6000f8e02ff */
[----:B------:R-:W-:Y:S04]  /*f220*/  STL [R1+0x110], RZ ;  /* 0x000110ff01007387 */ /* 0x000fe80000100800 */
[----:B------:R-:W-:Y:S04]  /*f230*/  STL [R1+0x114], RZ ;  /* 0x000114ff01007387 */ /* 0x000fe80000100800 */
[----:B------:R-:W-:Y:S04]  /*f240*/  STL [R1+0x118], RZ ;  /* 0x000118ff01007387 */ /* 0x000fe80000100800 */
[----:B------:R-:W-:Y:S04]  /*f250*/  STL [R1+0x11c], RZ ;  /* 0x00011cff01007387 */ /* 0x000fe80000100800 */
[----:B------:R-:W-:Y:S04]  /*f260*/  STL [R1+0xf0], RZ ;  /* 0x0000f0ff01007387 */ /* 0x000fe80000100800 */
[----:B------:R-:W-:Y:S01]  /*f270*/  STL [R1+0xf4], RZ ;  /* 0x0000f4ff01007387 */ /* 0x000fe20000100800 */
[----:B------:R-:W-:-:S03]  /*f280*/  IADD3 R4, P6, PT, R25, UR76, RZ ;  /* 0x0000004c19047c10 */ /* 0x000fc6000ffde0ff */
[----:B------:R-:W-:Y:S01]  /*f290*/  STL [R1+0xf8], RZ ;  /* 0x0000f8ff01007387 */ /* 0x000fe20000100800 */
[----:B------:R-:W-:-:S03]  /*f2a0*/  IADD3 R3, P5, PT, R24, UR76, RZ ;  /* 0x0000004c18037c10 */ /* 0x000fc6000ffbe0ff */
[----:B------:R-:W-:Y:S01]  /*f2b0*/  STL [R1+0xfc], RZ ;  /* 0x0000fcff01007387 */ /* 0x000fe20000100800 */
[----:B------:R-:W-:-:S03]  /*f2c0*/  USHF.R.S32.HI UR48, URZ, 0x1f, UR20 ;  /* 0x0000001fff307899 */ /* 0x000fc60008011414 */
[----:B------:R-:W-:Y:S01]  /*f2d0*/  STL [R1+0xd0], RZ ;  /* 0x0000d0ff01007387 */ /* 0x000fe20000100800 */
[----:B------:R-:W-:-:S03]  /*f2e0*/  IADD3 R2, P4, PT, R23, UR76, RZ ;  /* 0x0000004c17027c10 */ /* 0x000fc6000ff9e0ff */
[----:B------:R-:W-:Y:S04]  /*f2f0*/  STL [R1+0xd4], RZ ;  /* 0x0000d4ff01007387 */ /* 0x000fe80000100800 */
[----:B------:R-:W-:Y:S04]  /*f300*/  STL [R1+0xd8], RZ ;  /* 0x0000d8ff01007387 */ /* 0x000fe80000100800 */
[----:B------:R-:W-:Y:S01]  /*f310*/  STL [R1+0xdc], RZ ;  /* 0x0000dcff01007387 */ /* 0x000fe20000100800 */
[----:B------:R-:W-:-:S03]  /*f320*/  ULEA.HI UR20, UR48, UR20, URZ, 0x5 ;  /* 0x0000001430147291 */ /* 0x000fc6000f8f28ff */
[----:B------:R-:W-:Y:S01]  /*f330*/  STL [R1+0xc0], RZ ;  /* 0x0000c0ff01007387 */ /* 0x000fe20000100800 */
[----:B------:R-:W-:-:S03]  /*f340*/  USHF.R.S32.HI UR48, URZ, 0x1f, UR76 ;  /* 0x0000001fff307899 */ /* 0x000fc6000801144c */
[----:B------:R-:W-:Y:S04]  /*f350*/  STL [R1+0xc4], RZ ;  /* 0x0000c4ff01007387 */ /* 0x000fe80000100800 */
[----:B------:R0:W-:Y:S04]  /*f360*/  STL [R1+0x144c], R4 ;  /* 0x00144c0401007387 */ /* 0x0001e80000100800 */
[----:B------:R1:W-:Y:S04]  /*f370*/  STL [R1+0x1454], R3 ;  /* 0x0014540301007387 */ /* 0x0003e80000100800 */
[----:B------:R3:W-:Y:S01]  /*f380*/  STL [R1+0x145c], R2 ;  /* 0x00145c0201007387 */ /* 0x0007e20000100800 */
[----:B0-----:R-:W-:-:S02]  /*f390*/  IADD3 R4, P3, PT, R22, UR76, RZ ;  /* 0x0000004c16047c10 */ /* 0x001fc4000ff7e0ff */
[----:B-1----:R-:W-:-:S03]  /*f3a0*/  IADD3 R3, P2, PT, R21, UR76, RZ ;  /* 0x0000004c15037c10 */ /* 0x002fc6000ff5e0ff */
[----:B------:R0:W-:Y:S01]  /*f3b0*/  STL [R1+0x1464], R4 ;  /* 0x0014640401007387 */ /* 0x0001e20000100800 */
[----:B---3--:R-:W-:-:S03]  /*f3c0*/  IADD3 R2, P1, PT, R20, UR76, RZ ;  /* 0x0000004c14027c10 */ /* 0x008fc6000ff3e0ff */
[----:B------:R1:W-:Y:S04]  /*f3d0*/  STL [R1+0x146c], R3 ;  /* 0x00146c0301007387 */ /* 0x0003e80000100800 */
[----:B------:R3:W-:Y:S01]  /*f3e0*/  STL [R1+0x1474], R2 ;  /* 0x0014740201007387 */ /* 0x0007e20000100800 */
[----:B0-----:R-:W-:Y:S02]  /*f3f0*/  IADD3 R4, P0, PT, R19, UR76, RZ ;  /* 0x0000004c13047c10 */ /* 0x001fe4000ff1e0ff */
[----:B-1----:R-:W-:-:S03]  /*f400*/  IADD3.X R3, PT, PT, R18, UR48, RZ, P6, !PT ;  /* 0x0000003012037c10 */ /* 0x002fc6000b7fe4ff */
[----:B------:R0:W-:Y:S01]  /*f410*/  STL [R1+0x147c], R4 ;  /* 0x00147c0401007387 */ /* 0x0001e20000100800 */
[----:B---3--:R-:W-:-:S03]  /*f420*/  IADD3 R2, P6, PT, R17, UR76, RZ ;  /* 0x0000004c11027c10 */ /* 0x008fc6000ffde0ff */
[----:B------:R-:W-:Y:S04]  /*f430*/  STL [R1+0x1448], R3 ;  /* 0x0014480301007387 */ /* 0x000fe80000100800 */
[----:B------:R1:W-:Y:S01]  /*f440*/  STL [R1+0x1484], R2 ;  /* 0x0014840201007387 */ /* 0x0003e20000100800 */
[----:B0-----:R-:W-:-:S03]  /*f450*/  IADD3.X R4, PT, PT, R15, UR48, RZ, P4, !PT ;  /* 0x000000300f047c10 */ /* 0x001fc6000a7fe4ff */
[----:B------:R-:W-:Y:S01]  /*f460*/  STL [R1+0xc8], RZ ;  /* 0x0000c8ff01007387 */ /* 0x000fe20000100800 */
[----:B-1----:R-:W-:-:S03]  /*f470*/  IADD3.X R2, PT, PT, R16, UR48, RZ, P5, !PT ;  /* 0x0000003010027c10 */ /* 0x002fc6000affe4ff */
[----:B------:R-:W-:Y:S01]  /*f480*/  STL [R1+0xcc], RZ ;  /* 0x0000ccff01007387 */ /* 0x000fe20000100800 */
[----:B------:R-:W-:-:S03]  /*f490*/  IADD3.X R3, PT, PT, R14, UR48, RZ, P3, !PT ;  /* 0x000000300e037c10 */ /* 0x000fc60009ffe4ff */
[----:B------:R0:W-:Y:S01]  /*f4a0*/  STL [R1+0x1450], R2 ;  /* 0x0014500201007387 */ /* 0x0001e20000100800 */
[----:B------:R-:W-:-:S03]  /*f4b0*/  UIMAD UR30, UR6, 0x1e, URZ ;  /* 0x0000001e061e78a4 */ /* 0x000fc6000f8e02ff */
[----:B------:R1:W-:Y:S01]  /*f4c0*/  STL [R1+0x1458], R4 ;  /* 0x0014580401007387 */ /* 0x0003e20000100800 */
[----:B0-----:R-:W-:-:S03]  /*f4d0*/  IADD3.X R2, PT, PT, R13, UR48, RZ, P2, !PT ;  /* 0x000000300d027c10 */ /* 0x001fc600097fe4ff */
[----:B------:R0:W-:Y:S01]  /*f4e0*/  STL [R1+0x1460], R3 ;  /* 0x0014600301007387 */ /* 0x0001e20000100800 */
[----:B-1----:R-:W-:-:S03]  /*f4f0*/  IADD3.X R4, PT, PT, R12, UR48, RZ, P1, !PT ;  /* 0x000000300c047c10 */ /* 0x002fc60008ffe4ff */
[----:B------:R1:W-:Y:S01]  /*f500*/  STL [R1+0x1468], R2 ;  /* 0x0014680201007387 */ /* 0x0003e20000100800 */
[----:B0-----:R-:W-:-:S03]  /*f510*/  IADD3.X R3, PT, PT, R11, UR48, RZ, P0, !PT ;  /* 0x000000300b037c10 */ /* 0x001fc600087fe4ff */
[----:B------:R0:W-:Y:S01]  /*f520*/  STL [R1+0x1470], R4 ;  /* 0x0014700401007387 */ /* 0x0001e20000100800 */
[----:B-1----:R-:W-:-:S03]  /*f530*/  IADD3.X R2, PT, PT, R10, UR48, RZ, P6, !PT ;  /* 0x000000300a027c10 */ /* 0x002fc6000b7fe4ff */
[----:B------:R1:W-:Y:S04]  /*f540*/  STL [R1+0x1478], R3 ;  /* 0x0014780301007387 */ /* 0x0003e80000100800 */
[----:B------:R3:W-:Y:S01]  /*f550*/  STL [R1+0x1480], R2 ;  /* 0x0014800201007387 */ /* 0x0007e20000100800 */
[----:B0-----:R-:W-:Y:S02]  /*f560*/  IADD3 R4, P0, PT, R25, UR30, RZ ;  /* 0x0000001e19047c10 */ /* 0x001fe4000ff1e0ff */
[----:B-1----:R-:W-:Y:S02]  /*f570*/  IADD3 R3, P3, PT, R23, UR30, RZ ;  /* 0x0000001e17037c10 */ /* 0x002fe4000ff7e0ff */
[----:B---3--:R-:W-:Y:S01]  /*f580*/  IADD3 R2, P4, PT, R24, UR30, RZ ;  /* 0x0000001e18027c10 */ /* 0x008fe2000ff9e0ff */
[----:B------:R0:W-:Y:S01]  /*f590*/  STL [R1+0x148c], R4 ;  /* 0x00148c0401007387 */ /* 0x0001e20000100800 */
[----:B------:R-:W-:-:S03]  /*f5a0*/  USHF.R.S32.HI UR49, URZ, 0x1f, UR30 ;  /* 0x0000001fff317899 */ /* 0x000fc6000801141e */
[----:B------:R1:W-:Y:S04]  /*f5b0*/  STL [R1+0x1494], R2 ;  /* 0x0014940201007387 */ /* 0x0003e80000100800 */
[----:B------:R3:W-:Y:S01]  /*f5c0*/  STL [R1+0x149c], R3 ;  /* 0x00149c0301007387 */ /* 0x0007e20000100800 */
[----:B0-----:R-:W-:Y:S02]  /*f5d0*/  IADD3 R4, P2, PT, R22, UR30, RZ ;  /* 0x0000001e16047c10 */ /* 0x001fe4000ff5e0ff */
        /* <DEDUP_REMOVED lines=9> */
[----:B------:R0:W-:Y:S04]  /*f670*/  STL [R1+0x1488], R2 ;  /* 0x0014880201007387 */ /* 0x0001e80000100800 */
[----:B------:R1:W-:Y:S01]  /*f680*/  STL [R1+0x14c4], R3 ;  /* 0x0014c40301007387 */ /* 0x0003e20000100800 */
[C---:B--2---:R-:W-:Y:S02]  /*f690*/  LOP3.LUT R4, R0.reuse, 0x20, RZ, 0x3c, !PT ;  /* 0x0000002000047812 */ /* 0x044fe400078e3cff */
[C---:B0-----:R-:W-:Y:S02]  /*f6a0*/  LOP3.LUT R2, R0.reuse, 0x10, RZ, 0x3c, !PT ;  /* 0x0000001000027812 */ /* 0x041fe400078e3cff */
[C---:B------:R-:W-:Y:S02]  /*f6b0*/  LOP3.LUT R2, R0.reuse, 0x40, RZ, 0x3c, !PT ;  /* 0x0000004000027812 */ /* 0x040fe400078e3cff */
[----:B-1----:R-:W-:Y:S01]  /*f6c0*/  LOP3.LUT R3, R0, 0x30, RZ, 0x3c, !PT ;  /* 0x0000003000037812 */ /* 0x002fe200078e3cff */
[----:B------:R0:W-:Y:S01]  /*f6d0*/  STL [R1+0x34], R4 ;  /* 0x0000340401007387 */ /* 0x0001e20000100800 */
[----:B------:R-:W-:-:S03]  /*f6e0*/  UIMAD UR31, UR6, 0x1d, URZ ;  /* 0x0000001d061f78a4 */ /* 0x000fc6000f8e02ff */
[----:B------:R1:W-:Y:S04]  /*f6f0*/  STL [R1+0x30], R3 ;  /* 0x0000300301007387 */ /* 0x0003e80000100800 */
[----:B------:R2:W-:Y:S01]  /*f700*/  STL [R1+0x2c], R2 ;  /* 0x00002c0201007387 */ /* 0x0005e20000100800 */
[C---:B0-----:R-:W-:Y:S02]  /*f710*/  LOP3.LUT R4, R0.reuse, 0x50, RZ, 0x3c, !PT ;  /* 0x0000005000047812 */ /* 0x041fe400078e3cff */
[----:B-1----:R-:W-:-:S03]  /*f720*/  LOP3.LUT R3, R0, 0x60, RZ, 0x3c, !PT ;  /* 0x0000006000037812 */ /* 0x002fc600078e3cff */
[----:B------:R0:W-:Y:S01]  /*f730*/  STL [R1+0x28], R4 ;  /* 0x0000280401007387 */ /* 0x0001e20000100800 */
[----:B--2---:R-:W-:-:S03]  /*f740*/  LOP3.LUT R2, R0, 0x70, RZ, 0x3c, !PT ;  /* 0x0000007000027812 */ /* 0x004fc600078e3cff */
[----:B------:R1:W-:Y:S04]  /*f750*/  STL [R1+0x24], R3 ;  /* 0x0000240301007387 */ /* 0x0003e80000100800 */
[----:B------:R2:W-:Y:S01]  /*f760*/  STL [R1+0x20], R2 ;  /* 0x0000200201007387 */ /* 0x0005e20000100800 */
[----:B0-----:R-:W-:Y:S02]  /*f770*/  IADD3.X R4, PT, PT, R16, UR49, RZ, P4, !PT ;  /* 0x0000003110047c10 */ /* 0x001fe4000a7fe4ff */
[----:B-1----:R-:W-:-:S03]  /*f780*/  IADD3 R3, P4, PT, R25, UR31, RZ ;  /* 0x0000001f19037c10 */ /* 0x002fc6000ff9e0ff */
[----:B------:R0:W-:Y:S01]  /*f790*/  STL [R1+0x1490], R4 ;  /* 0x0014900401007387 */ /* 0x0001e20000100800 */
[----:B--2---:R-:W-:-:S03]  /*f7a0*/  IADD3.X R2, PT, PT, R15, UR49, RZ, P3, !PT ;  /* 0x000000310f027c10 */ /* 0x004fc60009ffe4ff */
[----:B------:R1:W-:Y:S04]  /*f7b0*/  STL [R1+0x14cc], R3 ;  /* 0x0014cc0301007387 */ /* 0x0003e80000100800 */
[----:B------:R2:W-:Y:S01]  /*f7c0*/  STL [R1+0x1498], R2 ;  /* 0x0014980201007387 */ /* 0x0005e20000100800 */
[----:B0-----:R-:W-:Y:S02]  /*f7d0*/  IADD3 R4, P3, PT, R24, UR31, RZ ;  /* 0x0000001f18047c10 */ /* 0x001fe4000ff7e0ff */
[----:B-1----:R-:W-:-:S03]  /*f7e0*/  IADD3.X R3, PT, PT, R14, UR49, RZ, P2, !PT ;  /* 0x000000310e037c10 */ /* 0x002fc600097fe4ff */
[----:B------:R0:W-:Y:S01]  /*f7f0*/  STL [R1+0x14d4], R4 ;  /* 0x0014d40401007387 */ /* 0x0001e20000100800 */
[----:B--2---:R-:W-:-:S03]  /*f800*/  IADD3 R2, P2, PT, R23, UR31, RZ ;  /* 0x0000001f17027c10 */ /* 0x004fc6000ff5e0ff */
[----:B------:R1:W-:Y:S04]  /*f810*/  STL [R1+0x14a0], R3 ;  /* 0x0014a00301007387 */ /* 0x0003e80000100800 */
[----:B------:R2:W-:Y:S01]  /*f820*/  STL [R1+0x14dc], R2 ;  /* 0x0014dc0201007387 */ /* 0x0005e20000100800 */
[----:B0-----:R-:W-:Y:S02]  /*f830*/  IADD3.X R4, PT, PT, R13, UR49, RZ, P6, !PT ;  /* 0x000000310d047c10 */ /* 0x001fe4000b7fe4ff */
[----:B-1----:R-:W-:-:S03]  /*f840*/  IADD3 R3, P6, PT, R22, UR31, RZ ;  /* 0x0000001f16037c10 */ /* 0x002fc6000ffde0ff */
[----:B------:R0:W-:Y:S01]  /*f850*/  STL [R1+0x14a8], R4 ;  /* 0x0014a80401007387 */ /* 0x0001e20000100800 */
[----:B--2---:R-:W-:-:S03]  /*f860*/  IADD3.X R2, PT, PT, R12, UR49, RZ, P5, !PT ;  /* 0x000000310c027c10 */ /* 0x004fc6000affe4ff */
[----:B------:R1:W-:Y:S01]  /*f870*/  STL [R1+0x14e4], R3 ;  /* 0x0014e40301007387 */ /* 0x0003e20000100800 */
[----:B------:R-:W-:-:S03]  /*f880*/  USHF.R.S32.HI UR50, URZ, 0x1f, UR31 ;  /* 0x0000001fff327899 */ /* 0x000fc6000801141f */
[----:B------:R2:W-:Y:S01]  /*f890*/  STL [R1+0x14b0], R2 ;  /* 0x0014b00201007387 */ /* 0x0005e20000100800 */
[----:B0-----:R-:W-:Y:S02]  /*f8a0*/  IADD3 R4, P5, PT, R21, UR31, RZ ;  /* 0x0000001f15047c10 */ /* 0x001fe4000ffbe0ff */
[----:B-1----:R-:W-:-:S03]  /*f8b0*/  IADD3.X R3, PT, PT, R11, UR49, RZ, P1, !PT ;  /* 0x000000310b037c10 */ /* 0x002fc60008ffe4ff */
[----:B------:R0:W-:Y:S01]  /*f8c0*/  STL [R1+0x14ec], R4 ;  /* 0x0014ec0401007387 */ /* 0x0001e20000100800 */
[----:B--2---:R-:W-:-:S03]  /*f8d0*/  IADD3 R2, P1, PT, R20, UR31, RZ ;  /* 0x0000001f14027c10 */ /* 0x004fc6000ff3e0ff */
[----:B------:R1:W-:Y:S01]  /*f8e0*/  STL [R1+0x14b8], R3 ;  /* 0x0014b80301007387 */ /* 0x0003e20000100800 */
[----:B------:R-:W-:-:S03]  /*f8f0*/  UIMAD UR32, UR6, 0x1c, URZ ;  /* 0x0000001c062078a4 */ /* 0x000fc6000f8e02ff */
        /* <DEDUP_REMOVED lines=28> */
[----:B--2---:R-:W-:Y:S01]  /*fac0*/  IADD3.X R2, PT, PT, R11, UR50, RZ, P0, !PT ;  /* 0x000000320b027c10 */ /* 0x004fe200087fe4ff */
[----:B------:R-:W-:Y:S02]  /*fad0*/  USHF.R.S32.HI UR51, URZ, 0x1f, UR32 ;  /* 0x0000001fff337899 */ /* 0x000fe40008011420 */
[----:B------:R1:W-:Y:S04]  /*fae0*/  STL [R1+0x152c], R3 ;  /* 0x00152c0301007387 */ /* 0x0003e80000100800 */
[----:B------:R2:W-:Y:S01]  /*faf0*/  STL [R1+0x14f8], R2 ;  /* 0x0014f80201007387 */ /* 0x0005e20000100800 */
[----:B0-----:R-:W-:Y:S02]  /*fb00*/  IADD3 R4, P0, PT, R20, UR32, RZ ;  /* 0x0000002014047c10 */ /* 0x001fe4000ff1e0ff */
[----:B-1----:R-:W-:-:S03]  /*fb10*/  IADD3.X R3, PT, PT, R10, UR50, RZ, P4, !PT ;  /* 0x000000320a037c10 */ /* 0x002fc6000a7fe4ff */
[----:B------:R0:W-:Y:S01]  /*fb20*/  STL [R1+0x1534], R4 ;  /* 0x0015340401007387 */ /* 0x0001e20000100800 */
[----:B--2---:R-:W-:Y:S01]  /*fb30*/  IADD3 R2, P4, PT, R19, UR32, RZ ;  /* 0x0000002013027c10 */ /* 0x004fe2000ff9e0ff */
[----:B------:R-:W-:Y:S02]  /*fb40*/  UIMAD UR33, UR6, 0x1b, URZ ;  /* 0x0000001b062178a4 */ /* 0x000fe4000f8e02ff */
        /* <DEDUP_REMOVED lines=24> */
[----:B------:R1:W-:Y:S01]  /*fcd0*/  STL [R1+0x1530], R3 ;  /* 0x0015300301007387 */ /* 0x0003e20000100800 */
[----:B------:R-:W-:-:S03]  /*fce0*/  USHF.R.S32.HI UR52, URZ, 0x1f, UR33 ;  /* 0x0000001fff347899 */ /* 0x000fc60008011421 */
[----:B------:R2:W-:Y:S01]  /*fcf0*/  STL [R1+0x156c], R2 ;  /* 0x00156c0201007387 */ /* 0x0005e20000100800 */
[----:B0-----:R-:W-:Y:S02]  /*fd00*/  IADD3.X R4, PT, PT, R11, UR51, RZ, P4, !PT ;  /* 0x000000330b047c10 */ /* 0x001fe4000a7fe4ff */
[----:B-1----:R-:W-:-:S03]  /*fd10*/  IADD3 R3, P4, PT, R20, UR33, RZ ;  /* 0x0000002114037c10 */ /* 0x002fc6000ff9e0ff */
[----:B------:R0:W-:Y:S01]  /*fd20*/  STL [R1+0x1538], R4 ;  /* 0x0015380401007387 */ /* 0x0001e20000100800 */
[----:B--2---:R-:W-:-:S03]  /*fd30*/  IADD3.X R2, PT, PT, R10, UR51, RZ, P3, !PT ;  /* 0x000000330a027c10 */ /* 0x004fc60009ffe4ff */
[----:B------:R1:W-:Y:S01]  /*fd40*/  STL [R1+0x1574], R3 ;  /* 0x0015740301007387 */ /* 0x0003e20000100800 */
[----:B------:R-:W-:-:S03]  /*fd50*/  UIMAD UR34, UR6, 0x1a, URZ ;  /* 0x0000001a062278a4 */ /* 0x000fc6000f8e02ff */
        /* <DEDUP_REMOVED lines=337> */
[----:B------:R-:W-:-:S03]  /*11270*/  USHF.L.U32 UR46, UR6, 0x4, URZ ;  /* 0x00000004062e7899 */ /* 0x000fc600080006ff */
        /* <DEDUP_REMOVED lines=67> */
[----:B--2---:R-:W-:Y:S01]  /*116b0*/  IADD3.X R2, PT, PT, R10, UR63, RZ, P0, !PT ;  /* 0x0000003f0a027c10 */ /* 0x004fe200087fe4ff */
[----:B------:R-:W-:Y:S02]  /*116c0*/  USHF.L.U32 UR21, UR6, 0x5, URZ ;  /* 0x0000000506157899 */ /* 0x000fe400080006ff */
        /* <DEDUP_REMOVED lines=205> */
[----:B------:R-:W-:-:S03]  /*123a0*/  USHF.L.U32 UR12, UR12, 0x3, URZ ;  /* 0x000000030c0c7899 */ /* 0x000fc600080006ff */
        /* <DEDUP_REMOVED lines=279> */
[----:B0-----:R-:W-:Y:S02]  /*13520*/  IADD3.X R4, PT, PT, R15, UR19, RZ, P2, !PT ;  /* 0x000000130f047c10 */ /* 0x001fe400097fe4ff */
[----:B-1----:R-:W-:-:S03]  /*13530*/  IADD3.X R3, PT, PT, R14, UR19, RZ, P6, !PT ;  /* 0x000000130e037c10 */ /* 0x002fc6000b7fe4ff */
[----:B------:R0:W-:Y:S01]  /*13540*/  STL [R1+0x1bd8], R4 ;  /* 0x001bd80401007387 */ /* 0x0001e20000100800 */
[----:B--2---:R-:W-:-:S03]  /*13550*/  IADD3.X R2, PT, PT, R13, UR19, RZ, P5, !PT ;  /* 0x000000130d027c10 */ /* 0x004fc6000affe4ff */
[----:B------:R1:W-:Y:S04]  /*13560*/  STL [R1+0x1be0], R3 ;  /* 0x001be00301007387 */ /* 0x0003e80000100800 */
[----:B------:R2:W-:Y:S01]  /*13570*/  STL [R1+0x1be8], R2 ;  /* 0x001be80201007387 */ /* 0x0005e20000100800 */
[----:B0-----:R-:W-:Y:S02]  /*13580*/  IADD3.X R4, PT, PT, R12, UR19, RZ, P1, !PT ;  /* 0x000000130c047c10 */ /* 0x001fe40008ffe4ff */
[----:B-1----:R-:W-:Y:S02]  /*13590*/  IADD3.X R3, PT, PT, R11, UR19, RZ, P0, !PT ;  /* 0x000000130b037c10 */ /* 0x002fe400087fe4ff */
[----:B--2---:R-:W-:Y:S01]  /*135a0*/  IADD3.X R2, PT, PT, R10, UR19, RZ, P4, !PT ;  /* 0x000000130a027c10 */ /* 0x004fe2000a7fe4ff */
[----:B------:R0:W-:Y:S04]  /*135b0*/  STL [R1+0x1bf0], R4 ;  /* 0x001bf00401007387 */ /* 0x0001e80000100800 */
[----:B------:R0:W-:Y:S04]  /*135c0*/  STL [R1+0x1c00], R2 ;  /* 0x001c000201007387 */ /* 0x0001e80000100800 */
[----:B------:R0:W-:Y:S01]  /*135d0*/  STL [R1+0x1bf8], R3 ;  /* 0x001bf80301007387 */ /* 0x0001e20000100800 */
[----:B------:R-:W-:-:S02]  /*135e0*/  USHF.L.U32 UR5, UR5, 0x5, URZ ;  /* 0x0000000505057899 */ /* 0x000fc400080006ff */
[----:B------:R-:W-:Y:S02]  /*135f0*/  USHF.R.S32.HI UR20, URZ, 0x5, UR20 ;  /* 0x00000005ff147899 */ /* 0x000fe40008011414 */
[----:B------:R-:W-:Y:S02]  /*13600*/  USHF.R.S32.HI UR48, URZ, 0x1f, UR21 ;  /* 0x0000001fff307899 */ /* 0x000fe40008011415 */
[----:B------:R-:W-:-:S12]  /*13610*/  USHF.R.S32.HI UR30, URZ, 0x1f, UR5 ;  /* 0x0000001fff1e7899 */ /* 0x000fd80008011405 */
.L_x_2:
[----:B-1----:R-:W2:Y:S01]  /*13620*/  LDL R5, [R1+0x141c] ;  /* 0x00141c0001057983 */ /* 0x002ea20000100800 */
[----:B0-----:R-:W0:Y:S03]  /*13630*/  LDC R2, c[0x0][0x3a0] ;  /* 0x0000e800ff027b82 */ /* 0x001e260000000800 */
[----:B--2---:R1:W-:Y:S04]  /*13640*/  STL [R1+0x4564], R5 ;  /* 0x0045640501007387 */ /* 0x0043e80000100800 */
[----:B------:R-:W2:Y:S04]  /*13650*/  LDL R4, [R1+0x1420] ;  /* 0x0014200001047983 */ /* 0x000ea80000100800 */
[----:B-1----:R-:W0:Y:S04]  /*13660*/  LDL R5, [R1+0x1424] ;  /* 0x0014240001057983 */ /* 0x002e280000100800 */
[----:B------:R-:W-:Y:S04]  /*13670*/  STL [R1+0x422c], R29 ;  /* 0x00422c1d01007387 */ /* 0x000fe80000100800 */
        /* <DEDUP_REMOVED lines=206> */
[----:B------:R1:W-:Y:S04]  /*14360*/  STL [R1+0x4560], R27 ;  /* 0x0045601b01007387 */ /* 0x0003e80000100800 */
        /* <DEDUP_REMOVED lines=22> */
[----:B-----5:R-:W-:Y:S04]  /*144d0*/  STL [R1+0x4074], R0 ;  /* 0x0040740001007387 */ /* 0x020fe80000100800 */
        /* <DEDUP_REMOVED lines=14> */
[----:B------:R-:W-:Y:S01]  /*145c0*/  STL [R1+0x40ec], R0 ;  /* 0x0040ec0001007387 */ /* 0x000fe20000100800 */
[----:B0-----:R-:W-:-:S03]  /*145d0*/  IMAD R2, R5, -0x20, R2 ;  /* 0xffffffe005027824 */ /* 0x001fc600078e0202 */
[----:B------:R-:W-:Y:S04]  /*145e0*/  STL [R1+0x40f4], R0 ;  /* 0x0040f40001007387 */ /* 0x000fe80000100800 */
[----:B------:R-:W-:Y:S04]  /*145f0*/  STL [R1+0x40fc], R0 ;  /* 0x0040fc0001007387 */ /* 0x000fe80000100800 */
[----:B------:R-:W-:Y:S04]  /*14600*/  STL [R1+0x4104], R0 ;  /* 0x0041040001007387 */ /* 0x000fe80000100800 */
[----:B------:R-:W-:Y:S04]  /*14610*/  STL [R1+0x410c], R0 ;  /* 0x00410c0001007387 */ /* 0x000fe80000100800 */
[----:B------:R-:W2:Y:S01]  /*14620*/  LDL.LU R5, [R1+0x4564] ;  /* 0x0045640001057983 */ /* 0x000ea20000300800 */
[----:B------:R-:W-:-:S02]  /*14630*/  ISETP.GT.AND P0, PT, R2, RZ, PT ;  /* 0x000000ff0200720c */ /* 0x000fc40003f04270 */
[----:B-1----:R-:W-:-:S11]  /*14640*/  PRMT R27, RZ, 0x7610, R27 ;  /* 0x00007610ff1b7816 */ /* 0x002fd6000000001b */
[----:B--2---:R-:W2:Y:S04]  /*14650*/  @P0 LDG.E.U8 R27, desc[UR40][R4.64] ;  /* 0x00000028041b0981 */ /* 0x004ea8000c1e1100 */
[----:B--2---:R0:W-:Y:S04]  /*14660*/  STL [R1+0x13d4], R27 ;  /* 0x0013d41b01007387 */ /* 0x0041e80000100800 */
[----:B0-----:R-:W2:Y:S04]  /*14670*/  LDL.LU R27, [R1+0x4560] ;  /* 0x00456000011b7983 */ /* 0x001ea80000300800 */
[----:B------:R-:W3:Y:S04]  /*14680*/  LDL R4, [R1+0x1414] ;  /* 0x0014140001047983 */ /* 0x000ee80000100800 */
[----:B------:R-:W3:Y:S01]  /*14690*/  LDL R5, [R1+0x1418] ;  /* 0x0014180001057983 */ /* 0x000ee20000100800 */
[----:B------:R-:W-:-:S02]  /*146a0*/  PRMT R28, RZ, 0x7610, R28 ;  /* 0x00007610ff1c7816 */ /* 0x000fc4000000001c */
[----:B---3--:R-:W-:-:S04]  /*146b0*/  @P0 LOP3.LUT R5, R5, R4, RZ, 0x3c, !PT ;  /* 0x0000000405050212 */ /* 0x008fc800078e3cff */
[----:B------:R-:W-:-:S04]  /*146c0*/  @P0 LOP3.LUT R4, R5, R4, RZ, 0x3c, !PT ;  /* 0x0000000405040212 */ /* 0x000fc800078e3cff */
[----:B------:R-:W-:-:S05]  /*146d0*/  @P0 LOP3.LUT R5, R5, R4, RZ, 0x3c, !PT ;  /* 0x0000000405050212 */ /* 0x000fca00078e3cff */
[----:B------:R-:W3:Y:S04]  /*146e0*/  @P0 LDG.E.U8 R28, desc[UR40][R4.64] ;  /* 0x00000028041c0981 */ /* 0x000ee8000c1e1100 */
[----:B---3--:R0:W-:Y:S04]  /*146f0*/  STL [R1+0x13d0], R28 ;  /* 0x0013d01c01007387 */ /* 0x0081e80000100800 */
[----:B0-----:R-:W3:Y:S04]  /*14700*/  LDL.LU R28, [R1+0x455c] ;  /* 0x00455c00011c7983 */ /* 0x001ee80000300800 */
[----:B------:R-:W4:Y:S04]  /*14710*/  LDL R4, [R1+0x140c] ;  /* 0x00140c0001047983 */ /* 0x000f280000100800 */
[----:B------:R-:W4:Y:S01]  /*14720*/  LDL R5, [R1+0x1410] ;  /* 0x0014100001057983 */ /* 0x000f220000100800 */
[----:B------:R-:W-:-:S02]  /*14730*/  PRMT R29, RZ, 0x7610, R29 ;  /* 0x00007610ff1d7816 */ /* 0x000fc4000000001d */
[----:B----4-:R-:W-:-:S04]  /*14740*/  @P0 LOP3.LUT R5, R5, R4, RZ, 0x3c, !PT ;  /* 0x0000000405050212 */ /* 0x010fc800078e3cff */
[----:B------:R-:W-:-:S04]  /*14750*/  @P0 LOP3.LUT R4, R5, R4, RZ, 0x3c, !PT ;  /* 0x0000000405040212 */ /* 0x000fc800078e3cff */
[----:B------:R-:W-:-:S05]  /*14760*/  @P0 LOP3.LUT R5, R5, R4, RZ, 0x3c, !PT ;  /* 0x0000000405050212 */ /* 0x000fca00078e3cff */
[----:B------:R-:W4:Y:S04]  /*14770*/  @P0 LDG.E.U8 R29, desc[UR40][R4.64] ;  /* 0x00000028041d0981 */ /* 0x000f28000c1e1100 */
[----:B----4-:R0:W-:Y:S04]  /*14780*/  STL [R1+0x13cc], R29 ;  /* 0x0013cc1d01007387 */ /* 0x0101e80000100800 */
[----:B0-----:R-:W4:Y:S04]  /*14790*/  LDL.LU R29, [R1+0x4558] ;  /* 0x00455800011d7983 */ /* 0x001f280000300800 */
[----:B------:R-:W2:Y:S04]  /*147a0*/  LDL R4, [R1+0x1404] ;  /* 0x0014040001047983 */ /* 0x000ea80000100800 */
[----:B------:R-:W2:Y:S01]  /*147b0*/  LDL R5, [R1+0x1408] ;  /* 0x0014080001057983 */ /* 0x000ea20000100800 */
[----:B---3--:R-:W-:-:S02]  /*147c0*/  PRMT R28, RZ, 0x7610, R28 ;  /* 0x00007610ff1c7816 */ /* 0x008fc4000000001c */
[----:B--2---:R-:W-:-:S04]  /*147d0*/  @P0 LOP3.LUT R5, R5, R4, RZ, 0x3c, !PT ;  /* 0x0000000405050212 */ /* 0x004fc800078e3cff */
[----:B------:R-:W-:-:S04]  /*147e0*/  @P0 LOP3.LUT R4, R5, R4, RZ, 0x3c, !PT ;  /* 0x0000000405040212 */ /* 0x000fc800078e3cff */
[----:B------:R-:W-:-:S05]  /*147f0*/  @P0 LOP3.LUT R5, R5, R4, RZ, 0x3c, !PT ;  /* 0x0000000405050212 */ /* 0x000fca00078e3cff */
[----:B------:R-:W2:Y:S04]  /*14800*/  @P0 LDG.E.U8 R28, desc[UR40][R4.64] ;  /* 0x00000028041c0981 */ /* 0x000ea8000c1e1100 */
[----:B--2---:R0:W-:Y:S04]  /*14810*/  STL [R1+0x13c4], R28 ;  /* 0x0013c41c01007387 */ /* 0x0041e80000100800 */
[----:B0-----:R-:W2:Y:S04]  /*14820*/  LDL.LU R28, [R1+0x4554] ;  /* 0x00455400011c7983 */ /* 0x001ea80000300800 */
[----:B------:R-:W3:Y:S04]  /*14830*/  LDL R4, [R1+0x13fc] ;  /* 0x0013fc0001047983 */ /* 0x000ee80000100800 */
[----:B------:R-:W3:Y:S01]  /*14840*/  LDL R5, [R1+0x1400] ;  /* 0x0014000001057983 */ /* 0x000ee20000100800 */
[----:B----4-:R-:W-:-:S02]  /*14850*/  PRMT R29, RZ, 0x7610, R29 ;  /* 0x00007610ff1d7816 */ /* 0x010fc4000000001d */
        /* <DEDUP_REMOVED lines=8> */
[----:B--2---:R-:W-:-:S02]  /*148e0*/  PRMT R28, RZ, 0x7610, R28 ;  /* 0x00007610ff1c7816 */ /* 0x004fc4000000001c */
[----:B----4-:R-:W-:-:S04]  /*148f0*/  @P0 LOP3.LUT R5, R5, R4, RZ, 0x3c, !PT ;  /* 0x0000000405050212 */ /* 0x010fc800078e3cff */
[----:B------:R-:W-:-:S04]  /*14900*/  @P0 LOP3.LUT R4, R5, R4, RZ, 0x3c, !PT ;  /* 0x0000000405040212 */ /* 0x000fc800078e3cff */
[----:B------:R-:W-:-:S05]  /*14910*/  @P0 LOP3.LUT R5, R5, R4, RZ, 0x3c, !PT ;  /* 0x0000000405050212 */ /* 0x000fca00078e3cff */
[----:B------:R-:W2:Y:S04]  /*14920*/  @P0 LDG.E.U8 R28, desc[UR40][R4.64] ;  /* 0x00000028041c0981 */ /* 0x000ea8000c1e1100 */
[----:B--2---:R0:W-:Y:S04]  /*14930*/  STL [R1+0x13bc], R28 ;  /* 0x0013bc1c01007387 */ /* 0x0041e80000100800 */
[----:B0-----:R-:W2:Y:S04]  /*14940*/  LDL.LU R28, [R1+0x454c] ;  /* 0x00454c00011c7983 */ /* 0x001ea80000300800 */
[----:B------:R-:W4:Y:S04]  /*14950*/  LDL R4, [R1+0x13ec] ;  /* 0x0013ec0001047983 */ /* 0x000f280000100800 */
[----:B------:R-:W4:Y:S01]  /*14960*/  LDL R5, [R1+0x13f0] ;  /* 0x0013f00001057983 */ /* 0x000f220000100800 */
[----:B---3--:R-:W-:-:S02]  /*14970*/  PRMT R29, RZ, 0x7610, R29 ;  /* 0x00007610ff1d7816 */ /* 0x008fc4000000001d */
[----:B----4-:R-:W-:-:S04]  /*14980*/  @P0 LOP3.LUT R5, R5, R4, RZ, 0x3c, !PT ;  /* 0x0000000405050212 */ /* 0x010fc800078e3cff */
        /* <DEDUP_REMOVED lines=11> */
[----:B------:R-:W2:Y:S01]  /*14a40*/  @P0 LDG.E.U8 R28, desc[UR40][R4.64] ;  /* 0x00000028041c0981 */ /* 0x000ea2000c1e1100 */
[----:B------:R-:W-:-:S03]  /*14a50*/  ISETP.GT.AND P1, PT, R2, 0x1, PT ;  /* 0x000000010200780c */ /* 0x000fc60003f24270 */
        /* <DEDUP_REMOVED lines=1745> */
[----:B------:R-:W4:Y:S02]  /*1b770*/  LDL R5, [R1+0x160c] ;  /* 0x00160c0001057983 */ /* 0x000f240000100800 */
[----:B----4-:R-:W-:-:S02]  /*1b780*/  @P0 LOP3.LUT R5, R5, R4, RZ, 0x3c, !PT ;  /* 0x0000000405050212 */ /* 0x010fc400078e3cff */
[----:B---3--:R-:W-:Y:S02]  /*1b790*/  PRMT R29, RZ, 0x7610, R29 ;  /* 0x00007610ff1d7816 */ /* 0x008fe4000000001d */
[----:B------:R-:W-:-:S04]  /*1b7a0*/  @P0 LOP3.LUT R4, R5, R4, RZ, 0x3c, !PT ;  /* 0x0000000405040212 */ /* 0x000fc800078e3cff */
[----:B------:R-:W-:-:S05]  /*1b7b0*/  @P0 LOP3.LUT R5, R5, R4, RZ, 0x3c, !PT ;  /* 0x0000000405050212 */ /* 0x000fca00078e3cff */
[----:B------:R-:W3:Y:S01]  /*1b7c0*/  @P0 LDG.E.U8 R29, desc[UR40][R4.64] ;  /* 0x00000028041d0981 */ /* 0x000ee2000c1e1100 */
[----:B------:R-:W-:-:S03]  /*1b7d0*/  ISETP.GT.AND P1, PT, R2, 0x19, PT ;  /* 0x000000190200780c */ /* 0x000fc60003f24270 */
        /* <DEDUP_REMOVED lines=67> */
[----:B------:R-:W-:-:S02]  /*1bc10*/  PRMT R27, RZ, 0x7610, R27 ;  /* 0x00007610ff1b7816 */ /* 0x000fc4000000001b */
[----:B----4-:R-:W-:-:S04]  /*1bc20*/  @P1 LOP3.LUT R5, R5, R4, RZ, 0x3c, !PT ;  /* 0x0000000405051212 */ /* 0x010fc800078e3cff */
[----:B------:R-:W-:-:S04]  /*1bc30*/  @P1 LOP3.LUT R4, R5, R4, RZ, 0x3c, !PT ;  /* 0x0000000405041212 */ /* 0x000fc800078e3cff */
[----:B------:R-:W-:-:S05]  /*1bc40*/  @P1 LOP3.LUT R5, R5, R4, RZ, 0x3c, !PT ;  /* 0x0000000405051212 */ /* 0x000fca00078e3cff */
[----:B------:R-:W4:Y:S01]  /*1bc50*/  @P1 LDG.E.U8 R27, desc[UR40][R4.64] ;  /* 0x00000028041b1981 */ /* 0x000f22000c1e1100 */
[----:B------:R-:W-:-:S03]  /*1bc60*/  ISETP.GT.AND P0, PT, R2, 0x1a, PT ;  /* 0x0000001a0200780c */ /* 0x000fc60003f04270 */
[----:B----4-:R0:W-:Y:S04]  /*1bc70*/  STL [R1+0x78], R27 ;  /* 0x0000781b01007387 */ /* 0x0101e80000100800 */
[----:B0-----:R-:W4:Y:S04]  /*1bc80*/  LDL.LU R27, [R1+0x4224] ;  /* 0x00422400011b7983 */ /* 0x001f280000300800 */
[----:B------:R-:W2:Y:S04]  /*1bc90*/  LDL R4, [R1+0x15c0] ;  /* 0x0015c00001047983 */ /* 0x000ea80000100800 */
[----:B------:R-:W2:Y:S01]  /*1bca0*/  LDL R5, [R1+0x15c4] ;  /* 0x0015c40001057983 */ /* 0x000ea20000100800 */
[----:B------:R-:W-:-:S02]  /*1bcb0*/  PRMT R26, RZ, 0x7610, R26 ;  /* 0x00007610ff1a7816 */ /* 0x000fc4000000001a */
[----:B--2---:R-:W-:-:S04]  /*1bcc0*/  @P0 LOP3.LUT R5, R5, R4, RZ, 0x3c, !PT ;  /* 0x0000000405050212 */ /* 0x004fc800078e3cff */
[----:B------:R-:W-:-:S04]  /*1bcd0*/  @P0 LOP3.LUT R4, R5, R4, RZ, 0x3c, !PT ;  /* 0x0000000405040212 */ /* 0x000fc800078e3cff */
[----:B------:R-:W-:-:S05]  /*1bce0*/  @P0 LOP3.LUT R5, R5, R4, RZ, 0x3c, !PT ;  /* 0x0000000405050212 */ /* 0x000fca00078e3cff */
[----:B------:R-:W2:Y:S04]  /*1bcf0*/  @P0 LDG.E.U8 R26, desc[UR40][R4.64] ;  /* 0x00000028041a0981 */ /* 0x000ea8000c1e1100 */
[----:B--2---:R0:W-:Y:S04]  /*1bd00*/  STL [R1+0x74], R26 ;  /* 0x0000741a01007387 */ /* 0x0041e80000100800 */
[----:B0-----:R-:W2:Y:S04]  /*1bd10*/  LDL.LU R26, [R1+0x4220] ;  /* 0x00422000011a7983 */ /* 0x001ea80000300800 */
        /* <DEDUP_REMOVED lines=60> */
[----:B------:R-:W2:Y:S01]  /*1c0e0*/  @P0 LDG.E.U8 R19, desc[UR40][R4.64] ;  /* 0x0000002804130981 */ /* 0x000ea2000c1e1100 */
[----:B------:R-:W-:-:S03]  /*1c0f0*/  ISETP.GT.AND P1, PT, R2, 0x1b, PT ;  /* 0x0000001b0200780c */ /* 0x000fc60003f24270 */
        /* <DEDUP_REMOVED lines=117> */
[----:B------:R0:W2:Y:S04]  /*1c850*/  @P0 LDG.E.U8 R0, desc[UR40][R4.64] ;  /* 0x0000002804000981 */ /* 0x0000a8000c1e1100 */
[----:B------:R-:W0:Y:S04]  /*1c860*/  LDL R4, [R1+0x1518] ;  /* 0x0015180001047983 */ /* 0x000e280000100800 */
[----:B------:R-:W0:Y:S01]  /*1c870*/  LDL R5, [R1+0x151c] ;  /* 0x00151c0001057983 */ /* 0x000e220000100800 */
[----:B------:R-:W-:Y:S02]  /*1c880*/  PRMT R6, RZ, 0x7610, R6 ;  /* 0x00007610ff067816 */ /* 0x000fe40000000006 */
[----:B0-----:R-:W-:-:S04]  /*1c890*/  @P0 LOP3.LUT R5, R5, R4, RZ, 0x3c, !PT ;  /* 0x0000000405050212 */ /* 0x001fc800078e3cff */
[----:B------:R-:W-:-:S04]  /*1c8a0*/  @P0 LOP3.LUT R4, R5, R4, RZ, 0x3c, !PT ;  /* 0x0000000405040212 */ /* 0x000fc800078e3cff */
[----:B------:R-:W-:-:S05]  /*1c8b0*/  @P0 LOP3.LUT R5, R5, R4, RZ, 0x3c, !PT ;  /* 0x0000000405050212 */ /* 0x000fca00078e3cff */
[----:B------:R-:W3:Y:S04]  /*1c8c0*/  @P0 LDG.E.U8 R6, desc[UR40][R4.64] ;  /* 0x0000002804060981 */ /* 0x000ee8000c1e1100 */
[----:B--2---:R0:W-:Y:S04]  /*1c8d0*/  STL [R1+0x8], R0 ;  /* 0x0000080001007387 */ /* 0x0041e80000100800 */
[----:B0-----:R-:W2:Y:S04]  /*1c8e0*/  LDL R0, [R1+0x14fc] ;  /* 0x0014fc0001007983 */ /* 0x001ea80000100800 */
[----:B---3--:R0:W-:Y:S04]  /*1c8f0*/  STL [R1+0x4], R6 ;  /* 0x0000040601007387 */ /* 0x0081e80000100800 */
[----:B0-----:R-:W3:Y:S04]  /*1c900*/  LDL.LU R6, [R1+0x41d0] ;  /* 0x0041d00001067983 */ /* 0x001ee80000300800 */
[----:B------:R-:W2:Y:S04]  /*1c910*/  LDL R4, [R1+0x1510] ;  /* 0x0015100001047983 */ /* 0x000ea80000100800 */
[----:B------:R-:W2:Y:S01]  /*1c920*/  LDL R5, [R1+0x1514] ;  /* 0x0015140001057983 */ /* 0x000ea20000100800 */
[----:B------:R-:W-:-:S02]  /*1c930*/  PRMT R3, RZ, 0x7610, R3 ;  /* 0x00007610ff037816 */ /* 0x000fc40000000003 */
[----:B--2---:R-:W-:-:S04]  /*1c940*/  @P0 LOP3.LUT R5, R5, R4, RZ, 0x3c, !PT ;  /* 0x0000000405050212 */ /* 0x004fc800078e3cff */
[----:B------:R-:W-:-:S04]  /*1c950*/  @P0 LOP3.LUT R4, R5, R4, RZ, 0x3c, !PT ;  /* 0x0000000405040212 */ /* 0x000fc800078e3cff */
[----:B------:R-:W-:-:S05]  /*1c960*/  @P0 LOP3.LUT R5, R5, R4, RZ, 0x3c, !PT ;  /* 0x0000000405050212 */ /* 0x000fca00078e3cff */
[----:B------:R-:W2:Y:S04]  /*1c970*/  @P0 LDG.E.U8 R3, desc[UR40][R4.64] ;  /* 0x0000002804030981 */ /* 0x000ea8000c1e1100 */
[----:B--2---:R0:W-:Y:S04]  /*1c980*/  STL [R1], R3 ;  /* 0x0000000301007387 */ /* 0x0041e80000100800 */
        /* <DEDUP_REMOVED lines=10> */
[----:B------:R-:W-:Y:S02]  /*1ca30*/  ISETP.GT.AND P1, PT, R2, 0x1d, PT ;  /* 0x0000001d0200780c */ /* 0x000fe40003f24270 */
[----:B------:R-:W-:-:S11]  /*1ca40*/  PRMT R28, RZ, 0x7610, R28 ;  /* 0x00007610ff1c7816 */ /* 0x000fd6000000001c */
[----:B0-----:R-:W-:-:S04]  /*1ca50*/  @P1 LOP3.LUT R5, R5, R4, RZ, 0x3c, !PT ;  /* 0x0000000405051212 */ /* 0x001fc800078e3cff */
[----:B------:R-:W-:-:S04]  /*1ca60*/  @P1 LOP3.LUT R4, R5, R4, RZ, 0x3c, !PT ;  /* 0x0000000405041212 */ /* 0x000fc800078e3cff */
[----:B------:R-:W-:Y:S01]  /*1ca70*/  @P1 LOP3.LUT R5, R5, R4, RZ, 0x3c, !PT ;  /* 0x0000000405051212 */ /* 0x000fe200078e3cff */
[----:B--2---:R0:W-:Y:S04]  /*1ca80*/  STL [R1+0x41ac], R29 ;  /* 0x0041ac1d01007387 */ /* 0x0041e80000100800 */
[----:B------:R1:W2:Y:S04]  /*1ca90*/  @P1 LDG.E.U8 R28, desc[UR40][R4.64] ;  /* 0x00000028041c1981 */ /* 0x0002a8000c1e1100 */
[----:B0-----:R-:W3:Y:S01]  /*1caa0*/  LDL R29, [R1+0x14f8] ;  /* 0x0014f800011d7983 */ /* 0x001ee20000100800 */
[----:B----4-:R-:W-:Y:S01]  /*1cab0*/  PRMT R27, RZ, 0x7610, R27 ;  /* 0x00007610ff1b7816 */ /* 0x010fe2000000001b */
[----:B-1----:R-:W-:-:S02]  /*1cac0*/  @P1 IMAD.MOV.U32 R4, RZ, RZ, R0 ;  /* 0x000000ffff041224 */ /* 0x002fc400078e0000 */
[----:B--2---:R0:W-:Y:S01]  /*1cad0*/  STL [R1+0x4188], R28 ;  /* 0x0041881c01007387 */ /* 0x0041e20000100800 */
[----:B------:R-:W-:-:S03]  /*1cae0*/  PRMT R26, RZ, 0x7610, R26 ;  /* 0x00007610ff1a7816 */ /* 0x000fc6000000001a */
[----:B------:R-:W2:Y:S01]  /*1caf0*/  LDL R0, [R1+0x14dc] ;  /* 0x0014dc0001007983 */ /* 0x000ea20000100800 */
[----:B---3--:R-:W-:-:S03]  /*1cb00*/  @P1 IMAD.MOV.U32 R5, RZ, RZ, R29 ;  /* 0x000000ffff051224 */ /* 0x008fc600078e001d */
[----:B------:R-:W3:Y:S04]  /*1cb10*/  LDL R29, [R1+0x14d8] ;  /* 0x0014d800011d7983 */ /* 0x000ee80000100800 */
[----:B0-----:R-:W4:Y:S04]  /*1cb20*/  LDL R28, [R1+0x14f4] ;  /* 0x0014f400011c7983 */ /* 0x001f280000100800 */
[----:B------:R4:W2:Y:S04]  /*1cb30*/  @P1 LDG.E.U8 R27, desc[UR40][R4.64] ;  /* 0x00000028041b1981 */ /* 0x0008a8000c1e1100 */
[----:B------:R-:W3:Y:S01]  /*1cb40*/  LDL R5, [R1+0x14f0] ;  /* 0x0014f00001057983 */ /* 0x000ee20000100800 */
[----:B----4-:R-:W-:-:S03]  /*1cb50*/  @P1 IMAD.MOV.U32 R4, RZ, RZ, R28 ;  /* 0x000000ffff041224 */ /* 0x010fc600078e001c */
[----:B--2---:R0:W-:Y:S04]  /*1cb60*/  STL [R1+0x418c], R27 ;  /* 0x00418c1b01007387 */ /* 0x0041e80000100800 */
[----:B------:R-:W2:Y:S04]  /*1cb70*/  LDL R28, [R1+0x14d0] ;  /* 0x0014d000011c7983 */ /* 0x000ea80000100800 */
[----:B---3--:R-:W3:Y:S04]  /*1cb80*/  @P1 LDG.E.U8 R26, desc[UR40][R4.64] ;  /* 0x00000028041a1981 */ /* 0x008ee8000c1e1100 */
[----:B0-----:R-:W4:Y:S04]  /*1cb90*/  LDL R27, [R1+0x14d4] ;  /* 0x0014d400011b7983 */ /* 0x001f280000100800 */
[----:B------:R-:W2:Y:S04]  /*1cba0*/  LDL R4, [R1+0x14e8] ;  /* 0x0014e80001047983 */ /* 0x000ea80000100800 */
[----:B------:R-:W2:Y:S01]  /*1cbb0*/  LDL R5, [R1+0x14ec] ;  /* 0x0014ec0001057983 */ /* 0x000ea20000100800 */
[----:B------:R-:W-:-:S03]  /*1cbc0*/  PRMT R25, RZ, 0x7610, R25 ;  /* 0x00007610ff197816 */ /* 0x000fc60000000019 */
[----:B---3--:R0:W-:Y:S04]  /*1cbd0*/  STL [R1+0x4190], R26 ;  /* 0x0041901a01007387 */ /* 0x0081e80000100800 */
[----:B0-----:R-:W3:Y:S01]  /*1cbe0*/  LDL R26, [R1+0x14e4] ;  /* 0x0014e400011a7983 */ /* 0x001ee20000100800 */
[----:B--2---:R-:W-:-:S04]  /*1cbf0*/  @P1 LOP3.LUT R5, R5, R4, RZ, 0x3c, !PT ;  /* 0x0000000405051212 */ /* 0x004fc800078e3cff */
[----:B------:R-:W-:-:S04]  /*1cc00*/  @P1 LOP3.LUT R4, R5, R4, RZ, 0x3c, !PT ;  /* 0x0000000405041212 */ /* 0x000fc800078e3cff */
[----:B------:R-:W-:-:S05]  /*1cc10*/  @P1 LOP3.LUT R5, R5, R4, RZ, 0x3c, !PT ;  /* 0x0000000405051212 */ /* 0x000fca00078e3cff */
[----:B------:R3:W2:Y:S04]  /*1cc20*/  @P1 LDG.E.U8 R25, desc[UR40][R4.64] ;  /* 0x0000002804191981 */ /* 0x0006a8000c1e1100 */
[----:B------:R-:W2:Y:S01]  /*1cc30*/  LDL R5, [R1+0x14e0] ;  /* 0x0014e00001057983 */ /* 0x000ea20000100800 */
[----:B------:R-:W-:Y:S01]  /*1cc40*/  PRMT R24, RZ, 0x7610, R24 ;  /* 0x00007610ff187816 */ /* 0x000fe20000000018 */
[----:B---3--:R-:W-:-:S05]  /*1cc50*/  @P1 IMAD.MOV.U32 R4, RZ, RZ, R26 ;  /* 0x000000ffff041224 */ /* 0x008fca00078e001a */
[----:B--2---:R0:W2:Y:S04]  /*1cc60*/  @P1 LDG.E.U8 R24, desc[UR40][R4.64] ;  /* 0x0000002804181981 */ /* 0x0040a8000c1e1100 */
[----:B------:R1:W-:Y:S04]  /*1cc70*/  STL [R1+0x4194], R25 ;  /* 0x0041941901007387 */ /* 0x0003e80000100800 */
[----:B------:R-:W3:Y:S04]  /*1cc80*/  LDL R26, [R1+0x14c8] ;  /* 0x0014c800011a7983 */ /* 0x000ee80000100800 */
[----:B-1----:R-:W3:Y:S01]  /*1cc90*/  LDL R25, [R1+0x14cc] ;  /* 0x0014cc0001197983 */ /* 0x002ee20000100800 */
[----:B------:R-:W-:Y:S01]  /*1cca0*/  PRMT R23, RZ, 0x7610, R23 ;  /* 0x00007610ff177816 */ /* 0x000fe20000000017 */
[----:B0-----:R-:W-:-:S02]  /*1ccb0*/  @P1 IMAD.MOV.U32 R4, RZ, RZ, R0 ;  /* 0x000000ffff041224 */ /* 0x001fc400078e0000 */
[----:B------:R-:W-:-:S05]  /*1ccc0*/  @P1 IMAD.MOV.U32 R5, RZ, RZ, R29 ;  /* 0x000000ffff051224 */ /* 0x000fca00078e001d */
[----:B------:R4:W3:Y:S01]  /*1ccd0*/  @P1 LDG.E.U8 R23, desc[UR40][R4.64] ;  /* 0x0000002804171981 */ /* 0x0008e2000c1e1100 */
[----:B------:R-:W-:Y:S02]  /*1cce0*/  PRMT R22, RZ, 0x7610, R22 ;  /* 0x00007610ff167816 */ /* 0x000fe40000000016 */
[----:B------:R-:W-:Y:S01]  /*1ccf0*/  PRMT R21, RZ, 0x7610, R21 ;  /* 0x00007610ff157816 */ /* 0x000fe20000000015 */
[----:B----4-:R-:W-:Y:S02]  /*1cd00*/  @P1 IMAD.MOV.U32 R4, RZ, RZ, R27 ;  /* 0x000000ffff041224 */ /* 0x010fe400078e001b */
[----:B------:R-:W-:-:S05]  /*1cd10*/  @P1 IMAD.MOV.U32 R5, RZ, RZ, R28 ;  /* 0x000000ffff051224 */ /* 0x000fca00078e001c */
[----:B------:R3:W4:Y:S04]  /*1cd20*/  @P1 LDG.E.U8 R22, desc[UR40][R4.64] ;  /* 0x0000002804161981 */ /* 0x000728000c1e1100 */
[----:B--2---:R0:W-:Y:S04]  /*1cd30*/  STL [R1+0x4198], R24 ;  /* 0x0041981801007387 */ /* 0x0041e80000100800 */
[----:B------:R-:W2:Y:S04]  /*1cd40*/  LDL R0, [R1+0x14c4] ;  /* 0x0014c40001007983 */ /* 0x000ea80000100800 */
[----:B0-----:R-:W4:Y:S01]  /*1cd50*/  LDL R24, [R1+0x14c0] ;  /* 0x0014c00001187983 */ /* 0x001f220000100800 */
[----:B---3--:R-:W-:-:S02]  /*1cd60*/  @P1 IMAD.MOV.U32 R4, RZ, RZ, R25 ;  /* 0x000000ffff041224 */ /* 0x008fc400078e0019 */
[----:B------:R-:W-:-:S05]  /*1cd70*/  @P1 IMAD.MOV.U32 R5, RZ, RZ, R26 ;  /* 0x000000ffff051224 */ /* 0x000fca00078e001a */
[----:B------:R2:W3:Y:S01]  /*1cd80*/  @P1 LDG.E.U8 R21, desc[UR40][R4.64] ;  /* 0x0000002804151981 */ /* 0x0004e2000c1e1100 */
[----:B------:R-:W-:Y:S02]  /*1cd90*/  ISETP.GT.AND P0, PT, R2, 0x1e, PT ;  /* 0x0000001e0200780c */ /* 0x000fe40003f04270 */
[----:B------:R-:W-:Y:S01]  /*1cda0*/  PRMT R20, RZ, 0x7610, R20 ;  /* 0x00007610ff147816 */ /* 0x000fe20000000014 */
[----:B------:R0:W-:Y:S04]  /*1cdb0*/  STL [R1+0x419c], R23 ;  /* 0x00419c1701007387 */ /* 0x0001e80000100800 */
[----:B------:R-:W3:Y:S04]  /*1cdc0*/  LDL R29, [R1+0x14b8] ;  /* 0x0014b800011d7983 */ /* 0x000ee80000100800 */
[----:B------:R-:W3:Y:S02]  /*1cdd0*/  LDL R28, [R1+0x14bc] ;  /* 0x0014bc00011c7983 */ /* 0x000ee40000100800 */
[----:B--2---:R-:W-:-:S02]  /*1cde0*/  @P0 IMAD.MOV.U32 R4, RZ, RZ, R0 ;  /* 0x000000ffff040224 */ /* 0x004fc400078e0000 */
[----:B----4-:R-:W-:-:S05]  /*1cdf0*/  @P0 IMAD.MOV.U32 R5, RZ, RZ, R24 ;  /* 0x000000ffff050224 */ /* 0x010fca00078e0018 */
[----:B------:R1:W2:Y:S04]  /*1ce00*/  @P0 LDG.E.U8 R20, desc[UR40][R4.64] ;  /* 0x0000002804140981 */ /* 0x0002a8000c1e1100 */
[----:B------:R4:W-:Y:S04]  /*1ce10*/  STL [R1+0x41a0], R22 ;  /* 0x0041a01601007387 */ /* 0x0009e80000100800 */
[----:B------:R-:W4:Y:S04]  /*1ce20*/  LDL R27, [R1+0x14b0] ;  /* 0x0014b000011b7983 */ /* 0x000f280000100800 */
[----:B------:R-:W4:Y:S04]  /*1ce30*/  LDL R26, [R1+0x14b4] ;  /* 0x0014b400011a7983 */ /* 0x000f280000100800 */
[----:B---3--:R3:W-:Y:S04]  /*1ce40*/  STL [R1+0x41a4], R21 ;  /* 0x0041a41501007387 */ /* 0x0087e80000100800 */
[----:B------:R-:W4:Y:S04]  /*1ce50*/  LDL R25, [R1+0x14a8] ;  /* 0x0014a80001197983 */ /* 0x000f280000100800 */
[----:B------:R-:W4:Y:S04]  /*1ce60*/  LDL R24, [R1+0x14ac] ;  /* 0x0014ac0001187983 */ /* 0x000f280000100800 */
[----:B0-----:R-:W4:Y:S04]  /*1ce70*/  LDL R23, [R1+0x14a0] ;  /* 0x0014a00001177983 */ /* 0x001f280000100800 */
[----:B------:R-:W4:Y:S01]  /*1ce80*/  LDL R0, [R1+0x14a4] ;  /* 0x0014a40001007983 */ /* 0x000f220000100800 */
[----:B------:R-:W-:Y:S01]  /*1ce90*/  PRMT R19, RZ, 0x7610, R19 ;  /* 0x00007610ff137816 */ /* 0x000fe20000000013 */
[----:B-1----:R-:W-:-:S02]  /*1cea0*/  @P0 IMAD.MOV.U32 R4, RZ, RZ, R28 ;  /* 0x000000ffff040224 */ /* 0x002fc400078e001c */
[----:B------:R-:W-:-:S05]  /*1ceb0*/  @P0 IMAD.MOV.U32 R5, RZ, RZ, R29 ;  /* 0x000000ffff050224 */ /* 0x000fca00078e001d */
[----:B------:R0:W4:Y:S01]  /*1cec0*/  @P0 LDG.E.U8 R19, desc[UR40][R4.64] ;  /* 0x0000002804130981 */ /* 0x000122000c1e1100 */
[----:B------:R-:W-:Y:S02]  /*1ced0*/  PRMT R18, RZ, 0x7610, R18 ;  /* 0x00007610ff127816 */ /* 0x000fe40000000012 */
[----:B------:R-:W-:Y:S02]  /*1cee0*/  PRMT R17, RZ, 0x7610, R17 ;  /* 0x00007610ff117816 */ /* 0x000fe40000000011 */
[----:B------:R-:W-:Y:S01]  /*1cef0*/  PRMT R16, RZ, 0x7610, R16 ;  /* 0x00007610ff107816 */ /* 0x000fe20000000010 */
[----:B--2---:R1:W-:Y:S04]  /*1cf00*/  STL [R1+0x4170], R20 ;  /* 0x0041701401007387 */ /* 0x0043e80000100800 */
[----:B----4-:R-:W2:Y:S04]  /*1cf10*/  LDL R22, [R1+0x1498] ;  /* 0x0014980001167983 */ /* 0x010ea80000100800 */
[----:B---3--:R-:W3:Y:S01]  /*1cf20*/  LDL R21, [R1+0x149c] ;  /* 0x00149c0001157983 */ /* 0x008ee20000100800 */
[----:B0-----:R-:W-:-:S02]  /*1cf30*/  @P0 IMAD.MOV.U32 R4, RZ, RZ, R26 ;  /* 0x000000ffff040224 */ /* 0x001fc400078e001a */
[----:B------:R-:W-:-:S05]  /*1cf40*/  @P0 IMAD.MOV.U32 R5, RZ, RZ, R27 ;  /* 0x000000ffff050224 */ /* 0x000fca00078e001b */
[----:B------:R0:W4:Y:S02]  /*1cf50*/  @P0 LDG.E.U8 R18, desc[UR40][R4.64] ;  /* 0x0000002804120981 */ /* 0x000124000c1e1100 */
[----:B0-----:R-:W-:Y:S02]  /*1cf60*/  @P0 IMAD.MOV.U32 R4, RZ, RZ, R24 ;  /* 0x000000ffff040224 */ /* 0x001fe400078e0018 */
[----:B------:R-:W-:-:S05]  /*1cf70*/  @P0 IMAD.MOV.U32 R5, RZ, RZ, R25 ;  /* 0x000000ffff050224 */ /* 0x000fca00078e0019 */
[----:B------:R0:W4:Y:S02]  /*1cf80*/  @P0 LDG.E.U8 R17, desc[UR40][R4.64] ;  /* 0x0000002804110981 */ /* 0x000124000c1e1100 */
[----:B0-----:R-:W-:Y:S02]  /*1cf90*/  @P0 IMAD.MOV.U32 R4, RZ, RZ, R0 ;  /* 0x000000ffff040224 */ /* 0x001fe400078e0000 */
[----:B------:R-:W-:-:S05]  /*1cfa0*/  @P0 IMAD.MOV.U32 R5, RZ, RZ, R23 ;  /* 0x000000ffff050224 */ /* 0x000fca00078e0017 */
[----:B------:R2:W4:Y:S01]  /*1cfb0*/  @P0 LDG.E.U8 R16, desc[UR40][R4.64] ;  /* 0x0000002804100981 */ /* 0x000522000c1e1100 */
[----:B------:R-:W-:-:S03]  /*1cfc0*/  PRMT R15, RZ, 0x7610, R15 ;  /* 0x00007610ff0f7816 */ /* 0x000fc6000000000f */
[----:B------:R0:W-:Y:S04]  /*1cfd0*/  STL [R1+0x4174], R19 ;  /* 0x0041741301007387 */ /* 0x0001e80000100800 */
[----:B-1----:R-:W4:Y:S04]  /*1cfe0*/  LDL R20, [R1+0x1490] ;  /* 0x0014900001147983 */ /* 0x002f280000100800 */
[----:B0-----:R-:W4:Y:S01]  /*1cff0*/  LDL R19, [R1+0x1494] ;  /* 0x0014940001137983 */ /* 0x001f220000100800 */
[----:B--2---:R-:W-:Y:S02]  /*1d000*/  @P0 IMAD.MOV.U32 R5, RZ, RZ, R22 ;  /* 0x000000ffff050224 */ /* 0x004fe400078e0016 */
[----:B---3--:R-:W-:-:S05]  /*1d010*/  @P0 IMAD.MOV.U32 R4, RZ, RZ, R21 ;  /* 0x000000ffff040224 */ /* 0x008fca00078e0015 */
[----:B------:R0:W2:Y:S04]  /*1d020*/  @P0 LDG.E.U8 R15, desc[UR40][R4.64] ;  /* 0x00000028040f0981 */ /* 0x0000a8000c1e1100 */
[----:B----4-:R1:W-:Y:S04]  /*1d030*/  STL [R1+0x4178], R18 ;  /* 0x0041781201007387 */ /* 0x0103e80000100800 */
[----:B------:R3:W-:Y:S04]  /*1d040*/  STL [R1+0x417c], R17 ;  /* 0x00417c1101007387 */ /* 0x0007e80000100800 */
[----:B-1----:R-:W4:Y:S04]  /*1d050*/  LDL R18, [R1+0x1488] ;  /* 0x0014880001127983 */ /* 0x002f280000100800 */
[----:B------:R-:W4:Y:S04]  /*1d060*/  LDL R0, [R1+0x148c] ;  /* 0x00148c0001007983 */ /* 0x000f280000100800 */
[----:B------:R1:W-:Y:S04]  /*1d070*/  STL [R1+0x4180], R16 ;  /* 0x0041801001007387 */ /* 0x0003e80000100800 */
[----:B---3--:R-:W3:Y:S04]  /*1d080*/  LDL R17, [R1+0x1480] ;  /* 0x0014800001117983 */ /* 0x008ee80000100800 */
[----:B-1----:R-:W3:Y:S01]  /*1d090*/  LDL R16, [R1+0x1484] ;  /* 0x0014840001107983 */ /* 0x002ee20000100800 */
[----:B------:R-:W-:Y:S01]  /*1d0a0*/  PRMT R14, RZ, 0x7610, R14 ;  /* 0x00007610ff0e7816 */ /* 0x000fe2000000000e */
[----:B0-----:R-:W-:-:S02]  /*1d0b0*/  @P0 IMAD.MOV.U32 R4, RZ, RZ, R19 ;  /* 0x000000ffff040224 */ /* 0x001fc400078e0013 */
[----:B------:R-:W-:-:S05]  /*1d0c0*/  @P0 IMAD.MOV.U32 R5, RZ, RZ, R20 ;  /* 0x000000ffff050224 */ /* 0x000fca00078e0014 */
[----:B------:R4:W3:Y:S04]  /*1d0d0*/  @P0 LDG.E.U8 R14, desc[UR40][R4.64] ;  /* 0x00000028040e0981 */ /* 0x0008e8000c1e1100 */
[----:B--2---:R0:W-:Y:S04]  /*1d0e0*/  STL [R1+0x4184], R15 ;  /* 0x0041840f01007387 */ /* 0x0041e80000100800 */
[----:B------:R-:W2:Y:S04]  /*1d0f0*/  LDL R21, [R1+0x1478] ;  /* 0x0014780001157983 */ /* 0x000ea80000100800 */
[----:B0-----:R-:W2:Y:S01]  /*1d100*/  LDL R15, [R1+0x147c] ;  /* 0x00147c00010f7983 */ /* 0x001ea20000100800 */
[----:B------:R-:W-:-:S02]  /*1d110*/  ISETP.GT.AND P1, PT, R2, 0x1f, PT ;  /* 0x0000001f0200780c */ /* 0x000fc40003f24270 */
[----:B------:R-:W-:Y:S01]  /*1d120*/  PRMT R13, RZ, 0x7610, R13 ;  /* 0x00007610ff0d7816 */ /* 0x000fe2000000000d */
[----:B----4-:R-:W-:Y:S02]  /*1d130*/  @P0 IMAD.MOV.U32 R5, RZ, RZ, R18 ;  /* 0x000000ffff050224 */ /* 0x010fe400078e0012 */
[----:B------:R-:W-:-:S05]  /*1d140*/  @P0 IMAD.MOV.U32 R4, RZ, RZ, R0 ;  /* 0x000000ffff040224 */ /* 0x000fca00078e0000 */
[----:B------:R3:W4:Y:S01]  /*1d150*/  @P0 LDG.E.U8 R13, desc[UR40][R4.64] ;  /* 0x00000028040d0981 */ /* 0x000722000c1e1100 */
[----:B------:R-:W-:Y:S02]  /*1d160*/  PRMT R12, RZ, 0x7610, R12 ;  /* 0x00007610ff0c7816 */ /* 0x000fe4000000000c */
[----:B---3--:R-:W-:Y:S02]  /*1d170*/  @P1 IMAD.MOV.U32 R5, RZ, RZ, R17 ;  /* 0x000000ffff051224 */ /* 0x008fe400078e0011 */
[----:B------:R-:W-:-:S05]  /*1d180*/  @P1 IMAD.MOV.U32 R4, RZ, RZ, R16 ;  /* 0x000000ffff041224 */ /* 0x000fca00078e0010 */
[----:B------:R2:W3:Y:S01]  /*1d190*/  @P1 LDG.E.U8 R12, desc[UR40][R4.64] ;  /* 0x00000028040c1981 */ /* 0x0004e2000c1e1100 */
[----:B------:R-:W-:-:S03]  /*1d1a0*/  PRMT R11, RZ, 0x7610, R11 ;  /* 0x00007610ff0b7816 */ /* 0x000fc6000000000b */
[----:B------:R0:W-:Y:S04]  /*1d1b0*/  STL [R1+0x41a8], R14 ;  /* 0x0041a80e01007387 */ /* 0x0001e80000100800 */
[----:B------:R-:W3:Y:S04]  /*1d1c0*/  LDL R0, [R1+0x1474] ;  /* 0x0014740001007983 */ /* 0x000ee80000100800 */
[----:B------:R-:W3:Y:S01]  /*1d1d0*/  LDL R20, [R1+0x1470] ;  /* 0x0014700001147983 */ /* 0x000ee20000100800 */
[----:B--2---:R-:W-:Y:S02]  /*1d1e0*/  @P1 IMAD.MOV.U32 R5, RZ, RZ, R21 ;  /* 0x000000ffff051224 */ /* 0x004fe400078e0015 */
[----:B------:R-:W-:-:S05]  /*1d1f0*/  @P1 IMAD.MOV.U32 R4, RZ, RZ, R15 ;  /* 0x000000ffff041224 */ /* 0x000fca00078e000f */
[----:B------:R1:W2:Y:S04]  /*1d200*/  @P1 LDG.E.U8 R11, desc[UR40][R4.64] ;  /* 0x00000028040b1981 */ /* 0x0002a8000c1e1100 */
[----:B----4-:R4:W-:Y:S04]  /*1d210*/  STL [R1+0x41b0], R13 ;  /* 0x0041b00d01007387 */ /* 0x0109e80000100800 */
[----:B------:R-:W2:Y:S04]  /*1d220*/  LDL R19, [R1+0x1468] ;  /* 0x0014680001137983 */ /* 0x000ea80000100800 */
[----:B------:R-:W2:Y:S04]  /*1d230*/  LDL R18, [R1+0x146c] ;  /* 0x00146c0001127983 */ /* 0x000ea80000100800 */
[----:B------:R-:W2:Y:S04]  /*1d240*/  LDL R17, [R1+0x1460] ;  /* 0x0014600001117983 */ /* 0x000ea80000100800 */
[----:B------:R-:W2:Y:S04]  /*1d250*/  LDL R16, [R1+0x1464] ;  /* 0x0014640001107983 */ /* 0x000ea80000100800 */
[----:B---3--:R3:W-:Y:S04]  /*1d260*/  STL [R1+0x4110], R12 ;  /* 0x0041100c01007387 */ /* 0x0087e80000100800 */
[----:B------:R-:W2:Y:S04]  /*1d270*/  LDL R15, [R1+0x1458] ;  /* 0x00145800010f7983 */ /* 0x000ea80000100800 */
[----:B0-----:R-:W2:Y:S04]  /*1d280*/  LDL R14, [R1+0x145c] ;  /* 0x00145c00010e7983 */ /* 0x001ea80000100800 */
[----:B----4-:R-:W4:Y:S04]  /*1d290*/  LDL R13, [R1+0x1450] ;  /* 0x00145000010d7983 */ /* 0x010f280000100800 */
[----:B---3--:R-:W3:Y:S01]  /*1d2a0*/  LDL R12, [R1+0x1454] ;  /* 0x00145400010c7983 */ /* 0x008ee20000100800 */
[----:B-1----:R-:W-:-:S03]  /*1d2b0*/  @P1 IMAD.MOV.U32 R4, RZ, RZ, R0 ;  /* 0x000000ffff041224 */ /* 0x002fc600078e0000 */
[----:B--2---:R0:W-:Y:S04]  /*1d2c0*/  STL [R1+0x4114], R11 ;  /* 0x0041140b01007387 */ /* 0x0041e80000100800 */
[----:B------:R-:W2:Y:S04]  /*1d2d0*/  LDL R0, [R1+0x144c] ;  /* 0x00144c0001007983 */ /* 0x000ea80000100800 */
[----:B0-----:R-:W2:Y:S01]  /*1d2e0*/  LDL R11, [R1+0x1448] ;  /* 0x00144800010b7983 */ /* 0x001ea20000100800 */
[----:B------:R-:W-:Y:S01]  /*1d2f0*/  PRMT R10, RZ, 0x7610, R10 ;  /* 0x00007610ff0a7816 */ /* 0x000fe2000000000a */
[----:B------:R-:W-:Y:S01]  /*1d300*/  @P1 IMAD.MOV.U32 R5, RZ, RZ, R20 ;  /* 0x000000ffff051224 */ /* 0x000fe200078e0014 */
[----:B------:R-:W-:-:S04]  /*1d310*/  PRMT R9, RZ, 0x7610, R9 ;  /* 0x00007610ff097816 */ /* 0x000fc80000000009 */
[----:B------:R0:W2:Y:S01]  /*1d320*/  @P1 LDG.E.U8 R10, desc[UR40][R4.64] ;  /* 0x00000028040a1981 */ /* 0x0000a2000c1e1100 */
[----:B------:R-:W-:Y:S01]  /*1d330*/  PRMT R8, RZ, 0x7610, R8 ;  /* 0x00007610ff087816 */ /* 0x000fe20000000008 */
[----:B0-----:R-:W-:Y:S02]  /*1d340*/  @P1 IMAD.MOV.U32 R4, RZ, RZ, R18 ;  /* 0x000000ffff041224 */ /* 0x001fe400078e0012 */
[----:B------:R-:W-:-:S05]  /*1d350*/  @P1 IMAD.MOV.U32 R5, RZ, RZ, R19 ;  /* 0x000000ffff051224 */ /* 0x000fca00078e0013 */
        /* <DEDUP_REMOVED lines=8> */
[----:B------:R3:W2:Y:S02]  /*1d3e0*/  @P1 LDG.E.U8 R7, desc[UR40][R4.64] ;  /* 0x0000002804071981 */ /* 0x0006a4000c1e1100 */
[----:B---3--:R-:W-:Y:S02]  /*1d3f0*/  @P1 IMAD.MOV.U32 R4, RZ, RZ, R12 ;  /* 0x000000ffff041224 */ /* 0x008fe400078e000c */
[----:B----4-:R-:W-:-:S05]  /*1d400*/  @P1 IMAD.MOV.U32 R5, RZ, RZ, R13 ;  /* 0x000000ffff051224 */ /* 0x010fca00078e000d */
[----:B------:R2:W3:Y:S01]  /*1d410*/  @P1 LDG.E.U8 R6, desc[UR40][R4.64] ;  /* 0x0000002804061981 */ /* 0x0004e2000c1e1100 */
[----:B------:R-:W-:Y:S01]  /*1d420*/  PRMT R3, RZ, 0x7610, R3 ;  /* 0x00007610ff037816 */ /* 0x000fe20000000003 */
[----:B--2---:R-:W-:Y:S02]  /*1d430*/  @P1 IMAD.MOV.U32 R4, RZ, RZ, R0 ;  /* 0x000000ffff041224 */ /* 0x004fe400078e0000 */
[----:B------:R-:W-:-:S05]  /*1d440*/  @P1 IMAD.MOV.U32 R5, RZ, RZ, R11 ;  /* 0x000000ffff051224 */ /* 0x000fca00078e000b */
[----:B------:R-:W2:Y:S04]  /*1d450*/  @P1 LDG.E.U8 R3, desc[UR40][R4.64] ;  /* 0x0000002804031981 */ /* 0x000ea8000c1e1100 */
[----:B------:R-:W-:Y:S01]  /*1d460*/  STL [R1+0x4118], R10 ;  /* 0x0041180a01007387 */ /* 0x000fe20000100800 */
[----:B------:R-:W0:Y:S01]  /*1d470*/  S2R R0, SR_TID.X ;  /* 0x0000000000007919 */ /* 0x000e220000002100 */
[----:B------:R-:W1:Y:S01]  /*1d480*/  S2R R28, SR_TID.X ;  /* 0x00000000001c7919 */ /* 0x000e620000002100 */
[----:B------:R-:W-:Y:S06]  /*1d490*/  BAR.SYNC.DEFER_BLOCKING 0x0 ;  /* 0x0000000000007b1d */ /* 0x000fec0000010000 */
[----:B------:R-:W-:Y:S04]  /*1d4a0*/  STL [R1+0x411c], R9 ;  /* 0x00411c0901007387 */ /* 0x000fe80000100800 */
[----:B------:R-:W-:Y:S04]  /*1d4b0*/  STL [R1+0x4120], R8 ;  /* 0x0041200801007387 */ /* 0x000fe80000100800 */
[----:B------:R0:W-:Y:S04]  /*1d4c0*/  STL [R1+0x4124], R7 ;  /* 0x0041240701007387 */ /* 0x0001e80000100800 */
[----:B---3--:R-:W-:Y:S04]  /*1d4d0*/  STL [R1+0x4128], R6 ;  /* 0x0041280601007387 */ /* 0x008fe80000100800 */
[----:B------:R-:W3:Y:S04]  /*1d4e0*/  LDL.LU R25, [R1+0x13d4] ;  /* 0x0013d40001197983 */ /* 0x000ee80000300800 */
[----:B------:R-:W4:Y:S01]  /*1d4f0*/  LDL.LU R26, [R1+0x13d0] ;  /* 0x0013d000011a7983 */ /* 0x000f220000300800 */
[----:B0-----:R-:W-:-:S04]  /*1d500*/  LOP3.LUT R7, R0, 0x1f, RZ, 0xc0, !PT ;  /* 0x0000001f00077812 */ /* 0x001fc800078ec0ff */
[----:B------:R-:W-:Y:S01]  /*1d510*/  ISETP.GE.AND P0, PT, R7, R2, PT ;  /* 0x000000020700720c */ /* 0x000fe20003f06270 */
[----:B--2---:R-:W-:Y:S04]  /*1d520*/  STL [R1+0x412c], R3 ;  /* 0x00412c0301007387 */ /* 0x004fe80000100800 */
        /* <DEDUP_REMOVED lines=20> */
[----:B-1----:R-:W-:Y:S04]  /*1d670*/  STL [R1+0x41b8], R28 ;  /* 0x0041b81c01007387 */ /* 0x002fe80000100800 */
[----:B------:R0:W-:Y:S04]  /*1d680*/  STL [R1+0x4134], R5 ;  /* 0x0041340501007387 */ /* 0x0001e80000100800 */
[----:B------:R-:W2:Y:S04]  /*1d690*/  LDL.LU R2, [R1+0x13cc] ;  /* 0x0013cc0001027983 */ /* 0x000ea80000300800 */
[----:B0-----:R-:W2:Y:S04]  /*1d6a0*/  LDL.LU R5, [R1+0x13c4] ;  /* 0x0013c40001057983 */ /* 0x001ea80000300800 */
[----:B------:R-:W2:Y:S04]  /*1d6b0*/  LDL.LU R29, [R1+0x13c0] ;  /* 0x0013c000011d7983 */ /* 0x000ea80000300800 */
[----:B------:R-:W2:Y:S01]  /*1d6c0*/  LDL.LU R27, [R1+0x13bc] ;  /* 0x0013bc00011b7983 */ /* 0x000ea20000300800 */
[----:B------:R-:W-:-:S03]  /*1d6d0*/  LOP3.LUT R0, R28, 0x3f, RZ, 0xc0, !PT ;  /* 0x0000003f1c007812 */ /* 0x000fc600078ec0ff */
[----:B------:R-:W2:Y:S04]  /*1d6e0*/  LDL.LU R28, [R1+0x13b8] ;  /* 0x0013b800011c7983 */ /* 0x000ea80000300800 */
        /* <DEDUP_REMOVED lines=16> */
[----:B---3--:R0:W-:Y:S04]  /*1d7f0*/  STS.U8 [R0+UR4], R25 ;  /* 0x0000001900007988 */ /* 0x0081e80008000004 */
[----:B0-----:R-:W3:Y:S04]  /*1d800*/  LDL.LU R25, [R1+0x11a0] ;  /* 0x0011a00001197983 */ /* 0x001ee80000300800 */
[----:B------:R-:W3:Y:S04]  /*1d810*/  LDL.LU R20, [R1+0xb4] ;  /* 0x0000b40001147983 */ /* 0x000ee80000300800 */
[----:B------:R-:W3:Y:S04]  /*1d820*/  LDL.LU R21, [R1+0xb0] ;  /* 0x0000b00001157983 */ /* 0x000ee80000300800 */
[----:B----4-:R0:W-:Y:S04]  /*1d830*/  STS.U8 [R0+UR4+0x40], R26 ;  /* 0x0000401a00007988 */ /* 0x0101e80008000004 */
[----:B------:R-:W4:Y:S04]  /*1d840*/  LDL.LU R22, [R1+0xac] ;  /* 0x0000ac0001167983 */ /* 0x000f280000300800 */
[----:B------:R-:W4:Y:S04]  /*1d850*/  LDL.LU R23, [R1+0xa8] ;  /* 0x0000a80001177983 */ /* 0x000f280000300800 */
[----:B------:R-:W4:Y:S04]  /*1d860*/  LDL.LU R24, [R1+0xa4] ;  /* 0x0000a40001187983 */ /* 0x000f280000300800 */
[----:B0-----:R-:W4:Y:S04]  /*1d870*/  LDL.LU R26, [R1+0xa0] ;  /* 0x0000a000011a7983 */ /* 0x001f280000300800 */
[----:B--2---:R-:W-:Y:S04]  /*1d880*/  STS.U8 [R0+UR4+0x80], R2 ;  /* 0x0000800200007988 */ /* 0x004fe80008000004 */
[----:B------:R-:W-:Y:S04]  /*1d890*/  STS.U8 [R0+UR4+0xc0], R5 ;  /* 0x0000c00500007988 */ /* 0x000fe80008000004 */
[----:B------:R0:W-:Y:S04]  /*1d8a0*/  STS.U8 [R0+UR4+0x100], R29 ;  /* 0x0001001d00007988 */ /* 0x0001e80008000004 */
[----:B0-----:R-:W2:Y:S04]  /*1d8b0*/  LDL.LU R29, [R1+0x9c] ;  /* 0x00009c00011d7983 */ /* 0x001ea80000300800 */
[----:B------:R0:W-:Y:S04]  /*1d8c0*/  STS.U8 [R0+UR4+0x140], R27 ;  /* 0x0001401b00007988 */ /* 0x0001e80008000004 */
[----:B0-----:R-:W2:Y:S04]  /*1d8d0*/  LDL.LU R27, [R1+0x98] ;  /* 0x00009800011b7983 */ /* 0x001ea80000300800 */
[----:B------:R-:W-:Y:S04]  /*1d8e0*/  STS.U8 [R0+UR4+0x180], R28 ;  /* 0x0001801c00007988 */ /* 0x000fe80008000004 */
        /* <DEDUP_REMOVED lines=16> */
[----:B---3--:R0:W-:Y:S02]  /*1d9f0*/  STS.U8 [R0+UR4+0x21c0], R25 ;  /* 0x0021c01900007988 */ /* 0x0081e40008000004 */
[----:B0-----:R-:W0:Y:S02]  /*1da00*/  S2R R25, SR_TID.X ;  /* 0x0000000000197919 */ /* 0x001e240000002100 */
[----:B------:R-:W-:Y:S04]  /*1da10*/  STS.U8 [R0+UR4+0x3040], R20 ;  /* 0x0030401400007988 */ /* 0x000fe80008000004 */
[----:B------:R-:W-:Y:S04]  /*1da20*/  STS.U8 [R0+UR4+0x3000], R21 ;  /* 0x0030001500007988 */ /* 0x000fe80008000004 */
[----:B----4-:R-:W-:Y:S04]  /*1da30*/  STS.U8 [R0+UR4+0x30c0], R22 ;  /* 0x0030c01600007988 */ /* 0x010fe80008000004 */
[----:B------:R-:W-:Y:S04]  /*1da40*/  STS.U8 [R0+UR4+0x3080], R23 ;  /* 0x0030801700007988 */ /* 0x000fe80008000004 */
[----:B------:R1:W-:Y:S04]  /*1da50*/  STS.U8 [R0+UR4+0x3140], R24 ;  /* 0x0031401800007988 */ /* 0x0003e80008000004 */
[----:B------:R-:W-:Y:S04]  /*1da60*/  STS.U8 [R0+UR4+0x3100], R26 ;  /* 0x0031001a00007988 */ /* 0x000fe80008000004 */
[----:B-1----:R-:W3:Y:S01]  /*1da70*/  LDL.LU R24, [R1+0x13b0] ;  /* 0x0013b00001187983 */ /* 0x002ee20000300800 */
[----:B0-----:R-:W-:-:S04]  /*1da80*/  LOP3.LUT R25, R25, 0x3f, RZ, 0xc0, !PT ;  /* 0x0000003f19197812 */ /* 0x001fc800078ec0ff */
[----:B------:R-:W-:Y:S01]  /*1da90*/  LOP3.LUT R20, R25, 0x8, RZ, 0x3c, !PT ;  /* 0x0000000819147812 */ /* 0x000fe200078e3cff */
[----:B------:R-:W-:Y:S04]  /*1daa0*/  STL [R1+0x41c8], R25 ;  /* 0x0041c81901007387 */ /* 0x000fe80000100800 */
[----:B--2---:R0:W-:Y:S04]  /*1dab0*/  STS.U8 [R0+UR4+0x31c0], R29 ;  /* 0x0031c01d00007988 */ /* 0x0041e80008000004 */
[----:B0-----:R-:W2:Y:S04]  /*1dac0*/  LDL.LU R29, [R1+0x13ac] ;  /* 0x0013ac00011d7983 */ /* 0x001ea80000300800 */
[----:B------:R-:W4:Y:S04]  /*1dad0*/  LDL.LU R25, [R1+0x13a8] ;  /* 0x0013a80001197983 */ /* 0x000f280000300800 */
        /* <DEDUP_REMOVED lines=20> */
[----:B------:R0:W-:Y:S04]  /*1dc20*/  STS.U8 [R0+UR4+0x3180], R27 ;  /* 0x0031801b00007988 */ /* 0x0001e80008000004 */
[----:B------:R-:W4:Y:S04]  /*1dc30*/  LDL.LU R21, [R1+0x94] ;  /* 0x0000940001157983 */ /* 0x000f280000300800 */
[----:B0-----:R-:W4:Y:S04]  /*1dc40*/  LDL.LU R27, [R1+0x90] ;  /* 0x00009000011b7983 */ /* 0x001f280000300800 */
[----:B------:R0:W-:Y:S04]  /*1dc50*/  STL [R1+0x41b4], R0 ;  /* 0x0041b40001007387 */ /* 0x0001e80000100800 */
[----:B0-----:R-:W4:Y:S04]  /*1dc60*/  LDL.LU R0, [R1+0x13a4] ;  /* 0x0013a40001007983 */ /* 0x001f280000300800 */
[----:B------:R-:W4:Y:S04]  /*1dc70*/  LDL.LU R22, [R1+0x8c] ;  /* 0x00008c0001167983 */ /* 0x000f280000300800 */
[----:B------:R-:W4:Y:S04]  /*1dc80*/  LDL.LU R23, [R1+0x88] ;  /* 0x0000880001177983 */ /* 0x000f280000300800 */
[----:B---3--:R0:W-:Y:S04]  /*1dc90*/  STS.U8 [R20+UR4+0x200], R24 ;  /* 0x0002001814007988 */ /* 0x0081e80008000004 */
[----:B0-----:R-:W3:Y:S04]  /*1dca0*/  LDL.LU R24, [R1+0x84] ;  /* 0x0000840001187983 */ /* 0x001ee80000300800 */
[----:B--2---:R0:W-:Y:S04]  /*1dcb0*/  STS.U8 [R20+UR4+0x240], R29 ;  /* 0x0002401d14007988 */ /* 0x0041e80008000004 */
[----:B----4-:R1:W-:Y:S04]  /*1dcc0*/  STS.U8 [R20+UR4+0x280], R25 ;  /* 0x0002801914007988 */ /* 0x0103e80008000004 */
[----:B0-----:R-:W2:Y:S04]  /*1dcd0*/  LDL.LU R29, [R1+0x80] ;  /* 0x00008000011d7983 */ /* 0x001ea80000300800 */
[----:B-1----:R-:W4:Y:S04]  /*1dce0*/  LDL.LU R25, [R1+0x41c8] ;  /* 0x0041c80001197983 */ /* 0x002f280000300800 */
[----:B------:R-:W-:Y:S04]  /*1dcf0*/  STS.U8 [R20+UR4+0x2c0], R0 ;  /* 0x0002c00014007988 */ /* 0x000fe80008000004 */
[----:B------:R-:W-:Y:S04]  /*1dd00*/  STS.U8 [R20+UR4+0x300], R2 ;  /* 0x0003000214007988 */ /* 0x000fe80008000004 */
[----:B------:R-:W-:Y:S04]  /*1dd10*/  STS.U8 [R20+UR4+0x340], R5 ;  /* 0x0003400514007988 */ /* 0x000fe80008000004 */
[----:B------:R-:W-:Y:S04]  /*1dd20*/  STS.U8 [R20+UR4+0x380], R28 ;  /* 0x0003801c14007988 */ /* 0x000fe80008000004 */
[----:B------:R-:W-:Y:S04]  /*1dd30*/  STS.U8 [R20+UR4+0x3c0], R4 ;  /* 0x0003c00414007988 */ /* 0x000fe80008000004 */
[----:B------:R0:W-:Y:S04]  /*1dd40*/  STS.U8 [R20+UR4+0x1240], R26 ;  /* 0x0012401a14007988 */ /* 0x0001e80008000004 */
        /* <DEDUP_REMOVED lines=16> */
[----:B0-----:R-:W2:Y:S04]  /*1de50*/  LDL.LU R26, [R1+0x7c] ;  /* 0x00007c00011a7983 */ /* 0x001ea80000300800 */
[----:B------:R0:W-:Y:S04]  /*1de60*/  STS.U8 [R20+UR4+0x3200], R27 ;  /* 0x0032001b14007988 */ /* 0x0001e80008000004 */
[----:B0-----:R-:W2:Y:S04]  /*1de70*/  LDL.LU R27, [R1+0x78] ;  /* 0x00007800011b7983 */ /* 0x001ea80000300800 */
[----:B------:R-:W2:Y:S04]  /*1de80*/  LDL.LU R0, [R1+0x138c] ;  /* 0x00138c0001007983 */ /* 0x000ea80000300800 */
[----:B------:R-:W-:Y:S04]  /*1de90*/  STS.U8 [R20+UR4+0x32c0], R22 ;  /* 0x0032c01614007988 */ /* 0x000fe80008000004 */
[----:B------:R-:W-:Y:S04]  /*1dea0*/  STS.U8 [R20+UR4+0x3280], R23 ;  /* 0x0032801714007988 */ /* 0x000fe80008000004 */
[----:B---3--:R-:W-:Y:S04]  /*1deb0*/  STS.U8 [R20+UR4+0x3340], R24 ;  /* 0x0033401814007988 */ /* 0x008fe80008000004 */
[----:B--2---:R0:W-:Y:S04]  /*1dec0*/  STL [R1+0x41c4], R0 ;  /* 0x0041c40001007387 */ /* 0x0041e80000100800 */
[----:B0-----:R-:W2:Y:S04]  /*1ded0*/  LDL.LU R0, [R1+0x1390] ;  /* 0x0013900001007983 */ /* 0x001ea80000300800 */
[----:B------:R-:W3:Y:S04]  /*1dee0*/  LDL.LU R2, [R1+0x1388] ;  /* 0x0013880001027983 */ /* 0x000ee80000300800 */
[----:B------:R-:W3:Y:S04]  /*1def0*/  LDL.LU R5, [R1+0x1384] ;  /* 0x0013840001057983 */ /* 0x000ee80000300800 */
[----:B------:R0:W-:Y:S04]  /*1df00*/  STS.U8 [R20+UR4+0x3300], R29 ;  /* 0x0033001d14007988 */ /* 0x0001e80008000004 */
[----:B------:R-:W3:Y:S04]  /*1df10*/  LDL.LU R28, [R1+0x1380] ;  /* 0x00138000011c7983 */ /* 0x000ee80000300800 */
[----:B0-----:R-:W3:Y:S04]  /*1df20*/  LDL.LU R29, [R1+0x137c] ;  /* 0x00137c00011d7983 */ /* 0x001ee80000300800 */
[----:B------:R-:W3:Y:S04]  /*1df30*/  LDL.LU R4, [R1+0x1378] ;  /* 0x0013780001047983 */ /* 0x000ee80000300800 */
        /* <DEDUP_REMOVED lines=14> */
[----:B------:R-:W-:Y:S04]  /*1e020*/  STS.U8 [R20+UR4+0x33c0], R26 ;  /* 0x0033c01a14007988 */ /* 0x000fe80008000004 */
[----:B------:R-:W3:Y:S04]  /*1e030*/  LDL.LU R19, [R1+0x1164] ;  /* 0x0011640001137983 */ /* 0x000ee80000300800 */
[----:B------:R-:W3:Y:S04]  /*1e040*/  LDL.LU R23, [R1+0x1160] ;  /* 0x0011600001177983 */ /* 0x000ee80000300800 */
[----:B------:R0:W-:Y:S01]  /*1e050*/  STS.U8 [R20+UR4+0x3380], R27 ;  /* 0x0033801b14007988 */ /* 0x0001e20008000004 */
[----:B----4-:R-:W-:-:S03]  /*1e060*/  LOP3.LUT R24, R25, 0x10, RZ, 0x3c, !PT ;  /* 0x0000001019187812 */ /* 0x010fc600078e3cff */
[----:B0-----:R-:W4:Y:S04]  /*1e070*/  LDL.LU R20, [R1+0x115c] ;  /* 0x00115c0001147983 */ /* 0x001f280000300800 */
[----:B------:R-:W3:Y:S04]  /*1e080*/  LDL.LU R21, [R1+0x74] ;  /* 0x0000740001157983 */ /* 0x000ee80000300800 */
[----:B------:R-:W3:Y:S04]  /*1e090*/  LDL.LU R22, [R1+0x70] ;  /* 0x0000700001167983 */ /* 0x000ee80000300800 */
[----:B------:R-:W3:Y:S04]  /*1e0a0*/  LDL.LU R25, [R1+0x6c] ;  /* 0x00006c0001197983 */ /* 0x000ee80000300800 */
[----:B------:R-:W3:Y:S04]  /*1e0b0*/  LDL.LU R26, [R1+0x68] ;  /* 0x00006800011a7983 */ /* 0x000ee80000300800 */
[----:B------:R-:W3:Y:S04]  /*1e0c0*/  LDL.LU R27, [R1+0x64] ;  /* 0x00006400011b7983 */ /* 0x000ee80000300800 */
[----:B--2---:R0:W-:Y:S04]  /*1e0d0*/  STS.U8 [R24+UR4+0x400], R0 ;  /* 0x0004000018007988 */ /* 0x0041e80008000004 */
[----:B0-----:R-:W2:Y:S04]  /*1e0e0*/  LDL.LU R0, [R1+0x41c4] ;  /* 0x0041c40001007983 */ /* 0x001ea80000300800 */
[----:B--2---:R-:W-:Y:S04]  /*1e0f0*/  STS.U8 [R24+UR4+0x440], R0 ;  /* 0x0004400018007988 */ /* 0x004fe80008000004 */
[----:B---3--:R-:W-:Y:S04]  /*1e100*/  STS.U8 [R24+UR4+0x480], R2 ;  /* 0x0004800218007988 */ /* 0x008fe80008000004 */
        /* <DEDUP_REMOVED lines=20> */
[----:B----4-:R-:W-:Y:S04]  /*1e250*/  STS.U8 [R24+UR4+0x25c0], R20 ;  /* 0x0025c01418007988 */ /* 0x010fe80008000004 */
[----:B------:R-:W-:Y:S04]  /*1e260*/  STS.U8 [R24+UR4+0x3440], R21 ;  /* 0x0034401518007988 */ /* 0x000fe80008000004 */
[----:B------:R-:W-:Y:S04]  /*1e270*/  STS.U8 [R24+UR4+0x3400], R22 ;  /* 0x0034001618007988 */ /* 0x000fe80008000004 */
[----:B------:R-:W-:Y:S04]  /*1e280*/  STS.U8 [R24+UR4+0x34c0], R25 ;  /* 0x0034c01918007988 */ /* 0x000fe80008000004 */
[----:B------:R-:W-:Y:S04]  /*1e290*/  STS.U8 [R24+UR4+0x3480], R26 ;  /* 0x0034801a18007988 */ /* 0x000fe80008000004 */
[----:B0-----:R-:W2:Y:S04]  /*1e2a0*/  LDL.LU R29, [R1+0x60] ;  /* 0x00006000011d7983 */ /* 0x001ea80000300800 */
[----:B------:R0:W-:Y:S04]  /*1e2b0*/  STS.U8 [R24+UR4+0x3540], R27 ;  /* 0x0035401b18007988 */ /* 0x0001e80008000004 */
[----:B0-----:R-:W3:Y:S01]  /*1e2c0*/  LDL.LU R27, [R1+0x58] ;  /* 0x00005800011b7983 */ /* 0x001ee20000300800 */
[----:B------:R-:W0:Y:S03]  /*1e2d0*/  S2R R23, SR_TID.X ;  /* 0x0000000000177919 */ /* 0x000e260000002100 */
[----:B---3--:R1:W-:Y:S04]  /*1e2e0*/  STL [R1+0x41c0], R27 ;  /* 0x0041c01b01007387 */ /* 0x0083e80000100800 */
[----:B-1----:R-:W3:Y:S01]  /*1e2f0*/  LDL.LU R27, [R1+0x5c] ;  /* 0x00005c00011b7983 */ /* 0x002ee20000300800 */
[----:B0-----:R-:W-:-:S03]  /*1e300*/  LOP3.LUT R14, R23, 0x3f, RZ, 0xc0, !PT ;  /* 0x0000003f170e7812 */ /* 0x001fc600078ec0ff */
[----:B------:R-:W4:Y:S01]  /*1e310*/  LDL.LU R25, [R1+0x1370] ;  /* 0x0013700001197983 */ /* 0x000f220000300800 */
[----:B------:R-:W-:-:S03]  /*1e320*/  LOP3.LUT R26, R14, 0x18, RZ, 0x3c, !PT ;  /* 0x000000180e1a7812 */ /* 0x000fc600078e3cff */
[----:B------:R0:W-:Y:S04]  /*1e330*/  STL [R1+0x41bc], R14 ;  /* 0x0041bc0e01007387 */ /* 0x0001e80000100800 */
[----:B0-----:R-:W4:Y:S04]  /*1e340*/  LDL.LU R14, [R1+0x136c] ;  /* 0x00136c00010e7983 */ /* 0x001f280000300800 */
        /* <DEDUP_REMOVED lines=22> */
[----:B--2---:R0:W-:Y:S04]  /*1e4b0*/  STS.U8 [R24+UR4+0x3500], R29 ;  /* 0x0035001d18007988 */ /* 0x0041e80008000004 */
[----:B------:R-:W2:Y:S04]  /*1e4c0*/  LDL.LU R23, [R1+0x54] ;  /* 0x0000540001177983 */ /* 0x000ea80000300800 */
[----:B0-----:R-:W2:Y:S04]  /*1e4d0*/  LDL.LU R29, [R1+0x50] ;  /* 0x00005000011d7983 */ /* 0x001ea80000300800 */
[----:B---3--:R0:W-:Y:S04]  /*1e4e0*/  STS.U8 [R24+UR4+0x35c0], R27 ;  /* 0x0035c01b18007988 */ /* 0x0081e80008000004 */
[----:B0-----:R-:W3:Y:S04]  /*1e4f0*/  LDL.LU R27, [R1+0x41c0] ;  /* 0x0041c000011b7983 */ /* 0x001ee80000300800 */
[----:B---3--:R0:W-:Y:S04]  /*1e500*/  STS.U8 [R24+UR4+0x3580], R27 ;  /* 0x0035801b18007988 */ /* 0x0081e80008000004 */
[----:B----4-:R1:W-:Y:S04]  /*1e510*/  STS.U8 [R26+UR4+0x600], R25 ;  /* 0x000600191a007988 */ /* 0x0103e80008000004 */
[----:B------:R3:W-:Y:S04]  /*1e520*/  STS.U8 [R26+UR4+0x640], R14 ;  /* 0x0006400e1a007988 */ /* 0x0007e80008000004 */
[----:B------:R-:W-:Y:S04]  /*1e530*/  STS.U8 [R26+UR4+0x680], R0 ;  /* 0x000680001a007988 */ /* 0x000fe80008000004 */
[----:B------:R-:W-:Y:S04]  /*1e540*/  STS.U8 [R26+UR4+0x6c0], R2 ;  /* 0x0006c0021a007988 */ /* 0x000fe80008000004 */
[----:B------:R-:W-:Y:S04]  /*1e550*/  STS.U8 [R26+UR4+0x700], R5 ;  /* 0x000700051a007988 */ /* 0x000fe80008000004 */
[----:B0-----:R-:W4:Y:S04]  /*1e560*/  LDL.LU R27, [R1+0x4c] ;  /* 0x00004c00011b7983 */ /* 0x001f280000300800 */
        /* <DEDUP_REMOVED lines=17> */
[----:B------:R-:W4:Y:S04]  /*1e680*/  LDL.LU R24, [R1+0x48] ;  /* 0x0000480001187983 */ /* 0x000f280000300800 */
[----:B------:R-:W-:Y:S04]  /*1e690*/  STS.U8 [R26+UR4+0x2780], R21 ;  /* 0x002780151a007988 */ /* 0x000fe80008000004 */
[----:B-1----:R-:W4:Y:S04]  /*1e6a0*/  LDL.LU R25, [R1+0x44] ;  /* 0x0000440001197983 */ /* 0x002f280000300800 */
[----:B------:R-:W-:Y:S04]  /*1e6b0*/  STS.U8 [R26+UR4+0x27c0], R22 ;  /* 0x0027c0161a007988 */ /* 0x000fe80008000004 */
[----:B---3--:R-:W3:Y:S04]  /*1e6c0*/  LDL.LU R14, [R1+0x41bc] ;  /* 0x0041bc00010e7983 */ /* 0x008ee80000300800 */
[----:B--2---:R-:W-:Y:S04]  /*1e6d0*/  STS.U8 [R26+UR4+0x3640], R23 ;  /* 0x003640171a007988 */ /* 0x004fe80008000004 */
[----:B------:R1:W-:Y:S04]  /*1e6e0*/  STS.U8 [R26+UR4+0x3600], R29 ;  /* 0x0036001d1a007988 */ /* 0x0003e80008000004 */
[----:B0-----:R-:W2:Y:S04]  /*1e6f0*/  LDL.LU R28, [R1+0x40] ;  /* 0x00004000011c7983 */ /* 0x001ea80000300800 */
[----:B-1----:R-:W2:Y:S04]  /*1e700*/  LDL.LU R29, [R1+0x3c] ;  /* 0x00003c00011d7983 */ /* 0x002ea80000300800 */
[----:B----4-:R0:W-:Y:S04]  /*1e710*/  STS.U8 [R26+UR4+0x36c0], R27 ;  /* 0x0036c01b1a007988 */ /* 0x0101e80008000004 */
        /* <DEDUP_REMOVED lines=24> */
[----:B------:R1:W-:Y:S04]  /*1e8a0*/  STS.U8 [R26+UR4+0x3740], R25 ;  /* 0x003740191a007988 */ /* 0x0003e80008000004 */
[----:B--2---:R2:W-:Y:S04]  /*1e8b0*/  STS.U8 [R26+UR4+0x3700], R28 ;  /* 0x0037001c1a007988 */ /* 0x0045e80008000004 */
[----:B------:R2:W-:Y:S04]  /*1e8c0*/  STS.U8 [R26+UR4+0x37c0], R29 ;  /* 0x0037c01d1a007988 */ /* 0x0005e80008000004 */
[----:B0-----:R-:W4:Y:S04]  /*1e8d0*/  LDL.LU R24, [R1+0x1120] ;  /* 0x0011200001187983 */ /* 0x001f280000300800 */
[----:B-1----:R-:W4:Y:S04]  /*1e8e0*/  LDL.LU R25, [R1+0x111c] ;  /* 0x00111c0001197983 */ /* 0x002f280000300800 */
[----:B--2---:R-:W2:Y:S04]  /*1e8f0*/  LDL.LU R28, [R1+0x41b8] ;  /* 0x0041b800011c7983 */ /* 0x004ea80000300800 */
[----:B------:R-:W2:Y:S01]  /*1e900*/  LDL.LU R29, [R1+0x18] ;  /* 0x00001800011d7983 */ /* 0x000ea20000300800 */
[----:B---3--:R-:W-:-:S03]  /*1e910*/  LOP3.LUT R14, R14, 0x20, RZ, 0x3c, !PT ;  /* 0x000000200e0e7812 */ /* 0x008fc600078e3cff */
[----:B----4-:R0:W-:Y:S04]  /*1e920*/  STS.U8 [R26+UR4+0x3780], R27 ;  /* 0x0037801b1a007988 */ /* 0x0101e80008000004 */
        /* <DEDUP_REMOVED lines=8> */
[----:B0-----:R-:W3:Y:S04]  /*1e9b0*/  LDL.LU R26, [R1+0x14] ;  /* 0x00001400011a7983 */ /* 0x001ee80000300800 */
[----:B------:R-:W4:Y:S04]  /*1e9c0*/  LDL.LU R27, [R1+0x10] ;  /* 0x00001000011b7983 */ /* 0x000f280000300800 */
[----:B------:R-:W-:Y:S04]  /*1e9d0*/  STS.U8 [R14+UR4+0x1840], R9 ;  /* 0x001840090e007988 */ /* 0x000fe80008000004 */
[----:B------:R-:W-:Y:S04]  /*1e9e0*/  STS.U8 [R14+UR4+0x1800], R10 ;  /* 0x0018000a0e007988 */ /* 0x000fe80008000004 */
[----:B------:R-:W-:Y:S04]  /*1e9f0*/  STS.U8 [R14+UR4+0x18c0], R11 ;  /* 0x0018c00b0e007988 */ /* 0x000fe80008000004 */
[----:B------:R-:W-:Y:S04]  /*1ea00*/  STS.U8 [R14+UR4+0x1880], R12 ;  /* 0x0018800c0e007988 */ /* 0x000fe80008000004 */
[----:B------:R0:W-:Y:S04]  /*1ea10*/  STS.U8 [R14+UR4+0x1940], R13 ;  /* 0x0019400d0e007988 */ /* 0x0001e80008000004 */
        /* <DEDUP_REMOVED lines=9> */
[----:B-1----:R-:W4:Y:S04]  /*1eab0*/  LDL.LU R0, [R1+0xc] ;  /* 0x00000c0001007983 */ /* 0x002f280000300800 */
[----:B0-----:R-:W4:Y:S04]  /*1eac0*/  LDL.LU R13, [R1+0x8] ;  /* 0x00000800010d7983 */ /* 0x001f280000300800 */
[----:B------:R-:W4:Y:S04]  /*1ead0*/  LDL.LU R15, [R1+0x4] ;  /* 0x00000400010f7983 */ /* 0x000f280000300800 */
[----:B------:R-:W-:Y:S04]  /*1eae0*/  STS.U8 [R14+UR4+0x2980], R24 ;  /* 0x002980180e007988 */ /* 0x000fe80008000004 */
[----:B------:R-:W-:Y:S04]  /*1eaf0*/  STS.U8 [R14+UR4+0x29c0], R25 ;  /* 0x0029c0190e007988 */ /* 0x000fe80008000004 */
[----:B--2---:R0:W-:Y:S04]  /*1eb00*/  STS.U8 [R14+UR4+0x3840], R29 ;  /* 0x0038401d0e007988 */ /* 0x0041e80008000004 */
[----:B0-----:R-:W2:Y:S04]  /*1eb10*/  LDL.LU R29, [R1] ;  /* 0x00000000011d7983 */ /* 0x001ea80000300800 */
[----:B------:R-:W2:Y:S04]  /*1eb20*/  LDL.LU R21, [R1+0x1330] ;  /* 0x0013300001157983 */ /* 0x000ea80000300800 */
[----:B------:R-:W2:Y:S04]  /*1eb30*/  LDL.LU R22, [R1+0x132c] ;  /* 0x00132c0001167983 */ /* 0x000ea80000300800 */
[----:B------:R-:W2:Y:S04]  /*1eb40*/  LDL.LU R23, [R1+0x1328] ;  /* 0x0013280001177983 */ /* 0x000ea80000300800 */
[----:B------:R-:W2:Y:S04]  /*1eb50*/  LDL.LU R24, [R1+0x1324] ;  /* 0x0013240001187983 */ /* 0x000ea80000300800 */
[----:B------:R-:W2:Y:S01]  /*1eb60*/  LDL.LU R25, [R1+0x1320] ;  /* 0x0013200001197983 */ /* 0x000ea20000300800 */
[----:B------:R-:W-:-:S03]  /*1eb70*/  LOP3.LUT R2, R28, 0x3f, RZ, 0xc0, !PT ;  /* 0x0000003f1c027812 */ /* 0x000fc600078ec0ff */
[----:B---3--:R0:W-:Y:S04]  /*1eb80*/  STS.U8 [R14+UR4+0x3800], R26 ;  /* 0x0038001a0e007988 */ /* 0x0081e80008000004 */
[----:B----4-:R1:W-:Y:S04]  /*1eb90*/  STS.U8 [R14+UR4+0x38c0], R27 ;  /* 0x0038c01b0e007988 */ /* 0x0103e80008000004 */
[----:B0-----:R-:W3:Y:S04]  /*1eba0*/  LDL.LU R26, [R1+0x131c] ;  /* 0x00131c00011a7983 */ /* 0x001ee80000300800 */
[----:B-1----:R-:W4:Y:S04]  /*1ebb0*/  LDL.LU R27, [R1+0x1318] ;  /* 0x00131800011b7983 */ /* 0x002f280000300800 */
        /* <DEDUP_REMOVED lines=15> */
[----:B------:R0:W-:Y:S04]  /*1ecb0*/  STS.U8 [R14+UR4+0x3880], R0 ;  /* 0x003880000e007988 */ /* 0x0001e80008000004 */
[----:B------:R-:W3:Y:S04]  /*1ecc0*/  LDL.LU R20, [R1+0x10fc] ;  /* 0x0010fc0001147983 */ /* 0x000ee80000300800 */
[----:B------:R1:W-:Y:S04]  /*1ecd0*/  STS.U8 [R14+UR4+0x3940], R13 ;  /* 0x0039400d0e007988 */ /* 0x0003e80008000004 */
[----:B------:R-:W-:Y:S04]  /*1ece0*/  STS.U8 [R14+UR4+0x3900], R15 ;  /* 0x0039000f0e007988 */ /* 0x000fe80008000004 */
[----:B0-----:R-:W3:Y:S04]  /*1ecf0*/  LDL.LU R0, [R1+0x41b4] ;  /* 0x0041b40001007983 */ /* 0x001ee80000300800 */
[----:B-1----:R-:W3:Y:S04]  /*1ed00*/  LDL.LU R13, [R1+0x41b0] ;  /* 0x0041b000010d7983 */ /* 0x002ee80000300800 */
[----:B--2---:R0:W-:Y:S04]  /*1ed10*/  STS.U8 [R14+UR4+0x39c0], R29 ;  /* 0x0039c01d0e007988 */ /* 0x0041e80008000004 */
[----:B0-----:R-:W2:Y:S01]  /*1ed20*/  LDL.LU R29, [R1+0x41ac] ;  /* 0x0041ac00011d7983 */ /* 0x001ea20000300800 */
[----:B------:R-:W-:-:S03]  /*1ed30*/  LOP3.LUT R15, R2, 0x28, RZ, 0x3c, !PT ;  /* 0x00000028020f7812 */ /* 0x000fc600078e3cff */
[----:B--2---:R0:W-:Y:S04]  /*1ed40*/  STS.U8 [R14+UR4+0x3980], R29 ;  /* 0x0039801d0e007988 */ /* 0x0041e80008000004 */
[----:B0-----:R-:W2:Y:S04]  /*1ed50*/  LDL.LU R14, [R1+0x41a8] ;  /* 0x0041a800010e7983 */ /* 0x001ea80000300800 */
[----:B------:R0:W-:Y:S04]  /*1ed60*/  STL [R1+0x4138], R29 ;  /* 0x0041381d01007387 */ /* 0x0001e80000100800 */
[----:B0-----:R-:W2:Y:S04]  /*1ed70*/  LDL.LU R29, [R1+0x1224] ;  /* 0x00122400011d7983 */ /* 0x001ea80000300800 */
[----:B------:R0:W-:Y:S04]  /*1ed80*/  STS.U8 [R15+UR4+0xa00], R21 ;  /* 0x000a00150f007988 */ /* 0x0001e80008000004 */
[----:B------:R1:W-:Y:S04]  /*1ed90*/  STS.U8 [R15+UR4+0xa40], R22 ;  /* 0x000a40160f007988 */ /* 0x0003e80008000004 */
[----:B------:R0:W-:Y:S04]  /*1eda0*/  STS.U8 [R15+UR4+0xa80], R23 ;  /* 0x000a80170f007988 */ /* 0x0001e80008000004 */
[----:B------:R0:W-:Y:S04]  /*1edb0*/  STS.U8 [R15+UR4+0xac0], R24 ;  /* 0x000ac0180f007988 */ /* 0x0001e80008000004 */
[----:B------:R1:W-:Y:S04]  /*1edc0*/  STS.U8 [R15+UR4+0xb00], R25 ;  /* 0x000b00190f007988 */ /* 0x0003e80008000004 */
[----:B---3--:R3:W-:Y:S04]  /*1edd0*/  STS.U8 [R15+UR4+0xb40], R26 ;  /* 0x000b401a0f007988 */ /* 0x0087e80008000004 */
[----:B0-----:R-:W2:Y:S04]  /*1ede0*/  LDL.LU R21, [R1+0x41a4] ;  /* 0x0041a40001157983 */ /* 0x001ea80000300800 */
[----:B-1----:R-:W2:Y:S04]  /*1edf0*/  LDL.LU R22, [R1+0x41a0] ;  /* 0x0041a00001167983 */ /* 0x002ea80000300800 */
[----:B------:R-:W2:Y:S04]  /*1ee00*/  LDL.LU R23, [R1+0x419c] ;  /* 0x00419c0001177983 */ /* 0x000ea80000300800 */
[----:B------:R-:W2:Y:S04]  /*1ee10*/  LDL.LU R24, [R1+0x4198] ;  /* 0x0041980001187983 */ /* 0x000ea80000300800 */
[----:B------:R-:W2:Y:S04]  /*1ee20*/  LDL.LU R25, [R1+0x4194] ;  /* 0x0041940001197983 */ /* 0x000ea80000300800 */
[----:B---3--:R-:W3:Y:S04]  /*1ee30*/  LDL.LU R26, [R1+0x4190] ;  /* 0x00419000011a7983 */ /* 0x008ee80000300800 */
[----:B----4-:R0:W-:Y:S04]  /*1ee40*/  STS.U8 [R15+UR4+0xb80], R27 ;  /* 0x000b801b0f007988 */ /* 0x0101e80008000004 */
[----:B------:R1:W-:Y:S04]  /*1ee50*/  STS.U8 [R15+UR4+0xbc0], R28 ;  /* 0x000bc01c0f007988 */ /* 0x0003e80008000004 */
[----:B0-----:R-:W4:Y:S04]  /*1ee60*/  LDL.LU R27, [R1+0x418c] ;  /* 0x00418c00011b7983 */ /* 0x001f280000300800 */
[----:B-1----:R-:W3:Y:S04]  /*1ee70*/  LDL.LU R28, [R1+0x4188] ;  /* 0x00418800011c7983 */ /* 0x002ee80000300800 */
[----:B--2---:R-:W-:Y:S04]  /*1ee80*/  STS.U8 [R15+UR4+0x1a40], R29 ;  /* 0x001a401d0f007988 */ /* 0x004fe80008000004 */
        /* <DEDUP_REMOVED lines=10> */
[----:B------:R0:W-:Y:S04]  /*1ef30*/  STS.U8 [R15+UR4+0x2ac0], R16 ;  /* 0x002ac0100f007988 */ /* 0x0001e80008000004 */
[----:B------:R1:W-:Y:S04]  /*1ef40*/  STS.U8 [R15+UR4+0x2b00], R17 ;  /* 0x002b00110f007988 */ /* 0x0003e80008000004 */
[----:B------:R2:W-:Y:S04]  /*1ef50*/  STS.U8 [R15+UR4+0x2b40], R18 ;  /* 0x002b40120f007988 */ /* 0x0005e80008000004 */
[----:B------:R1:W-:Y:S04]  /*1ef60*/  STS.U8 [R15+UR4+0x2b80], R19 ;  /* 0x002b80130f007988 */ /* 0x0003e80008000004 */
[----:B------:R2:W-:Y:S04]  /*1ef70*/  STS.U8 [R15+UR4+0x2bc0], R20 ;  /* 0x002bc0140f007988 */ /* 0x0005e80008000004 */
[----:B0-----:R-:W4:Y:S04]  /*1ef80*/  LDL.LU R16, [R1+0x1310] ;  /* 0x0013100001107983 */ /* 0x001f280000300800 */
[----:B-1----:R-:W4:Y:S04]  /*1ef90*/  LDL.LU R17, [R1+0x130c] ;  /* 0x00130c0001117983 */ /* 0x002f280000300800 */
[----:B--2---:R-:W2:Y:S04]  /*1efa0*/  LDL.LU R18, [R1+0x1308] ;  /* 0x0013080001127983 */ /* 0x004ea80000300800 */
        /* <DEDUP_REMOVED lines=13> */
[----:B---3--:R-:W-:Y:S04]  /*1f080*/  STS.U8 [R15+UR4+0x3a40], R28 ;  /* 0x003a401c0f007988 */ /* 0x008fe80008000004 */
[----:B------:R0:W-:Y:S04]  /*1f090*/  STL [R1+0x413c], R28 ;  /* 0x00413c1c01007387 */ /* 0x0001e80000100800 */
[----:B----4-:R-:W-:Y:S04]  /*1f0a0*/  STS.U8 [R15+UR4+0x3a00], R27 ;  /* 0x003a001b0f007988 */ /* 0x010fe80008000004 */
[----:B------:R-:W-:Y:S04]  /*1f0b0*/  STS.U8 [R15+UR4+0x3ac0], R26 ;  /* 0x003ac01a0f007988 */ /* 0x000fe80008000004 */
[----:B------:R-:W-:Y:S04]  /*1f0c0*/  STS.U8 [R15+UR4+0x3a80], R25 ;  /* 0x003a80190f007988 */ /* 0x000fe80008000004 */
[----:B0-----:R-:W3:Y:S04]  /*1f0d0*/  LDL.LU R28, [R1+0x11f0] ;  /* 0x0011f000011c7983 */ /* 0x001ee80000300800 */
[----:B------:R0:W-:Y:S04]  /*1f0e0*/  STL [R1+0x4140], R27 ;  /* 0x0041401b01007387 */ /* 0x0001e80000100800 */
[----:B------:R-:W-:Y:S04]  /*1f0f0*/  STS.U8 [R15+UR4+0x3b40], R24 ;  /* 0x003b40180f007988 */ /* 0x000fe80008000004 */
[----:B------:R-:W-:Y:S04]  /*1f100*/  STS.U8 [R15+UR4+0x3b00], R23 ;  /* 0x003b00170f007988 */ /* 0x000fe80008000004 */
[----:B0-----:R-:W4:Y:S04]  /*1f110*/  LDL.LU R27, [R1+0x11f4] ;  /* 0x0011f400011b7983 */ /* 0x001f280000300800 */
[----:B------:R0:W-:Y:S04]  /*1f120*/  STL [R1+0x4144], R26 ;  /* 0x0041441a01007387 */ /* 0x0001e80000100800 */
[----:B------:R-:W-:Y:S04]  /*1f130*/  STS.U8 [R15+UR4+0x3bc0], R22 ;  /* 0x003bc0160f007988 */ /* 0x000fe80008000004 */
[----:B------:R-:W-:Y:S04]  /*1f140*/  STS.U8 [R15+UR4+0x3b80], R21 ;  /* 0x003b80150f007988 */ /* 0x000fe80008000004 */
[----:B0-----:R-:W3:Y:S04]  /*1f150*/  LDL.LU R26, [R1+0x11f8] ;  /* 0x0011f800011a7983 */ /* 0x001ee80000300800 */
[----:B------:R0:W-:Y:S04]  /*1f160*/  STL [R1+0x4148], R25 ;  /* 0x0041481901007387 */ /* 0x0001e80000100800 */
[----:B0-----:R-:W3:Y:S04]  /*1f170*/  LDL.LU R25, [R1+0x11fc] ;  /* 0x0011fc0001197983 */ /* 0x001ee80000300800 */
[----:B------:R0:W-:Y:S04]  /*1f180*/  STL [R1+0x414c], R24 ;  /* 0x00414c1801007387 */ /* 0x0001e80000100800 */
[----:B0-----:R-:W3:Y:S04]  /*1f190*/  LDL.LU R24, [R1+0x1204] ;  /* 0x0012040001187983 */ /* 0x001ee80000300800 */
[----:B------:R0:W-:Y:S04]  /*1f1a0*/  STL [R1+0x4150], R23 ;  /* 0x0041501701007387 */ /* 0x0001e80000100800 */
[----:B0-----:R-:W3:Y:S04]  /*1f1b0*/  LDL.LU R23, [R1+0x12f4] ;  /* 0x0012f40001177983 */ /* 0x001ee80000300800 */
[----:B------:R0:W-:Y:S04]  /*1f1c0*/  STL [R1+0x4154], R22 ;  /* 0x0041541601007387 */ /* 0x0001e80000100800 */
[----:B0-----:R-:W3:Y:S04]  /*1f1d0*/  LDL.LU R22, [R1+0x12f8] ;  /* 0x0012f80001167983 */ /* 0x001ee80000300800 */
[----:B------:R-:W3:Y:S04]  /*1f1e0*/  LDL.LU R15, [R1+0x4184] ;  /* 0x00418400010f7983 */ /* 0x000ee80000300800 */
[----:B------:R0:W-:Y:S04]  /*1f1f0*/  STL [R1+0x4158], R21 ;  /* 0x0041581501007387 */ /* 0x0001e80000100800 */
[----:B0-----:R-:W3:Y:S01]  /*1f200*/  LDL.LU R21, [R1+0x12fc] ;  /* 0x0012fc0001157983 */ /* 0x001ee20000300800 */
[----:B------:R-:W-:-:S05]  /*1f210*/  LOP3.LUT R2, R2, 0x30, RZ, 0x3c, !PT ;  /* 0x0000003002027812 */ /* 0x000fca00078e3cff */
[----:B------:R0:W-:Y:S04]  /*1f220*/  STS.U8 [R2+UR4+0xc00], R16 ;  /* 0x000c001002007988 */ /* 0x0001e80008000004 */
[----:B------:R1:W-:Y:S04]  /*1f230*/  STS.U8 [R2+UR4+0xc40], R17 ;  /* 0x000c401102007988 */ /* 0x0003e80008000004 */
[----:B--2---:R2:W-:Y:S04]  /*1f240*/  STS.U8 [R2+UR4+0xc80], R18 ;  /* 0x000c801202007988 */ /* 0x0045e80008000004 */
[----:B------:R1:W-:Y:S04]  /*1f250*/  STS.U8 [R2+UR4+0xcc0], R19 ;  /* 0x000cc01302007988 */ /* 0x0003e80008000004 */
[----:B------:R2:W-:Y:S04]  /*1f260*/  STS.U8 [R2+UR4+0xd00], R20 ;  /* 0x000d001402007988 */ /* 0x0005e80008000004 */
[----:B0-----:R-:W4:Y:S04]  /*1f270*/  LDL.LU R16, [R1+0x4180] ;  /* 0x0041800001107983 */ /* 0x001f280000300800 */
[----:B-1----:R-:W4:Y:S04]  /*1f280*/  LDL.LU R17, [R1+0x417c] ;  /* 0x00417c0001117983 */ /* 0x002f280000300800 */
[----:B--2---:R-:W2:Y:S04]  /*1f290*/  LDL.LU R18, [R1+0x4178] ;  /* 0x0041780001127983 */ /* 0x004ea80000300800 */
[----:B------:R-:W2:Y:S04]  /*1f2a0*/  LDL.LU R19, [R1+0x4174] ;  /* 0x0041740001137983 */ /* 0x000ea80000300800 */
[----:B------:R-:W2:Y:S04]  /*1f2b0*/  LDL.LU R20, [R1+0x4170] ;  /* 0x0041700001147983 */ /* 0x000ea80000300800 */
[----:B---3--:R0:W-:Y:S04]  /*1f2c0*/  STS.U8 [R2+UR4+0xd40], R21 ;  /* 0x000d401502007988 */ /* 0x0081e80008000004 */
[----:B0-----:R-:W3:Y:S04]  /*1f2d0*/  LDL.LU R21, [R1+0x12dc] ;  /* 0x0012dc0001157983 */ /* 0x001ee80000300800 */
[----:B---3--:R0:W-:Y:S04]  /*1f2e0*/  STL [R1+0x415c], R21 ;  /* 0x00415c1501007387 */ /* 0x0081e80000100800 */
[----:B0-----:R-:W3:Y:S04]  /*1f2f0*/  LDL.LU R21, [R1+0x12e0] ;  /* 0x0012e00001157983 */ /* 0x001ee80000300800 */
[----:B---3--:R0:W-:Y:S04]  /*1f300*/  STL [R1+0x4160], R21 ;  /* 0x0041601501007387 */ /* 0x0081e80000100800 */
[----:B0-----:R-:W3:Y:S04]  /*1f310*/  LDL.LU R21, [R1+0x12e8] ;  /* 0x0012e80001157983 */ /* 0x001ee80000300800 */
[----:B---3--:R0:W-:Y:S04]  /*1f320*/  STL [R1+0x4164], R21 ;  /* 0x0041641501007387 */ /* 0x0081e80000100800 */
[----:B0-----:R-:W3:Y:S04]  /*1f330*/  LDL.LU R21, [R1+0x12ec] ;  /* 0x0012ec0001157983 */ /* 0x001ee80000300800 */
[----:B------:R-:W-:Y:S04]  /*1f340*/  STS.U8 [R2+UR4+0xd80], R22 ;  /* 0x000d801602007988 */ /* 0x000fe80008000004 */
[----:B------:R-:W-:Y:S04]  /*1f350*/  STS.U8 [R2+UR4+0xdc0], R23 ;  /* 0x000dc01702007988 */ /* 0x000fe80008000004 */
[----:B------:R-:W-:Y:S04]  /*1f360*/  STS.U8 [R2+UR4+0x1c40], R24 ;  /* 0x001c401802007988 */ /* 0x000fe80008000004 */
[----:B---3--:R0:W-:Y:S04]  /*1f370*/  STL [R1+0x4168], R21 ;  /* 0x0041681501007387 */ /* 0x0081e80000100800 */
[----:B0-----:R-:W3:Y:S04]  /*1f380*/  LDL.LU R21, [R1+0x12f0] ;  /* 0x0012f00001157983 */ /* 0x001ee80000300800 */
[----:B------:R0:W-:Y:S04]  /*1f390*/  STS.U8 [R2+UR4+0x1c00], R25 ;  /* 0x001c001902007988 */ /* 0x0001e80008000004 */
[----:B------:R1:W-:Y:S04]  /*1f3a0*/  STS.U8 [R2+UR4+0x1cc0], R26 ;  /* 0x001cc01a02007988 */ /* 0x0003e80008000004 */
[----:B----4-:R4:W-:Y:S04]  /*1f3b0*/  STS.U8 [R2+UR4+0x1c80], R27 ;  /* 0x001c801b02007988 */ /* 0x0109e80008000004 */
[----:B------:R0:W-:Y:S04]  /*1f3c0*/  STS.U8 [R2+UR4+0x1d40], R28 ;  /* 0x001d401c02007988 */ /* 0x0001e80008000004 */
        /* <DEDUP_REMOVED lines=11> */
[----:B---3--:R3:W-:Y:S04]  /*1f480*/  STL [R1+0x416c], R21 ;  /* 0x00416c1501007387 */ /* 0x0087e80000100800 */
[----:B------:R-:W2:Y:S04]  /*1f490*/  LDL.LU R22, [R1+0x12d8] ;  /* 0x0012d80001167983 */ /* 0x000ea80000300800 */
[----:B------:R-:W2:Y:S04]  /*1f4a0*/  LDL.LU R23, [R1+0x12d4] ;  /* 0x0012d40001177983 */ /* 0x000ea80000300800 */
[----:B------:R-:W2:Y:S04]  /*1f4b0*/  LDL.LU R24, [R1+0x12d0] ;  /* 0x0012d00001187983 */ /* 0x000ea80000300800 */
[----:B0-----:R-:W2:Y:S04]  /*1f4c0*/  LDL.LU R25, [R1+0x11e0] ;  /* 0x0011e00001197983 */ /* 0x001ea80000300800 */
[----:B-1----:R-:W2:Y:S04]  /*1f4d0*/  LDL.LU R26, [R1+0x11d8] ;  /* 0x0011d800011a7983 */ /* 0x002ea80000300800 */
[----:B----4-:R-:W4:Y:S04]  /*1f4e0*/  LDL.LU R27, [R1+0x11d4] ;  /* 0x0011d400011b7983 */ /* 0x010f280000300800 */
[----:B------:R-:W4:Y:S04]  /*1f4f0*/  LDL.LU R28, [R1+0x11d0] ;  /* 0x0011d000011c7983 */ /* 0x000f280000300800 */
[----:B------:R-:W4:Y:S04]  /*1f500*/  LDL.LU R29, [R1+0x11cc] ;  /* 0x0011cc00011d7983 */ /* 0x000f280000300800 */
[----:B------:R-:W4:Y:S01]  /*1f510*/  LDL.LU R5, [R1+0x11c8] ;  /* 0x0011c80001057983 */ /* 0x000f220000300800 */
[----:B---3--:R-:W-:-:S03]  /*1f520*/  LOP3.LUT R21, R0, 0x30, RZ, 0x3c, !PT ;  /* 0x0000003000157812 */ /* 0x008fc600078e3cff */
[----:B------:R-:W3:Y:S04]  /*1f530*/  LDL.LU R4, [R1+0x11c4] ;  /* 0x0011c40001047983 */ /* 0x000ee80000300800 */
[----:B------:R-:W3:Y:S04]  /*1f540*/  LDL.LU R3, [R1+0x11c0] ;  /* 0x0011c00001037983 */ /* 0x000ee80000300800 */
[----:B------:R-:W3:Y:S04]  /*1f550*/  LDL.LU R6, [R1+0x10d8] ;  /* 0x0010d80001067983 */ /* 0x000ee80000300800 */
[----:B--2---:R-:W-:Y:S04]  /*1f560*/  STS.U8 [R21+UR4+0x3c40], R20 ;  /* 0x003c401415007988 */ /* 0x004fe80008000004 */
[----:B------:R-:W2:Y:S04]  /*1f570*/  LDL.LU R7, [R1+0x10d4] ;  /* 0x0010d40001077983 */ /* 0x000ea80000300800 */
[----:B------:R-:W-:Y:S04]  /*1f580*/  STS.U8 [R21+UR4+0x3c00], R19 ;  /* 0x003c001315007988 */ /* 0x000fe80008000004 */
        /* <DEDUP_REMOVED lines=11> */
[----:B------:R0:W-:Y:S04]  /*1f640*/  STS.U8 [R21+UR4+0x3d80], R13 ;  /* 0x003d800d15007988 */ /* 0x0001e80008000004 */
[----:B0-----:R-:W2:Y:S01]  /*1f650*/  LDL.LU R21, [R1+0x416c] ;  /* 0x00416c0001157983 */ /* 0x001ea20000300800 */
[----:B------:R-:W-:-:S05]  /*1f660*/  LOP3.LUT R0, R0, 0x38, RZ, 0x3c, !PT ;  /* 0x0000003800007812 */ /* 0x000fca00078e3cff */
[----:B--2---:R0:W-:Y:S04]  /*1f670*/  STS.U8 [R0+UR4+0xe00], R21 ;  /* 0x000e001500007988 */ /* 0x0041e80008000004 */
[----:B0-----:R-:W2:Y:S04]  /*1f680*/  LDL.LU R21, [R1+0x4168] ;  /* 0x0041680001157983 */ /* 0x001ea80000300800 */
[----:B--2---:R0:W-:Y:S04]  /*1f690*/  STS.U8 [R0+UR4+0xe40], R21 ;  /* 0x000e401500007988 */ /* 0x0041e80008000004 */
[----:B0-----:R-:W2:Y:S04]  /*1f6a0*/  LDL.LU R21, [R1+0x4164] ;  /* 0x0041640001157983 */ /* 0x001ea80000300800 */
[----:B--2---:R0:W-:Y:S04]  /*1f6b0*/  STS.U8 [R0+UR4+0xe80], R21 ;  /* 0x000e801500007988 */ /* 0x0041e80008000004 */
[----:B0-----:R-:W2:Y:S04]  /*1f6c0*/  LDL.LU R21, [R1+0x4160] ;  /* 0x0041600001157983 */ /* 0x001ea80000300800 */
[----:B--2---:R0:W-:Y:S04]  /*1f6d0*/  STS.U8 [R0+UR4+0xec0], R21 ;  /* 0x000ec01500007988 */ /* 0x0041e80008000004 */
[----:B0-----:R-:W2:Y:S04]  /*1f6e0*/  LDL.LU R21, [R1+0x415c] ;  /* 0x00415c0001157983 */ /* 0x001ea80000300800 */
[----:B--2---:R0:W-:Y:S04]  /*1f6f0*/  STS.U8 [R0+UR4+0xf00], R21 ;  /* 0x000f001500007988 */ /* 0x0041e80008000004 */
[----:B------:R1:W-:Y:S04]  /*1f700*/  STS.U8 [R0+UR4+0xf40], R22 ;  /* 0x000f401600007988 */ /* 0x0003e80008000004 */
[----:B------:R2:W-:Y:S04]  /*1f710*/  STS.U8 [R0+UR4+0xf80], R23 ;  /* 0x000f801700007988 */ /* 0x0005e80008000004 */
[----:B------:R0:W-:Y:S04]  /*1f720*/  STS.U8 [R0+UR4+0xfc0], R24 ;  /* 0x000fc01800007988 */ /* 0x0001e80008000004 */
[----:B------:R1:W-:Y:S04]  /*1f730*/  STS.U8 [R0+UR4+0x1e40], R25 ;  /* 0x001e401900007988 */ /* 0x0003e80008000004 */
[----:B------:R2:W-:Y:S04]  /*1f740*/  STS.U8 [R0+UR4+0x1e00], R26 ;  /* 0x001e001a00007988 */ /* 0x0005e80008000004 */
[----:B0-----:R-:W3:Y:S04]  /*1f750*/  LDL.LU R21, [R1+0x4158] ;  /* 0x0041580001157983 */ /* 0x001ee80000300800 */
[----:B-1----:R-:W3:Y:S04]  /*1f760*/  LDL.LU R22, [R1+0x4154] ;  /* 0x0041540001167983 */ /* 0x002ee80000300800 */
[----:B--2---:R-:W2:Y:S04]  /*1f770*/  LDL.LU R23, [R1+0x4150] ;  /* 0x0041500001177983 */ /* 0x004ea80000300800 */
[----:B------:R-:W2:Y:S04]  /*1f780*/  LDL.LU R24, [R1+0x414c] ;  /* 0x00414c0001187983 */ /* 0x000ea80000300800 */
[----:B------:R-:W2:Y:S04]  /*1f790*/  LDL.LU R25, [R1+0x4148] ;  /* 0x0041480001197983 */ /* 0x000ea80000300800 */
[----:B------:R-:W2:Y:S04]  /*1f7a0*/  LDL.LU R26, [R1+0x4144] ;  /* 0x00414400011a7983 */ /* 0x000ea80000300800 */
[----:B----4-:R0:W-:Y:S04]  /*1f7b0*/  STS.U8 [R0+UR4+0x1ec0], R27 ;  /* 0x001ec01b00007988 */ /* 0x0101e80008000004 */
[----:B------:R1:W-:Y:S04]  /*1f7c0*/  STS.U8 [R0+UR4+0x1e80], R28 ;  /* 0x001e801c00007988 */ /* 0x0003e80008000004 */
[----:B------:R4:W-:Y:S04]  /*1f7d0*/  STS.U8 [R0+UR4+0x1f40], R29 ;  /* 0x001f401d00007988 */ /* 0x0009e80008000004 */
[----:B------:R0:W-:Y:S04]  /*1f7e0*/  STS.U8 [R0+UR4+0x1f00], R5 ;  /* 0x001f000500007988 */ /* 0x0001e80008000004 */
[----:B---3--:R3:W-:Y:S04]  /*1f7f0*/  STS.U8 [R0+UR4+0x1fc0], R4 ;  /* 0x001fc00400007988 */ /* 0x0087e80008000004 */
[----:B------:R3:W-:Y:S04]  /*1f800*/  STS.U8 [R0+UR4+0x1f80], R3 ;  /* 0x001f800300007988 */ /* 0x0007e80008000004 */
[----:B0-----:R-:W2:Y:S04]  /*1f810*/  LDL.LU R27, [R1+0x4140] ;  /* 0x00414000011b7983 */ /* 0x001ea80000300800 */
[----:B-1----:R-:W2:Y:S04]  /*1f820*/  LDL.LU R28, [R1+0x413c] ;  /* 0x00413c00011c7983 */ /* 0x002ea80000300800 */
[----:B----4-:R-:W4:Y:S04]  /*1f830*/  LDL.LU R29, [R1+0x4138] ;  /* 0x00413800011d7983 */ /* 0x010f280000300800 */
[----:B------:R-:W2:Y:S04]  /*1f840*/  LDL.LU R5, [R1+0x4134] ;  /* 0x0041340001057983 */ /* 0x000ea80000300800 */
[----:B---3--:R-:W3:Y:S04]  /*1f850*/  LDL.LU R4, [R1+0x4130] ;  /* 0x0041300001047983 */ /* 0x008ee80000300800 */
[----:B------:R-:W2:Y:S04]  /*1f860*/  LDL.LU R3, [R1+0x412c] ;  /* 0x00412c0001037983 */ /* 0x000ea80000300800 */
[----:B------:R0:W-:Y:S04]  /*1f870*/  STS.U8 [R0+UR4+0x2e00], R6 ;  /* 0x002e000600007988 */ /* 0x0001e80008000004 */
[----:B------:R1:W-:Y:S04]  /*1f880*/  STS.U8 [R0+UR4+0x2e40], R7 ;  /* 0x002e400700007988 */ /* 0x0003e80008000004 */
[----:B------:R0:W-:Y:S04]  /*1f890*/  STS.U8 [R0+UR4+0x2e80], R2 ;  /* 0x002e800200007988 */ /* 0x0001e80008000004 */
[----:B------:R0:W-:Y:S04]  /*1f8a0*/  STS.U8 [R0+UR4+0x2ec0], R8 ;  /* 0x002ec00800007988 */ /* 0x0001e80008000004 */
[----:B------:R1:W-:Y:S04]  /*1f8b0*/  STS.U8 [R0+UR4+0x2f00], R9 ;  /* 0x002f000900007988 */ /* 0x0003e80008000004 */
[----:B------:R1:W-:Y:S04]  /*1f8c0*/  STS.U8 [R0+UR4+0x2f40], R10 ;  /* 0x002f400a00007988 */ /* 0x0003e80008000004 */
[----:B0-----:R-:W2:Y:S04]  /*1f8d0*/  LDL.LU R6, [R1+0x4128] ;  /* 0x0041280001067983 */ /* 0x001ea80000300800 */
[----:B-1----:R-:W2:Y:S04]  /*1f8e0*/  LDL.LU R7, [R1+0x4124] ;  /* 0x0041240001077983 */ /* 0x002ea80000300800 */
[----:B------:R-:W2:Y:S04]  /*1f8f0*/  LDL R2, [R1+0x1de8] ;  /* 0x001de80001027983 */ /* 0x000ea80000100800 */
[----:B------:R-:W2:Y:S04]  /*1f900*/  LDL.LU R8, [R1+0x4120] ;  /* 0x0041200001087983 */ /* 0x000ea80000300800 */
[----:B------:R-:W2:Y:S04]  /*1f910*/  LDL.LU R9, [R1+0x411c] ;  /* 0x00411c0001097983 */ /* 0x000ea80000300800 */
[----:B------:R-:W2:Y:S04]  /*1f920*/  LDL.LU R10, [R1+0x4118] ;  /* 0x00411800010a7983 */ /* 0x000ea80000300800 */
[----:B------:R0:W-:Y:S04]  /*1f930*/  STS.U8 [R0+UR4+0x2f80], R11 ;  /* 0x002f800b00007988 */ /* 0x0001e80008000004 */
[----:B------:R1:W-:Y:S04]  /*1f940*/  STS.U8 [R0+UR4+0x2fc0], R12 ;  /* 0x002fc00c00007988 */ /* 0x0003e80008000004 */
[----:B0-----:R-:W2:Y:S04]  /*1f950*/  LDL.LU R11, [R1+0x4114] ;  /* 0x00411400010b7983 */ /* 0x001ea80000300800 */
[----:B-1----:R-:W2:Y:S04]  /*1f960*/  LDL.LU R12, [R1+0x4110] ;  /* 0x00411000010c7983 */ /* 0x002ea80000300800 */
[----:B--2---:R-:W-:Y:S04]  /*1f970*/  STS.U8 [R0+UR4+0x3e40], R12 ;  /* 0x003e400c00007988 */ /* 0x004fe80008000004 */
[----:B------:R-:W-:Y:S04]  /*1f980*/  STS.U8 [R0+UR4+0x3e00], R11 ;  /* 0x003e000b00007988 */ /* 0x000fe80008000004 */
[----:B------:R-:W-:Y:S04]  /*1f990*/  STS.U8 [R0+UR4+0x3ec0], R10 ;  /* 0x003ec00a00007988 */ /* 0x000fe80008000004 */
[----:B------:R-:W-:Y:S04]  /*1f9a0*/  STS.U8 [R0+UR4+0x3e80], R9 ;  /* 0x003e800900007988 */ /* 0x000fe80008000004 */
[----:B------:R-:W-:Y:S04]  /*1f9b0*/  STS.U8 [R0+UR4+0x3f40], R8 ;  /* 0x003f400800007988 */ /* 0x000fe80008000004 */
[----:B------:R-:W-:Y:S04]  /*1f9c0*/  STS.U8 [R0+UR4+0x3f00], R7 ;  /* 0x003f000700007988 */ /* 0x000fe80008000004 */
[----:B------:R-:W-:Y:S04]  /*1f9d0*/  STS.U8 [R0+UR4+0x3fc0], R6 ;  /* 0x003fc00600007988 */ /* 0x000fe80008000004 */
[----:B------:R0:W-:Y:S04]  /*1f9e0*/  STS.U8 [R0+UR4+0x3f80], R3 ;  /* 0x003f800300007988 */ /* 0x0001e80008000004 */
[----:B0-----:R-:W2:Y:S04]  /*1f9f0*/  LDL.LU R0, [R1+0x410c] ;  /* 0x00410c0001007983 */ /* 0x001ea80000300800 */
[----:B------:R-:W2:Y:S01]  /*1fa00*/  LDL R3, [R1+0x1de0] ;  /* 0x001de00001037983 */ /* 0x000ea20000100800 */
[----:B------:R-:W-:Y:S01]  /*1fa10*/  BAR.SYNC.DEFER_BLOCKING 0x0 ;  /* 0x0000000000007b1d */ /* 0x000fe20000010000 */
[----:B------:R-:W-:-:S06]  /*1fa20*/  PRMT R5, RZ, 0x7610, R5 ;  /* 0x00007610ff057816 */ /* 0x000fcc0000000005 */
[----:B--2---:R-:W2:Y:S04]  /*1fa30*/  @!P0 LDG.E.U8 R5, desc[UR40][R2.64] ;  /* 0x0000002802058981 */ /* 0x004ea8000c1e1100 */
[----:B--2---:R0:W-:Y:S04]  /*1fa40*/  STL [R1+0xa8], R5 ;  /* 0x0000a80501007387 */ /* 0x0041e80000100800 */
[----:B0-----:R-:W2:Y:S04]  /*1fa50*/  LDL.LU R5, [R1+0x4108] ;  /* 0x0041080001057983 */ /* 0x001ea80000300800 */
[----:B------:R-:W2:Y:S04]  /*1fa60*/  LDL R2, [R1+0x1444] ;  /* 0x0014440001027983 */ /* 0x000ea80000100800 */
[----:B------:R-:W2:Y:S01]  /*1fa70*/  LDL R3, [R1+0x1c20] ;  /* 0x001c200001037983 */ /* 0x000ea20000100800 */
[----:B------:R-:W-:-:S02]  /*1fa80*/  PRMT R0, RZ, 0x7610, R0 ;  /* 0x00007610ff007816 */ /* 0x000fc40000000000 */
[----:B--2---:R-:W-:-:S04]  /*1fa90*/  @!P0 LOP3.LUT R3, R3, R2, RZ, 0x3c, !PT ;  /* 0x0000000203038212 */ /* 0x004fc800078e3cff */
[----:B------:R-:W-:-:S04]  /*1faa0*/  @!P0 LOP3.LUT R2, R3, R2, RZ, 0x3c, !PT ;  /* 0x0000000203028212 */ /* 0x000fc800078e3cff */
[----:B------:R-:W-:-:S05]  /*1fab0*/  @!P0 LOP3.LUT R3, R3, R2, RZ, 0x3c, !PT ;  /* 0x0000000203038212 */ /* 0x000fca00078e3cff */
[----:B------:R-:W2:Y:S04]  /*1fac0*/  @!P0 LDG.E.U8 R0, desc[UR40][R2.64] ;  /* 0x0000002802008981 */ /* 0x000ea8000c1e1100 */
[----:B--2---:R0:W-:Y:S04]  /*1fad0*/  STL [R1+0xb0], R0 ;  /* 0x0000b00001007387 */ /* 0x0041e80000100800 */
[----:B0-----:R-:W2:Y:S04]  /*1fae0*/  LDL.LU R0, [R1+0x4104] ;  /* 0x0041040001007983 */ /* 0x001ea80000300800 */
[----:B------:R-:W2:Y:S04]  /*1faf0*/  LDL R2, [R1+0x1c1c] ;  /* 0x001c1c0001027983 */ /* 0x000ea80000100800 */
[----:B------:R-:W2:Y:S01]  /*1fb00*/  LDL R3, [R1+0x1ca4] ;  /* 0x001ca40001037983 */ /* 0x000ea20000100800 */
[----:B---3--:R-:W-:-:S02]  /*1fb10*/  PRMT R4, RZ, 0x7610, R4 ;  /* 0x00007610ff047816 */ /* 0x008fc40000000004 */
[----:B--2---:R-:W-:-:S04]  /*1fb20*/  @!P0 LOP3.LUT R3, R3, R2, RZ, 0x3c, !PT ;  /* 0x0000000203038212 */ /* 0x004fc800078e3cff */
[----:B------:R-:W-:-:S04]  /*1fb30*/  @!P0 LOP3.LUT R2, R3, R2, RZ, 0x3c, !PT ;  /* 0x0000000203028212 */ /* 0x000fc800078e3cff */
[----:B------:R-:W-:-:S05]  /*1fb40*/  @!P0 LOP3.LUT R3, R3, R2, RZ, 0x3c, !PT ;  /* 0x0000000203038212 */ /* 0x000fca00078e3cff */
[----:B------:R-:W2:Y:S04]  /*1fb50*/  @!P0 LDG.E.U8 R4, desc[UR40][R2.64] ;  /* 0x0000002802048981 */ /* 0x000ea8000c1e1100 */
[----:B--2---:R0:W-:Y:S04]  /*1fb60*/  STL [R1+0xac], R4 ;  /* 0x0000ac0401007387 */ /* 0x0041e80000100800 */
[----:B0-----:R-:W2:Y:S04]  /*1fb70*/  LDL.LU R4, [R1+0x4100] ;  /* 0x0041000001047983 */ /* 0x001ea80000300800 */
[----:B------:R-:W3:Y:S04]  /*1fb80*/  LDL R2, [R1+0x1c18] ;  /* 0x001c180001027983 */ /* 0x000ee80000100800 */
[----:B------:R-:W3:Y:S01]  /*1fb90*/  LDL R3, [R1+0x1ca0] ;  /* 0x001ca00001037983 */ /* 0x000ee20000100800 */
[----:B------:R-:W-:-:S02]  /*1fba0*/  PRMT R0, RZ, 0x7610, R0 ;  /* 0x00007610ff007816 */ /* 0x000fc40000000000 */
[----:B---3--:R-:W-:-:S04]  /*1fbb0*/  @!P0 LOP3.LUT R3, R3, R2, RZ, 0x3c, !PT ;  /* 0x0000000203038212 */ /* 0x008fc800078e3cff */
[----:B------:R-:W-:-:S04]  /*1fbc0*/  @!P0 LOP3.LUT R2, R3, R2, RZ, 0x3c, !PT ;  /* 0x0000000203028212 */ /* 0x000fc800078e3cff */
[----:B------:R-:W-:-:S05]  /*1fbd0*/  @!P0 LOP3.LUT R3, R3, R2, RZ, 0x3c, !PT ;  /* 0x0000000203038212 */ /* 0x000fca00078e3cff */
[----:B------:R-:W3:Y:S04]  /*1fbe0*/  @!P0 LDG.E.U8 R0, desc[UR40][R2.64] ;  /* 0x0000002802008981 */ /* 0x000ee8000c1e1100 */
[----:B---3--:R0:W-:Y:S04]  /*1fbf0*/  STL [R1+0xa4], R0 ;  /* 0x0000a40001007387 */ /* 0x0081e80000100800 */
[----:B0-----:R-:W3:Y:S04]  /*1fc00*/  LDL.LU R0, [R1+0x40fc] ;  /* 0x0040fc0001007983 */ /* 0x001ee80000300800 */
[----:B------:R-:W3:Y:S04]  /*1fc10*/  LDL R2, [R1+0x1c14] ;  /* 0x001c140001027983 */ /* 0x000ee80000100800 */
[----:B------:R-:W3:Y:S01]  /*1fc20*/  LDL R3, [R1+0x1c9c] ;  /* 0x001c9c0001037983 */ /* 0x000ee20000100800 */
[----:B--2---:R-:W-:-:S02]  /*1fc30*/  PRMT R4, RZ, 0x7610, R4 ;  /* 0x00007610ff047816 */ /* 0x004fc40000000004 */
[----:B---3--:R-:W-:-:S04]  /*1fc40*/  @!P0 LOP3.LUT R3, R3, R2, RZ, 0x3c, !PT ;  /* 0x0000000203038212 */ /* 0x008fc800078e3cff */
        /* <DEDUP_REMOVED lines=300> */
[----:B--2---:R0:W-:Y:S04]  /*20f10*/  STL [R1], R0 ;  /* 0x0000000001007387 */ /* 0x0041e80000100800 */
[----:B0-----:R-:W2:Y:S04]  /*20f20*/  LDL.LU R0, [R1+0x4074] ;  /* 0x0040740001007983 */ /* 0x001ea80000300800 */
[----:B------:R-:W3:Y:S04]  /*20f30*/  LDL R2, [R1+0x1d10] ;  /* 0x001d100001027983 */ /* 0x000ee80000100800 */
[----:B------:R-:W3:Y:S01]  /*20f40*/  LDL R3, [R1+0x1d4c] ;  /* 0x001d4c0001037983 */ /* 0x000ee20000100800 */
[----:B----4-:R-:W-:-:S02]  /*20f50*/  PRMT R29, RZ, 0x7610, R29 ;  /* 0x00007610ff1d7816 */ /* 0x010fc4000000001d */
[----:B---3--:R-:W-:-:S04]  /*20f60*/  @!P0 LOP3.LUT R3, R3, R2, RZ, 0x3c, !PT ;  /* 0x0000000203038212 */ /* 0x008fc800078e3cff */
[----:B------:R-:W-:-:S04]  /*20f70*/  @!P0 LOP3.LUT R2, R3, R2, RZ, 0x3c, !PT ;  /* 0x0000000203028212 */ /* 0x000fc800078e3cff */
[----:B------:R-:W-:-:S05]  /*20f80*/  @!P0 LOP3.LUT R3, R3, R2, RZ, 0x3c, !PT ;  /* 0x0000000203038212 */ /* 0x000fca00078e3cff */
[----:B------:R-:W3:Y:S04]  /*20f90*/  @!P0 LDG.E.U8 R29, desc[UR40][R2.64] ;  /* 0x00000028021d8981 */ /* 0x000ee8000c1e1100 */
[----:B------:R-:W4:Y:S04]  /*20fa0*/  LDL R2, [R1+0x1d18] ;  /* 0x001d180001027983 */ /* 0x000f280000100800 */
[----:B------:R-:W4:Y:S01]  /*20fb0*/  LDL R3, [R1+0x1d54] ;  /* 0x001d540001037983 */ /* 0x000f220000100800 */
[----:B------:R-:W-:-:S03]  /*20fc0*/  PRMT R28, RZ, 0x7610, R28 ;  /* 0x00007610ff1c7816 */ /* 0x000fc6000000001c */
[----:B---3--:R0:W-:Y:S04]  /*20fd0*/  STL [R1+0x4038], R29 ;  /* 0x0040381d01007387 */ /* 0x0081e80000100800 */
[----:B0-----:R-:W3:Y:S01]  /*20fe0*/  LDL R29, [R1+0x1d5c] ;  /* 0x001d5c00011d7983 */ /* 0x001ee20000100800 */
[----:B----4-:R-:W-:-:S04]  /*20ff0*/  @!P0 LOP3.LUT R3, R3, R2, RZ, 0x3c, !PT ;  /* 0x0000000203038212 */ /* 0x010fc800078e3cff */
[----:B------:R-:W-:-:S04]  /*21000*/  @!P0 LOP3.LUT R2, R3, R2, RZ, 0x3c, !PT ;  /* 0x0000000203028212 */ /* 0x000fc800078e3cff */
[----:B------:R-:W-:-:S05]  /*21010*/  @!P0 LOP3.LUT R3, R3, R2, RZ, 0x3c, !PT ;  /* 0x0000000203038212 */ /* 0x000fca00078e3cff */
[----:B------:R3:W4:Y:S04]  /*21020*/  @!P0 LDG.E.U8 R28, desc[UR40][R2.64] ;  /* 0x00000028021c8981 */ /* 0x000728000c1e1100 */
[----:B------:R-:W2:Y:S01]  /*21030*/  LDL R3, [R1+0x1d20] ;  /* 0x001d200001037983 */ /* 0x000ea20000100800 */
[----:B------:R-:W-:Y:S01]  /*21040*/  PRMT R27, RZ, 0x7610, R27 ;  /* 0x00007610ff1b7816 */ /* 0x000fe2000000001b */
[----:B---3--:R-:W-:Y:S02]  /*21050*/  @!P0 IMAD.MOV.U32 R2, RZ, RZ, R29 ;  /* 0x000000ffff028224 */ /* 0x008fe400078e001d */
[----:B----4-:R0:W-:Y:S01]  /*21060*/  STL [R1+0x4020], R28 ;  /* 0x0040201c01007387 */ /* 0x0101e20000100800 */
[----:B------:R-:W-:-:S03]  /*21070*/  PRMT R26, RZ, 0x7610, R26 ;  /* 0x00007610ff1a7816 */ /* 0x000fc6000000001a */
[----:B------:R-:W3:Y:S04]  /*21080*/  LDL R29, [R1+0x1d40] ;  /* 0x001d4000011d7983 */ /* 0x000ee80000100800 */
[----:B--2---:R1:W2:Y:S04]  /*21090*/  @!P0 LDG.E.U8 R27, desc[UR40][R2.64] ;  /* 0x00000028021b8981 */ /* 0x0042a8000c1e1100 */
[----:B0-----:R-:W4:Y:S04]  /*210a0*/  LDL R28, [R1+0x1d7c] ;  /* 0x001d7c00011c7983 */ /* 0x001f280000100800 */
[----:B------:R-:W1:Y:S04]  /*210b0*/  LDL R2, [R1+0x1d28] ;  /* 0x001d280001027983 */ /* 0x000e680000100800 */
[----:B------:R-:W1:Y:S02]  /*210c0*/  LDL R3, [R1+0x1d64] ;  /* 0x001d640001037983 */ /* 0x000e640000100800 */
[----:B-1----:R-:W-:-:S04]  /*210d0*/  @!P0 LOP3.LUT R3, R3, R2, RZ, 0x3c, !PT ;  /* 0x0000000203038212 */ /* 0x002fc800078e3cff */
[----:B------:R-:W-:-:S04]  /*210e0*/  @!P0 LOP3.LUT R2, R3, R2, RZ, 0x3c, !PT ;  /* 0x0000000203028212 */ /* 0x000fc800078e3cff */
[----:B------:R-:W-:-:S05]  /*210f0*/  @!P0 LOP3.LUT R3, R3, R2, RZ, 0x3c, !PT ;  /* 0x0000000203038212 */ /* 0x000fca00078e3cff */
[----:B------:R-:W3:Y:S04]  /*21100*/  @!P0 LDG.E.U8 R26, desc[UR40][R2.64] ;  /* 0x00000028021a8981 */ /* 0x000ee8000c1e1100 */
[----:B--2---:R0:W-:Y:S04]  /*21110*/  STL [R1+0x4024], R27 ;  /* 0x0040241b01007387 */ /* 0x0041e80000100800 */
[----:B------:R-:W2:Y:S04]  /*21120*/  LDL R2, [R1+0x1d30] ;  /* 0x001d300001027983 */ /* 0x000ea80000100800 */
[----:B------:R-:W2:Y:S04]  /*21130*/  LDL R3, [R1+0x1d6c] ;  /* 0x001d6c0001037983 */ /* 0x000ea80000100800 */
[----:B0-----:R-:W4:Y:S04]  /*21140*/  LDL R27, [R1+0x1d74] ;  /* 0x001d7400011b7983 */ /* 0x001f280000100800 */
[----:B---3--:R0:W-:Y:S04]  /*21150*/  STL [R1+0x403c], R26 ;  /* 0x00403c1a01007387 */ /* 0x0081e80000100800 */
[----:B0-----:R-:W3:Y:S01]  /*21160*/  LDL R26, [R1+0x1d38] ;  /* 0x001d3800011a7983 */ /* 0x001ee20000100800 */
[----:B--2---:R-:W-:-:S02]  /*21170*/  @!P0 LOP3.LUT R3, R3, R2, RZ, 0x3c, !PT ;  /* 0x0000000203038212 */ /* 0x004fc400078e3cff */
[----:B------:R-:W-:Y:S02]  /*21180*/  PRMT R25, RZ, 0x7610, R25 ;  /* 0x00007610ff197816 */ /* 0x000fe40000000019 */
[----:B------:R-:W-:-:S04]  /*21190*/  @!P0 LOP3.LUT R2, R3, R2, RZ, 0x3c, !PT ;  /* 0x0000000203028212 */ /* 0x000fc800078e3cff */
[----:B------:R-:W-:Y:S02]  /*211a0*/  @!P0 LOP3.LUT R3, R3, R2, RZ, 0x3c, !PT ;  /* 0x0000000203038212 */ /* 0x000fe400078e3cff */
[----:B------:R-:W-:-:S03]  /*211b0*/  PRMT R24, RZ, 0x7610, R24 ;  /* 0x00007610ff187816 */ /* 0x000fc60000000018 */
[----:B------:R4:W2:Y:S02]  /*211c0*/  @!P0 LDG.E.U8 R25, desc[UR40][R2.64] ;  /* 0x0000002802198981 */ /* 0x0008a4000c1e1100 */
[----:B----4-:R-:W-:Y:S02]  /*211d0*/  @!P0 IMAD.MOV.U32 R2, RZ, RZ, R27 ;  /* 0x000000ffff028224 */ /* 0x010fe400078e001b */
[----:B---3--:R-:W-:-:S05]  /*211e0*/  @!P0 IMAD.MOV.U32 R3, RZ, RZ, R26 ;  /* 0x000000ffff038224 */ /* 0x008fca00078e001a */
[----:B------:R0:W3:Y:S01]  /*211f0*/  @!P0 LDG.E.U8 R24, desc[UR40][R2.64] ;  /* 0x0000002802188981 */ /* 0x0000e2000c1e1100 */
[----:B------:R-:W-:Y:S01]  /*21200*/  PRMT R23, RZ, 0x7610, R23 ;  /* 0x00007610ff177816 */ /* 0x000fe20000000017 */
[----:B0-----:R-:W-:Y:S02]  /*21210*/  @!P0 IMAD.MOV.U32 R2, RZ, RZ, R28 ;  /* 0x000000ffff028224 */ /* 0x001fe400078e001c */
[----:B------:R-:W-:Y:S01]  /*21220*/  @!P0 IMAD.MOV.U32 R3, RZ, RZ, R29 ;  /* 0x000000ffff038224 */ /* 0x000fe200078e001d */
[----:B--2---:R0:W-:Y:S04]  /*21230*/  STL [R1+0x4040], R25 ;  /* 0x0040401901007387 */ /* 0x0041e80000100800 */
[----:B------:R-:W2:Y:S04]  /*21240*/  @!P0 LDG.E.U8 R23, desc[UR40][R2.64] ;  /* 0x0000002802178981 */ /* 0x000ea8000c1e1100 */
[----:B0-----:R-:W4:Y:S04]  /*21250*/  LDL R25, [R1+0x1d84] ;  /* 0x001d840001197983 */ /* 0x001f280000100800 */
[----:B---3--:R0:W-:Y:S01]  /*21260*/  STL [R1+0x4028], R24 ;  /* 0x0040281801007387 */ /* 0x0081e20000100800 */
[----:B------:R-:W-:-:S03]  /*21270*/  PRMT R22, RZ, 0x7610, R22 ;  /* 0x00007610ff167816 */ /* 0x000fc60000000016 */
[----:B------:R-:W3:Y:S04]  /*21280*/  LDL R29, [R1+0x1d58] ;  /* 0x001d5800011d7983 */ /* 0x000ee80000100800 */
[----:B------:R-:W3:Y:S04]  /*21290*/  LDL R28, [R1+0x1d94] ;  /* 0x001d9400011c7983 */ /* 0x000ee80000100800 */
[----:B------:R-:W3:Y:S04]  /*212a0*/  LDL R27, [R1+0x1d60] ;  /* 0x001d6000011b7983 */ /* 0x000ee80000100800 */
[----:B------:R-:W3:Y:S04]  /*212b0*/  LDL R26, [R1+0x1d9c] ;  /* 0x001d9c00011a7983 */ /* 0x000ee80000100800 */
[----:B0-----:R-:W3:Y:S04]  /*212c0*/  LDL R24, [R1+0x1d48] ;  /* 0x001d480001187983 */ /* 0x001ee80000100800 */
[----:B--2---:R0:W-:Y:S01]  /*212d0*/  STL [R1+0x402c], R23 ;  /* 0x00402c1701007387 */ /* 0x0041e20000100800 */
[----:B----4-:R-:W-:Y:S01]  /*212e0*/  @!P0 IMAD.MOV.U32 R2, RZ, RZ, R25 ;  /* 0x000000ffff028224 */ /* 0x010fe200078e0019 */
[----:B------:R-:W-:-:S02]  /*212f0*/  PRMT R21, RZ, 0x7610, R21 ;  /* 0x00007610ff157816 */ /* 0x000fc40000000015 */
[----:B------:R-:W-:Y:S01]  /*21300*/  PRMT R20, RZ, 0x7610, R20 ;  /* 0x00007610ff147816 */ /* 0x000fe20000000014 */
[----:B------:R-:W2:Y:S04]  /*21310*/  LDL R25, [R1+0x1d68] ;  /* 0x001d680001197983 */ /* 0x000ea80000100800 */
[----:B0-----:R-:W4:Y:S01]  /*21320*/  LDL R23, [R1+0x1d8c] ;  /* 0x001d8c0001177983 */ /* 0x001f220000100800 */
[----:B---3--:R-:W-:-:S03]  /*21330*/  @!P0 IMAD.MOV.U32 R3, RZ, RZ, R24 ;  /* 0x000000ffff038224 */ /* 0x008fc600078e0018 */
[----:B------:R-:W3:Y:S04]  /*21340*/  LDL R24, [R1+0x1da4] ;  /* 0x001da40001187983 */ /* 0x000ee80000100800 */
[----:B------:R4:W2:Y:S04]  /*21350*/  @!P0 LDG.E.U8 R22, desc[UR40][R2.64] ;  /* 0x0000002802168981 */ /* 0x0008a8000c1e1100 */
[----:B------:R-:W2:Y:S01]  /*21360*/  LDL R3, [R1+0x1d50] ;  /* 0x001d500001037983 */ /* 0x000ea20000100800 */
[----:B----4-:R-:W-:-:S05]  /*21370*/  @!P0 IMAD.MOV.U32 R2, RZ, RZ, R23 ;  /* 0x000000ffff028224 */ /* 0x010fca00078e0017 */
[----:B--2---:R0:W2:Y:S02]  /*21380*/  @!P0 LDG.E.U8 R21, desc[UR40][R2.64] ;  /* 0x0000002802158981 */ /* 0x0040a4000c1e1100 */
[----:B0-----:R-:W-:Y:S02]  /*21390*/  @!P0 IMAD.MOV.U32 R2, RZ, RZ, R28 ;  /* 0x000000ffff028224 */ /* 0x001fe400078e001c */
[----:B------:R-:W-:-:S05]  /*213a0*/  @!P0 IMAD.MOV.U32 R3, RZ, RZ, R29 ;  /* 0x000000ffff038224 */ /* 0x000fca00078e001d */
[----:B------:R0:W4:Y:S04]  /*213b0*/  @!P0 LDG.E.U8 R20, desc[UR40][R2.64] ;  /* 0x0000002802148981 */ /* 0x000128000c1e1100 */
[----:B------:R1:W-:Y:S04]  /*213c0*/  STL [R1+0x4044], R22 ;  /* 0x0040441601007387 */ /* 0x0003e80000100800 */
[----:B------:R-:W4:Y:S04]  /*213d0*/  LDL R23, [R1+0x1d70] ;  /* 0x001d700001177983 */ /* 0x000f280000100800 */
[----:B-1----:R-:W4:Y:S01]  /*213e0*/  LDL R22, [R1+0x1dac] ;  /* 0x001dac0001167983 */ /* 0x002f220000100800 */
[----:B------:R-:W-:Y:S01]  /*213f0*/  PRMT R19, RZ, 0x7610, R19 ;  /* 0x00007610ff137816 */ /* 0x000fe20000000013 */
[----:B0-----:R-:W-:-:S02]  /*21400*/  @!P0 IMAD.MOV.U32 R2, RZ, RZ, R26 ;  /* 0x000000ffff028224 */ /* 0x001fc400078e001a */
[----:B------:R-:W-:Y:S01]  /*21410*/  @!P0 IMAD.MOV.U32 R3, RZ, RZ, R27 ;  /* 0x000000ffff038224 */ /* 0x000fe200078e001b */
[----:B------:R-:W-:-:S04]  /*21420*/  PRMT R18, RZ, 0x7610, R18 ;  /* 0x00007610ff127816 */ /* 0x000fc80000000012 */
[----:B------:R3:W4:Y:S02]  /*21430*/  @!P0 LDG.E.U8 R19, desc[UR40][R2.64] ;  /* 0x0000002802138981 */ /* 0x000724000c1e1100 */
[----:B---3--:R-:W-:Y:S02]  /*21440*/  @!P0 IMAD.MOV.U32 R2, RZ, RZ, R24 ;  /* 0x000000ffff028224 */ /* 0x008fe400078e0018 */
[----:B------:R-:W-:-:S05]  /*21450*/  @!P0 IMAD.MOV.U32 R3, RZ, RZ, R25 ;  /* 0x000000ffff038224 */ /* 0x000fca00078e0019 */
[----:B------:R0:W3:Y:S01]  /*21460*/  @!P0 LDG.E.U8 R18, desc[UR40][R2.64] ;  /* 0x0000002802128981 */ /* 0x0000e2000c1e1100 */
[----:B------:R-:W-:-:S03]  /*21470*/  PRMT R17, RZ, 0x7610, R17 ;  /* 0x00007610ff117816 */ /* 0x000fc60000000011 */
[----:B--2---:R1:W-:Y:S04]  /*21480*/  STL [R1+0x4048], R21 ;  /* 0x0040481501007387 */ /* 0x0043e80000100800 */
[----:B----4-:R2:W-:Y:S04]  /*21490*/  STL [R1+0x4030], R20 ;  /* 0x0040301401007387 */ /* 0x0105e80000100800 */
[----:B------:R-:W4:Y:S04]  /*214a0*/  LDL R27, [R1+0x1d78] ;  /* 0x001d7800011b7983 */ /* 0x000f280000100800 */
[----:B------:R-:W4:Y:S01]  /*214b0*/  LDL R26, [R1+0x1db4] ;  /* 0x001db400011a7983 */ /* 0x000f220000100800 */
[----:B0-----:R-:W-:-:S02]  /*214c0*/  @!P0 IMAD.MOV.U32 R3, RZ, RZ, R23 ;  /* 0x000000ffff038224 */ /* 0x001fc400078e0017 */
[----:B------:R-:W-:-:S05]  /*214d0*/  @!P0 IMAD.MOV.U32 R2, RZ, RZ, R22 ;  /* 0x000000ffff028224 */ /* 0x000fca00078e0016 */
[----:B------:R4:W4:Y:S01]  /*214e0*/  @!P0 LDG.E.U8 R17, desc[UR40][R2.64] ;  /* 0x0000002802118981 */ /* 0x000922000c1e1100 */
[----:B------:R-:W-:-:S03]  /*214f0*/  PRMT R16, RZ, 0x7610, R16 ;  /* 0x00007610ff107816 */ /* 0x000fc60000000010 */
[----:B------:R0:W-:Y:S04]  /*21500*/  STL [R1+0x4034], R19 ;  /* 0x0040341301007387 */ /* 0x0001e80000100800 */
[----:B------:R-:W4:Y:S04]  /*21510*/  LDL R25, [R1+0x1d80] ;  /* 0x001d800001197983 */ /* 0x000f280000100800 */
[----:B------:R-:W4:Y:S04]  /*21520*/  LDL R24, [R1+0x1dbc] ;  /* 0x001dbc0001187983 */ /* 0x000f280000100800 */
[----:B---3--:R3:W-:Y:S04]  /*21530*/  STL [R1+0x404c], R18 ;  /* 0x00404c1201007387 */ /* 0x0087e80000100800 */
[----:B------:R-:W4:Y:S04]  /*21540*/  LDL R23, [R1+0x1d88] ;  /* 0x001d880001177983 */ /* 0x000f280000100800 */
[----:B------:R-:W4:Y:S04]  /*21550*/  LDL R22, [R1+0x1dc4] ;  /* 0x001dc40001167983 */ /* 0x000f280000100800 */
[----:B-1----:R-:W4:Y:S04]  /*21560*/  LDL R21, [R1+0x1d90] ;  /* 0x001d900001157983 */ /* 0x002f280000100800 */
[----:B--2---:R-:W2:Y:S01]  /*21570*/  LDL R20, [R1+0x1dcc] ;  /* 0x001dcc0001147983 */ /* 0x004ea20000100800 */
[----:B----4-:R-:W-:-:S02]  /*21580*/  @!P0 IMAD.MOV.U32 R3, RZ, RZ, R27 ;  /* 0x000000ffff038224 */ /* 0x010fc400078e001b */
[----:B------:R-:W-:-:S05]  /*21590*/  @!P0 IMAD.MOV.U32 R2, RZ, RZ, R26 ;  /* 0x000000ffff028224 */ /* 0x000fca00078e001a */
[----:B------:R1:W4:Y:S04]  /*215a0*/  @!P0 LDG.E.U8 R16, desc[UR40][R2.64] ;  /* 0x0000002802108981 */ /* 0x000328000c1e1100 */
[----:B------:R1:W-:Y:S04]  /*215b0*/  STL [R1+0x4050], R17 ;  /* 0x0040501101007387 */ /* 0x0003e80000100800 */
[----:B0-----:R-:W4:Y:S04]  /*215c0*/  LDL R19, [R1+0x1d98] ;  /* 0x001d980001137983 */ /* 0x001f280000100800 */
[----:B---3--:R-:W3:Y:S01]  /*215d0*/  LDL R18, [R1+0x1dd4] ;  /* 0x001dd40001127983 */ /* 0x008ee20000100800 */
[----:B------:R-:W-:Y:S01]  /*215e0*/  PRMT R15, RZ, 0x7610, R15 ;  /* 0x00007610ff0f7816 */ /* 0x000fe2000000000f */
[----:B-1----:R-:W-:-:S02]  /*215f0*/  @!P0 IMAD.MOV.U32 R2, RZ, RZ, R24 ;  /* 0x000000ffff028224 */ /* 0x002fc400078e0018 */
[----:B------:R-:W-:Y:S01]  /*21600*/  @!P0 IMAD.MOV.U32 R3, RZ, RZ, R25 ;  /* 0x000000ffff038224 */ /* 0x000fe200078e0019 */
[----:B------:R-:W-:-:S04]  /*21610*/  PRMT R14, RZ, 0x7610, R14 ;  /* 0x00007610ff0e7816 */ /* 0x000fc8000000000e */
[----:B------:R0:W3:Y:S02]  /*21620*/  @!P0 LDG.E.U8 R15, desc[UR40][R2.64] ;  /* 0x00000028020f8981 */ /* 0x0000e4000c1e1100 */
[----:B0-----:R-:W-:Y:S02]  /*21630*/  @!P0 IMAD.MOV.U32 R3, RZ, RZ, R23 ;  /* 0x000000ffff038224 */ /* 0x001fe400078e0017 */
[----:B------:R-:W-:-:S05]  /*21640*/  @!P0 IMAD.MOV.U32 R2, RZ, RZ, R22 ;  /* 0x000000ffff028224 */ /* 0x000fca00078e0016 */
[----:B------:R2:W3:Y:S01]  /*21650*/  @!P0 LDG.E.U8 R14, desc[UR40][R2.64] ;  /* 0x00000028020e8981 */ /* 0x0004e2000c1e1100 */
[----:B------:R-:W-:Y:S02]  /*21660*/  PRMT R13, RZ, 0x7610, R13 ;  /* 0x00007610ff0d7816 */ /* 0x000fe4000000000d */
[----:B------:R-:W-:Y:S01]  /*21670*/  PRMT R12, RZ, 0x7610, R12 ;  /* 0x00007610ff0c7816 */ /* 0x000fe2000000000c */
[----:B--2---:R-:W-:Y:S02]  /*21680*/  @!P0 IMAD.MOV.U32 R2, RZ, RZ, R20 ;  /* 0x000000ffff028224 */ /* 0x004fe400078e0014 */
[----:B------:R-:W-:-:S05]  /*21690*/  @!P0 IMAD.MOV.U32 R3, RZ, RZ, R21 ;  /* 0x000000ffff038224 */ /* 0x000fca00078e0015 */
[----:B------:R3:W2:Y:S04]  /*216a0*/  @!P0 LDG.E.U8 R13, desc[UR40][R2.64] ;  /* 0x00000028020d8981 */ /* 0x0006a8000c1e1100 */
[----:B----4-:R0:W-:Y:S04]  /*216b0*/  STL [R1+0x4054], R16 ;  /* 0x0040541001007387 */ /* 0x0101e80000100800 */
[----:B------:R-:W4:Y:S04]  /*216c0*/  LDL R17, [R1+0x1da8] ;  /* 0x001da80001117983 */ /* 0x000f280000100800 */
[----:B0-----:R-:W4:Y:S01]  /*216d0*/  LDL R16, [R1+0x1de4] ;  /* 0x001de40001107983 */ /* 0x001f220000100800 */
[----:B---3--:R-:W-:-:S02]  /*216e0*/  @!P0 IMAD.MOV.U32 R2, RZ, RZ, R18 ;  /* 0x000000ffff028224 */ /* 0x008fc400078e0012 */
[----:B------:R-:W-:-:S05]  /*216f0*/  @!P0 IMAD.MOV.U32 R3, RZ, RZ, R19 ;  /* 0x000000ffff038224 */ /* 0x000fca00078e0013 */
[----:B------:R4:W3:Y:S01]  /*21700*/  @!P0 LDG.E.U8 R12, desc[UR40][R2.64] ;  /* 0x00000028020c8981 */ /* 0x0008e2000c1e1100 */
[----:B------:R-:W-:-:S03]  /*21710*/  PRMT R11, RZ, 0x7610, R11 ;  /* 0x00007610ff0b7816 */ /* 0x000fc6000000000b */
[----:B------:R0:W-:Y:S04]  /*21720*/  STL [R1+0x4058], R15 ;  /* 0x0040580f01007387 */ /* 0x0001e80000100800 */
[----:B------:R1:W-:Y:S04]  /*21730*/  STL [R1+0x405c], R14 ;  /* 0x00405c0e01007387 */ /* 0x0003e80000100800 */
[----:B0-----:R-:W3:Y:S04]  /*21740*/  LDL R15, [R1+0x1db0] ;  /* 0x001db000010f7983 */ /* 0x001ee80000100800 */
[----:B-1----:R-:W3:Y:S04]  /*21750*/  LDL R14, [R1+0x1e00] ;  /* 0x001e0000010e7983 */ /* 0x002ee80000100800 */
[----:B--2---:R0:W-:Y:S04]  /*21760*/  STL [R1+0x4060], R13 ;  /* 0x0040600d01007387 */ /* 0x0041e80000100800 */
[----:B------:R-:W2:Y:S01]  /*21770*/  LDL R21, [R1+0x1df4] ;  /* 0x001df40001157983 */ /* 0x000ea20000100800 */
[----:B----4-:R-:W-:-:S02]  /*21780*/  @!P0 IMAD.MOV.U32 R3, RZ, RZ, R17 ;  /* 0x000000ffff038224 */ /* 0x010fc400078e0011 */
[----:B------:R-:W-:-:S05]  /*21790*/  @!P0 IMAD.MOV.U32 R2, RZ, RZ, R16 ;  /* 0x000000ffff028224 */ /* 0x000fca00078e0010 */
[----:B------:R1:W4:Y:S04]  /*217a0*/  @!P0 LDG.E.U8 R11, desc[UR40][R2.64] ;  /* 0x00000028020b8981 */ /* 0x000328000c1e1100 */
[----:B---3--:R-:W-:Y:S04]  /*217b0*/  STL [R1+0x4064], R12 ;  /* 0x0040640c01007387 */ /* 0x008fe80000100800 */
[----:B------:R-:W3:Y:S04]  /*217c0*/  LDL R22, [R1+0x1dc8] ;  /* 0x001dc80001167983 */ /* 0x000ee80000100800 */
[----:B------:R-:W3:Y:S04]  /*217d0*/  LDL R20, [R1+0x1dd0] ;  /* 0x001dd00001147983 */ /* 0x000ee80000100800 */
[----:B------:R-:W3:Y:S04]  /*217e0*/  LDL R19, [R1+0x1df0] ;  /* 0x001df00001137983 */ /* 0x000ee80000100800 */
[----:B------:R-:W3:Y:S01]  /*217f0*/  LDL R17, [R1+0x1ddc] ;  /* 0x001ddc0001117983 */ /* 0x000ee20000100800 */
[----:B-1----:R-:W-:-:S02]  /*21800*/  @!P0 IMAD.MOV.U32 R3, RZ, RZ, R15 ;  /* 0x000000ffff038224 */ /* 0x002fc400078e000f */
[----:B------:R-:W-:Y:S01]  /*21810*/  @!P0 IMAD.MOV.U32 R2, RZ, RZ, R14 ;  /* 0x000000ffff028224 */ /* 0x000fe200078e000e */
[----:B------:R-:W-:Y:S02]  /*21820*/  PRMT R10, RZ, 0x7610, R10 ;  /* 0x00007610ff0a7816 */ /* 0x000fe4000000000a */
[----:B------:R-:W-:-:S04]  /*21830*/  PRMT R9, RZ, 0x7610, R9 ;  /* 0x00007610ff097816 */ /* 0x000fc80000000009 */
[----:B------:R2:W3:Y:S02]  /*21840*/  @!P0 LDG.E.U8 R10, desc[UR40][R2.64] ;  /* 0x00000028020a8981 */ /* 0x0004e4000c1e1100 */
[----:B--2---:R-:W-:Y:S02]  /*21850*/  @!P0 IMAD.MOV.U32 R2, RZ, RZ, R21 ;  /* 0x000000ffff028224 */ /* 0x004fe400078e0015 */
[----:B----4-:R1:W-:Y:S04]  /*21860*/  STL [R1+0x4068], R11 ;  /* 0x0040680b01007387 */ /* 0x0103e80000100800 */
[----:B------:R-:W2:Y:S04]  /*21870*/  LDL R18, [R1+0x1da0] ;  /* 0x001da00001127983 */ /* 0x000ea80000100800 */
[----:B------:R-:W4:Y:S04]  /*21880*/  LDL R16, [R1+0x1db8] ;  /* 0x001db80001107983 */ /* 0x000f280000100800 */
[----:B------:R-:W4:Y:S04]  /*21890*/  LDL R15, [R1+0x1dfc] ;  /* 0x001dfc00010f7983 */ /* 0x000f280000100800 */
[----:B------:R-:W4:Y:S04]  /*218a0*/  LDL R14, [R1+0x1dc0] ;  /* 0x001dc000010e7983 */ /* 0x000f280000100800 */
[----:B0-----:R-:W4:Y:S01]  /*218b0*/  LDL R13, [R1+0x1df8] ;  /* 0x001df800010d7983 */ /* 0x001f220000100800 */
[----:B---3--:R-:W-:Y:S01]  /*218c0*/  @!P0 IMAD.MOV.U32 R3, RZ, RZ, R22 ;  /* 0x000000ffff038224 */ /* 0x008fe200078e0016 */
[----:B------:R-:W-:-:S02]  /*218d0*/  PRMT R8, RZ, 0x7610, R8 ;  /* 0x00007610ff087816 */ /* 0x000fc40000000008 */
[----:B------:R-:W-:Y:S02]  /*218e0*/  PRMT R7, RZ, 0x7610, R7 ;  /* 0x00007610ff077816 */ /* 0x000fe40000000007 */
[----:B------:R-:W-:Y:S01]  /*218f0*/  PRMT R6, RZ, 0x7610, R6 ;  /* 0x00007610ff067816 */ /* 0x000fe20000000006 */
[----:B-1----:R-:W3:Y:S04]  /*21900*/  LDL R11, [R1+0x1dec] ;  /* 0x001dec00010b7983 */ /* 0x002ee80000100800 */
[----:B------:R0:W3:Y:S01]  /*21910*/  @!P0 LDG.E.U8 R9, desc[UR40][R2.64] ;  /* 0x0000002802098981 */ /* 0x0000e2000c1e1100 */
[----:B------:R-:W-:-:S03]  /*21920*/  PRMT R5, RZ, 0x7610, R5 ;  /* 0x00007610ff057816 */ /* 0x000fc60000000005 */
[----:B------:R-:W3:Y:S01]  /*21930*/  LDL R12, [R1+0x1dd8] ;  /* 0x001dd800010c7983 */ /* 0x000ee20000100800 */
[----:B0-----:R-:W-:Y:S02]  /*21940*/  @!P0 IMAD.MOV.U32 R2, RZ, RZ, R19 ;  /* 0x000000ffff028224 */ /* 0x001fe400078e0013 */
[----:B------:R-:W-:-:S05]  /*21950*/  @!P0 IMAD.MOV.U32 R3, RZ, RZ, R20 ;  /* 0x000000ffff038224 */ /* 0x000fca00078e0014 */
[----:B------:R0:W3:Y:S02]  /*21960*/  @!P0 LDG.E.U8 R8, desc[UR40][R2.64] ;  /* 0x0000002802088981 */ /* 0x0000e4000c1e1100 */
[----:B0-----:R-:W-:Y:S02]  /*21970*/  @!P0 IMAD.MOV.U32 R2, RZ, RZ, R17 ;  /* 0x000000ffff028224 */ /* 0x001fe400078e0011 */
[----:B------:R-:W-:Y:S04]  /*21980*/  STL [R1+0x406c], R10 ;  /* 0x00406c0a01007387 */ /* 0x000fe80000100800 */
[----:B------:R-:W-:Y:S01]  /*21990*/  LDS.U8 R10, [R0+UR4+0x2000] ;  /* 0x00200004000a7984 */ /* 0x000fe20008000000 */
[----:B--2---:R-:W-:-:S05]  /*219a0*/  @!P0 IMAD.MOV.U32 R3, RZ, RZ, R18 ;  /* 0x000000ffff038224 */ /* 0x004fca00078e0012 */
[----:B------:R4:W2:Y:S02]  /*219b0*/  @!P0 LDG.E.U8 R7, desc[UR40][R2.64] ;  /* 0x0000002802078981 */ /* 0x0008a4000c1e1100 */
[----:B----4-:R-:W-:Y:S02]  /*219c0*/  @!P0 IMAD.MOV.U32 R2, RZ, RZ, R15 ;  /* 0x000000ffff028224 */ /* 0x010fe400078e000f */
[----:B------:R-:W-:-:S05]  /*219d0*/  @!P0 IMAD.MOV.U32 R3, RZ, RZ, R16 ;  /* 0x000000ffff038224 */ /* 0x000fca00078e0010 */
[----:B------:R0:W4:Y:S02]  /*219e0*/  @!P0 LDG.E.U8 R6, desc[UR40][R2.64] ;  /* 0x0000002802068981 */ /* 0x000124000c1e1100 */
[----:B0-----:R-:W-:Y:S02]  /*219f0*/  @!P0 IMAD.MOV.U32 R2, RZ, RZ, R13 ;  /* 0x000000ffff028224 */ /* 0x001fe400078e000d */
[----:B------:R-:W-:-:S05]  /*21a00*/  @!P0 IMAD.MOV.U32 R3, RZ, RZ, R14 ;  /* 0x000000ffff038224 */ /* 0x000fca00078e000e */
[----:B------:R3:W2:Y:S02]  /*21a10*/  @!P0 LDG.E.U8 R5, desc[UR40][R2.64] ;  /* 0x0000002802058981 */ /* 0x0006a4000c1e1100 */
[----:B---3--:R-:W-:Y:S02]  /*21a20*/  @!P0 IMAD.MOV.U32 R2, RZ, RZ, R11 ;  /* 0x000000ffff028224 */ /* 0x008fe400078e000b */
[----:B------:R-:W0:Y:S04]  /*21a30*/  LDS.U8 R11, [R0+UR4+0x8] ;  /* 0x00000804000b7984 */ /* 0x000e280008000000 */
[----:B------:R-:W-:Y:S04]  /*21a40*/  STL [R1+0x4070], R9 ;  /* 0x0040700901007387 */ /* 0x000fe80000100800 */
[----:B------:R-:W1:Y:S04]  /*21a50*/  LDS.U8 R9, [R0+UR4+0x200] ;  /* 0x0002000400097984 */ /* 0x000e680008000000 */
[----:B0-----:R-:W-:Y:S04]  /*21a60*/  STL [R1+0xb8], R11 ;  /* 0x0000b80b01007387 */ /* 0x001fe80000100800 */
[----:B------:R-:W0:Y:S04]  /*21a70*/  LDS.U8 R11, [R0+UR4+0x2208] ;  /* 0x00220804000b7984 */ /* 0x000e280008000000 */
[----:B-1----:R-:W-:Y:S04]  /*21a80*/  STL [R1+0xb4], R9 ;  /* 0x0000b40901007387 */ /* 0x002fe80000100800 */
[----:B------:R-:W1:Y:S04]  /*21a90*/  LDS.U8 R9, [R0+UR4+0x2008] ;  /* 0x0020080400097984 */ /* 0x000e680008000000 */
[----:B------:R-:W-:Y:S04]  /*21aa0*/  STL [R1+0x10c4], R10 ;  /* 0x0010c40a01007387 */ /* 0x000fe80000100800 */
[----:B------:R-:W3:Y:S04]  /*21ab0*/  LDS.U8 R10, [R0+UR4+0x2200] ;  /* 0x00220004000a7984 */ /* 0x000ee80008000000 */
[----:B0-----:R-:W-:Y:S04]  /*21ac0*/  STL [R1+0xbc], R11 ;  /* 0x0000bc0b01007387 */ /* 0x001fe80000100800 */
[----:B------:R-:W0:Y:S04]  /*21ad0*/  LDS.U8 R11, [R0+UR4+0x80] ;  /* 0x00008004000b7984 */ /* 0x000e280008000000 */
[----:B-1----:R-:W-:Y:S04]  /*21ae0*/  STL [R1+0x10cc], R9 ;  /* 0x0010cc0901007387 */ /* 0x002fe80000100800 */
[----:B------:R-:W1:Y:S04]  /*21af0*/  LDS.U8 R9, [R0+UR4+0x288] ;  /* 0x0002880400097984 */ /* 0x000e680008000000 */
[----:B---3--:R-:W-:Y:S04]  /*21b00*/  STL [R1+0x10c8], R10 ;  /* 0x0010c80a01007387 */ /* 0x008fe80000100800 */
        /* <DEDUP_REMOVED lines=39> */
[----:B-1----:R1:W-:Y:S04]  /*21d80*/  STL [R1+0x1244], R9 ;  /* 0x0012440901007387 */ /* 0x0023e80000100800 */
[----:B---3--:R-:W-:Y:S04]  /*21d90*/  STL [R1+0x1250], R10 ;  /* 0x0012500a01007387 */ /* 0x008fe80000100800 */
[----:B------:R-:W3:Y:S01]  /*21da0*/  LDS.U8 R10, [R0+UR4+0x2188] ;  /* 0x00218804000a7984 */ /* 0x000ee20008000000 */
[----:B------:R-:W-:-:S03]  /*21db0*/  PRMT R4, RZ, 0x7610, R4 ;  /* 0x00007610ff047816 */ /* 0x000fc60000000004 */
[----:B0-----:R-:W-:Y:S04]  /*21dc0*/  STL [R1+0x124c], R11 ;  /* 0x00124c0b01007387 */ /* 0x001fe80000100800 */
[----:B------:R-:W0:Y:S01]  /*21dd0*/  LDS.U8 R11, [R0+UR4+0x2380] ;  /* 0x00238004000b7984 */ /* 0x000e220008000000 */
[----:B------:R-:W-:Y:S01]  /*21de0*/  @!P0 IMAD.MOV.U32 R3, RZ, RZ, R12 ;  /* 0x000000ffff038224 */ /* 0x000fe200078e000c */
[----:B-1----:R-:W-:Y:S02]  /*21df0*/  LOP3.LUT R9, R0, 0x10, RZ, 0x3c, !PT ;  /* 0x0000001000097812 */ /* 0x002fe400078e3cff */
[----:B------:R-:W-:Y:S04]  /*21e00*/  STL [R1+0x2420], R0 ;  /* 0x0024200001007387 */ /* 0x000fe80000100800 */
[----:B---3--:R-:W-:Y:S04]  /*21e10*/  STL [R1+0x1258], R10 ;  /* 0x0012580a01007387 */ /* 0x008fe80000100800 */
[----:B------:R1:W3:Y:S04]  /*21e20*/  @!P0 LDG.E.U8 R4, desc[UR40][R2.64] ;  /* 0x0000002802048981 */ /* 0x0002e8000c1e1100 */
[----:B------:R-:W2:Y:S04]  /*21e30*/  LDS.U8 R10, [R9+UR4+0x400] ;  /* 0x00040004090a7984 */ /* 0x000ea80008000000 */
[----:B------:R-:W-:Y:S04]  /*21e40*/  LDS.U8 R12, [R9+UR4+0x700] ;  /* 0x00070004090c7984 */ /* 0x000fe80008000000 */
[----:B-1----:R-:W-:Y:S04]  /*21e50*/  LDS.U8 R3, [R0+UR4] ;  /* 0x0000000400037984 */ /* 0x002fe80008000000 */
[----:B------:R-:W-:Y:S04]  /*21e60*/  LDS.U8 R2, [R0+UR4+0x208] ;  /* 0x0002080400027984 */ /* 0x000fe80008000000 */
[----:B------:R-:W-:Y:S04]  /*21e70*/  LDS.U8 R0, [R9+UR4+0x408] ;  /* 0x0004080409007984 */ /* 0x000fe80008000000 */
[----:B0-----:R-:W-:Y:S04]  /*21e80*/  STL [R1+0x1254], R11 ;  /* 0x0012540b01007387 */ /* 0x001fe80000100800 */
[----:B------:R-:W0:Y:S04]  /*21e90*/  LDS.U8 R11, [R9+UR4+0x608] ;  /* 0x00060804090b7984 */ /* 0x000e280008000000 */
[----:B--2---:R-:W-:Y:S04]  /*21ea0*/  STL [R1+0x12c8], R10 ;  /* 0x0012c80a01007387 */ /* 0x004fe80000100800 */
[----:B------:R-:W1:Y:S04]  /*21eb0*/  LDS.U8 R10, [R9+UR4+0x600] ;  /* 0x00060004090a7984 */ /* 0x000e680008000000 */
[----:B0-----:R-:W-:Y:S04]  /*21ec0*/  STL [R1+0x12c4], R11 ;  /* 0x0012c40b01007387 */ /* 0x001fe80000100800 */
[----:B------:R-:W0:Y:S04]  /*21ed0*/  LDS.U8 R11, [R9+UR4+0x2400] ;  /* 0x00240004090b7984 */ /* 0x000e280008000000 */
[----:B------:R-:W-:Y:S04]  /*21ee0*/  STL [R1+0x12d0], R0 ;  /* 0x0012d00001007387 */ /* 0x000fe80000100800 */
[----:B------:R-:W2:Y:S04]  /*21ef0*/  LDS.U8 R0, [R9+UR4+0x2608] ;  /* 0x0026080409007984 */ /* 0x000ea80008000000 */
[----:B-1----:R-:W-:Y:S04]  /*21f00*/  STL [R1+0x12cc], R10 ;  /* 0x0012cc0a01007387 */ /* 0x002fe80000100800 */
[----:B------:R-:W1:Y:S04]  /*21f10*/  LDS.U8 R10, [R9+UR4+0x2408] ;  /* 0x00240804090a7984 */ /* 0x000e680008000000 */
[----:B0-----:R-:W-:Y:S04]  /*21f20*/  STL [R1+0x12d8], R11 ;  /* 0x0012d80b01007387 */ /* 0x001fe80000100800 */
[----:B------:R-:W0:Y:S04]  /*21f30*/  LDS.U8 R11, [R9+UR4+0x2600] ;  /* 0x00260004090b7984 */ /* 0x000e280008000000 */
[----:B--2---:R-:W-:Y:S04]  /*21f40*/  STL [R1+0x12d4], R0 ;  /* 0x0012d40001007387 */ /* 0x004fe80000100800 */
        /* <DEDUP_REMOVED lines=16> */
[----:B--2---:R0:W-:Y:S04]  /*22050*/  STL [R1+0x1364], R0 ;  /* 0x0013640001007387 */ /* 0x0041e80000100800 */
[----:B------:R-:W2:Y:S04]  /*22060*/  LDS.U8 R11, [R9+UR4+0x500] ;  /* 0x00050004090b7984 */ /* 0x000ea80008000000 */
[----:B0-----:R-:W3:Y:S04]  /*22070*/  LDL R0, [R1+0x34] ;  /* 0x0000340001007983 */ /* 0x001ee80000100800 */
[----:B-1----:R-:W-:Y:S04]  /*22080*/  STL [R1+0x1360], R10 ;  /* 0x0013600a01007387 */ /* 0x002fe80000100800 */
[----:B------:R-:W0:Y:S04]  /*22090*/  LDS.U8 R10, [R9+UR4+0x708] ;  /* 0x00070804090a7984 */ /* 0x000e280008000000 */
[----:B--2---:R-:W-:Y:S04]  /*220a0*/  STL [R1+0x13d0], R11 ;  /* 0x0013d00b01007387 */ /* 0x004fe80000100800 */
[----:B------:R-:W1:Y:S04]  /*220b0*/  LDS.U8 R11, [R9+UR4+0x508] ;  /* 0x00050804090b7984 */ /* 0x000e680008000000 */
[----:B0-----:R-:W-:Y:S04]  /*220c0*/  STL [R1+0x13cc], R10 ;  /* 0x0013cc0a01007387 */ /* 0x001fe80000100800 */
[----:B------:R-:W0:Y:S04]  /*220d0*/  LDS.U8 R10, [R9+UR4+0x2500] ;  /* 0x00250004090a7984 */ /* 0x000e280008000000 */
[----:B-1----:R-:W-:Y:S04]  /*220e0*/  STL [R1+0x1e04], R11 ;  /* 0x001e040b01007387 */ /* 0x002fe80000100800 */
[----:B------:R-:W1:Y:S04]  /*220f0*/  LDS.U8 R11, [R9+UR4+0x2708] ;  /* 0x00270804090b7984 */ /* 0x000e680008000000 */
[----:B------:R-:W-:Y:S04]  /*22100*/  STL [R1+0x13d4], R12 ;  /* 0x0013d40c01007387 */ /* 0x000fe80000100800 */
[----:B------:R-:W2:Y:S04]  /*22110*/  LDS.U8 R12, [R9+UR4+0x2508] ;  /* 0x00250804090c7984 */ /* 0x000ea80008000000 */
[----:B0-----:R-:W-:Y:S04]  /*22120*/  STL [R1+0x1e0c], R10 ;  /* 0x001e0c0a01007387 */ /* 0x001fe80000100800 */
[----:B------:R-:W0:Y:S04]  /*22130*/  LDS.U8 R10, [R9+UR4+0x2700] ;  /* 0x00270004090a7984 */ /* 0x000e280008000000 */
[----:B-1----:R-:W-:Y:S04]  /*22140*/  STL [R1+0x1e08], R11 ;  /* 0x001e080b01007387 */ /* 0x002fe80000100800 */
[----:B------:R-:W1:Y:S04]  /*22150*/  LDS.U8 R11, [R9+UR4+0x580] ;  /* 0x00058004090b7984 */ /* 0x000e680008000000 */
[----:B--2---:R-:W-:Y:S04]  /*22160*/  STL [R1+0x1e14], R12 ;  /* 0x001e140c01007387 */ /* 0x004fe80000100800 */
        /* <DEDUP_REMOVED lines=11> */
[----:B------:R-:W4:Y:S04]  /*22220*/  LDS.U8 R9, [R9+UR4+0x2780] ;  /* 0x0027800409097984 */ /* 0x000f280008000000 */
[----:B--2---:R-:W-:Y:S04]  /*22230*/  STL [R1+0x1e8c], R12 ;  /* 0x001e8c0c01007387 */ /* 0x004fe80000100800 */
[----:B0-----:R-:W-:Y:S04]  /*22240*/  STL [R1+0x1e88], R10 ;  /* 0x001e880a01007387 */ /* 0x001fe80000100800 */
[----:B-1----:R-:W-:Y:S04]  /*22250*/  STL [R1+0x1e94], R11 ;  /* 0x001e940b01007387 */ /* 0x002fe80000100800 */
[----:B----4-:R-:W-:Y:S04]  /*22260*/  STL [R1+0x1e90], R9 ;  /* 0x001e900901007387 */ /* 0x010fe80000100800 */
[----:B---3--:R-:W0:Y:S04]  /*22270*/  LDS.U8 R10, [R0+UR4] ;  /* 0x00000004000a7984 */ /* 0x008e280008000000 */
[----:B------:R-:W1:Y:S04]  /*22280*/  LDS.U8 R11, [R0+UR4+0x208] ;  /* 0x00020804000b7984 */ /* 0x000e680008000000 */
[----:B------:R-:W2:Y:S04]  /*22290*/  LDS.U8 R9, [R0+UR4+0x8] ;  /* 0x0000080400097984 */ /* 0x000ea80008000000 */
[----:B------:R-:W-:Y:S04]  /*222a0*/  LDS.U8 R12, [R0+UR4+0x300] ;  /* 0x00030004000c7984 */ /* 0x000fe80008000000 */
        /* <DEDUP_REMOVED lines=25> */
[----:B-1----:R-:W-:Y:S04]  /*22440*/  STL [R1+0x1160], R11 ;  /* 0x0011600b01007387 */ /* 0x002fe80000100800 */
[----:B------:R-:W0:Y:S04]  /*22450*/  LDS.U8 R10, [R0+UR4+0x2280] ;  /* 0x00228004000a7984 */ /* 0x000e280008000000 */
[----:B------:R-:W1:Y:S04]  /*22460*/  LDS.U8 R11, [R0+UR4+0x100] ;  /* 0x00010004000b7984 */ /* 0x000e680008000000 */
[----:B--2---:R2:W-:Y:S04]  /*22470*/  STL [R1+0x116c], R9 ;  /* 0x00116c0901007387 */ /* 0x0045e80000100800 */
[----:B--2---:R-:W2:Y:S04]  /*22480*/  LDL R9, [R1+0x30] ;  /* 0x0000300001097983 */ /* 0x004ea80000100800 */
[----:B0-----:R-:W-:Y:S04]  /*22490*/  STL [R1+0x1168], R10 ;  /* 0x0011680a01007387 */ /* 0x001fe80000100800 */
[----:B------:R-:W0:Y:S04]  /*224a0*/  LDS.U8 R10, [R0+UR4+0x308] ;  /* 0x00030804000a7984 */ /* 0x000e280008000000 */
[----:B-1----:R-:W-:Y:S04]  /*224b0*/  STL [R1+0x11d8], R11 ;  /* 0x0011d80b01007387 */ /* 0x002fe80000100800 */
        /* <DEDUP_REMOVED lines=23> */
[----:B------:R-:W4:Y:S04]  /*22630*/  LDS.U8 R0, [R0+UR4+0x2380] ;  /* 0x0023800400007984 */ /* 0x000f280008000000 */
[----:B---3--:R-:W-:Y:S04]  /*22640*/  STL [R1+0x1270], R12 ;  /* 0x0012700c01007387 */ /* 0x008fe80000100800 */
[----:B0-----:R-:W-:Y:S04]  /*22650*/  STL [R1+0x126c], R10 ;  /* 0x00126c0a01007387 */ /* 0x001fe80000100800 */
[----:B-1----:R-:W-:Y:S04]  /*22660*/  STL [R1+0x1278], R11 ;  /* 0x0012780b01007387 */ /* 0x002fe80000100800 */
[----:B----4-:R-:W-:Y:S04]  /*22670*/  STL [R1+0x1274], R0 ;  /* 0x0012740001007387 */ /* 0x010fe80000100800 */
[----:B--2---:R-:W0:Y:S04]  /*22680*/  LDS.U8 R10, [R9+UR4+0x400] ;  /* 0x00040004090a7984 */ /* 0x004e280008000000 */
        /* <DEDUP_REMOVED lines=64> */
[----:B--2---:R-:W0:Y:S04]  /*22a90*/  LDS.U8 R10, [R0+UR4] ;  /* 0x00000004000a7984 */ /* 0x004e280008000000 */
        /* <DEDUP_REMOVED lines=104> */
[----:B------:R-:W-:Y:S04]  /*23120*/  STL [R1+0x1e44], R12 ;  /* 0x001e440c01007387 */ /* 0x000fe80000100800 */
[----:B------:R-:W3:Y:S04]  /*23130*/  LDS.U8 R12, [R9+UR4+0x2708] ;  /* 0x00270804090c7984 */ /* 0x000ee80008000000 */
[----:B-1----:R-:W-:Y:S04]  /*23140*/  STL [R1+0x1e40], R11 ;  /* 0x001e400b01007387 */ /* 0x002fe80000100800 */
[----:B------:R-:W1:Y:S04]  /*23150*/  LDS.U8 R11, [R9+UR4+0x2508] ;  /* 0x00250804090b7984 */ /* 0x000e680008000000 */
[----:B0-----:R-:W-:Y:S04]  /*23160*/  STL [R1+0x1e4c], R10 ;  /* 0x001e4c0a01007387 */ /* 0x001fe80000100800 */
[----:B------:R-:W0:Y:S04]  /*23170*/  LDS.U8 R10, [R9+UR4+0x2700] ;  /* 0x00270004090a7984 */ /* 0x000e280008000000 */
[----:B---3--:R-:W-:Y:S04]  /*23180*/  STL [R1+0x1e48], R12 ;  /* 0x001e480c01007387 */ /* 0x008fe80000100800 */
        /* <DEDUP_REMOVED lines=16> */
[----:B---3--:R-:W-:Y:S04]  /*23290*/  STL [R1+0x1ed4], R12 ;  /* 0x001ed40c01007387 */ /* 0x008fe80000100800 */
[----:B-1----:R-:W-:Y:S04]  /*232a0*/  STL [R1+0x1ed0], R11 ;  /* 0x001ed00b01007387 */ /* 0x002fe80000100800 */
        /* <DEDUP_REMOVED lines=34> */
[----:B0-----:R0:W-:Y:S04]  /*234d0*/  STL [R1+0x11ac], R10 ;  /* 0x0011ac0a01007387 */ /* 0x0011e80000100800 */
[----:B0-----:R-:W3:Y:S04]  /*234e0*/  LDL R10, [R1+0x20] ;  /* 0x00002000010a7983 */ /* 0x001ee80000100800 */
[----:B-1----:R-:W-:Y:S04]  /*234f0*/  STL [R1+0x1220], R9 ;  /* 0x0012200901007387 */ /* 0x002fe80000100800 */
        /* <DEDUP_REMOVED lines=22> */
[----:B------:R-:W-:Y:S04]  /*23660*/  LDS.U8 R9, [R0+UR4+0x2188] ;  /* 0x0021880400097984 */ /* 0x000fe80008000000 */
[----:B------:R-:W0:Y:S04]  /*23670*/  LDS.U8 R0, [R0+UR4+0x2380] ;  /* 0x0023800400007984 */ /* 0x000e280008000000 */
[----:B--2---:R-:W-:Y:S04]  /*23680*/  STL [R1+0x12b8], R12 ;  /* 0x0012b80c01007387 */ /* 0x004fe80000100800 */
[----:B-1----:R-:W-:Y:S04]  /*23690*/  STL [R1+0x12b0], R11 ;  /* 0x0012b00b01007387 */ /* 0x002fe80000100800 */
[----:B0-----:R-:W-:Y:S04]  /*236a0*/  STL [R1+0x3454], R0 ;  /* 0x0034540001007387 */ /* 0x001fe80000100800 */
[----:B------:R-:W-:Y:S04]  /*236b0*/  STL [R1+0x12c0], R9 ;  /* 0x0012c00901007387 */ /* 0x000fe80000100800 */
[----:B---3--:R-:W0:Y:S04]  /*236c0*/  LDS.U8 R0, [R10+UR4+0x400] ;  /* 0x000400040a007984 */ /* 0x008e280008000000 */
        /* <DEDUP_REMOVED lines=41> */
[----:B-1----:R1:W-:Y:S04]  /*23960*/  STL [R1+0x1e60], R11 ;  /* 0x001e600b01007387 */ /* 0x0023e80000100800 */
[----:B-1----:R-:W3:Y:S04]  /*23970*/  LDL.LU R11, [R1+0xb0] ;  /* 0x0000b000010b7983 */ /* 0x002ee80000300800 */
[----:B--2---:R-:W-:Y:S04]  /*23980*/  STL [R1+0x1e6c], R9 ;  /* 0x001e6c0901007387 */ /* 0x004fe80000100800 */
[----:B------:R-:W2:Y:S04]  /*23990*/  LDL.LU R12, [R1+0xac] ;  /* 0x0000ac00010c7983 */ /* 0x000ea80000300800 */
[----:B------:R-:W1:Y:S04]  /*239a0*/  LDS.U8 R9, [R10+UR4+0x2508] ;  /* 0x002508040a097984 */ /* 0x000e680008000000 */
[----:B0-----:R0:W-:Y:S04]  /*239b0*/  STL [R1+0x1e68], R0 ;  /* 0x001e680001007387 */ /* 0x0011e80000100800 */
[----:B------:R-:W4:Y:S04]  /*239c0*/  LDL.LU R13, [R1+0x9c] ;  /* 0x00009c00010d7983 */ /* 0x000f280000300800 */
        /* <DEDUP_REMOVED lines=10> */
[----:B0-----:R-:W2:Y:S04]  /*23a70*/  LDL.LU R0, [R1+0x48] ;  /* 0x0000480001007983 */ /* 0x001ea80000300800 */
[----:B------:R-:W2:Y:S04]  /*23a80*/  LDL.LU R20, [R1+0x3c] ;  /* 0x00003c0001147983 */ /* 0x000ea80000300800 */
[----:B------:R-:W4:Y:S04]  /*23a90*/  LDL.LU R23, [R1+0x1c] ;  /* 0x00001c0001177983 */ /* 0x000f280000300800 */
[----:B------:R-:W4:Y:S04]  /*23aa0*/  LDL.LU R24, [R1+0x10] ;  /* 0x0000100001187983 */ /* 0x000f280000300800 */
[----:B------:R-:W4:Y:S04]  /*23ab0*/  LDL.LU R27, [R1+0xc] ;  /* 0x00000c00011b7983 */ /* 0x000f280000300800 */
[----:B------:R-:W4:Y:S04]  /*23ac0*/  LDL.LU R28, [R1] ;  /* 0x00000000011c7983 */ /* 0x000f280000300800 */
[----:B-1----:R-:W-:Y:S04]  /*23ad0*/  STL [R1+0x1e74], R9 ;  /* 0x001e740901007387 */ /* 0x002fe80000100800 */
[----:B------:R-:W0:Y:S04]  /*23ae0*/  LDS.U8 R9, [R10+UR4+0x580] ;  /* 0x000580040a097984 */ /* 0x000e280008000000 */
[----:B------:R-:W-:Y:S04]  /*23af0*/  STL [R1+0x1e70], R19 ;  /* 0x001e701301007387 */ /* 0x000fe80000100800 */
[----:B------:R-:W1:Y:S04]  /*23b00*/  LDS.U8 R19, [R10+UR4+0x788] ;  /* 0x000788040a137984 */ /* 0x000e680008000000 */
[----:B0-----:R-:W-:Y:S04]  /*23b10*/  STL [R1+0x1edc], R9 ;  /* 0x001edc0901007387 */ /* 0x001fe80000100800 */
[----:B------:R-:W0:Y:S04]  /*23b20*/  LDS.U8 R9, [R10+UR4+0x588] ;  /* 0x000588040a097984 */ /* 0x000e280008000000 */
[----:B-1----:R-:W-:Y:S04]  /*23b30*/  STL [R1+0x1ed8], R19 ;  /* 0x001ed81301007387 */ /* 0x002fe80000100800 */
[----:B0-----:R-:W-:Y:S04]  /*23b40*/  STL [R1+0x1ee4], R9 ;  /* 0x001ee40901007387 */ /* 0x001fe80000100800 */
[----:B------:R-:W0:Y:S04]  /*23b50*/  LDS.U8 R9, [R10+UR4+0x780] ;  /* 0x000780040a097984 */ /* 0x000e280008000000 */
[----:B0-----:R-:W-:Y:S04]  /*23b60*/  STL [R1+0x1ee0], R9 ;  /* 0x001ee00901007387 */ /* 0x001fe80000100800 */
[----:B------:R-:W0:Y:S04]  /*23b70*/  LDS.U8 R9, [R10+UR4+0x2580] ;  /* 0x002580040a097984 */ /* 0x000e280008000000 */
[----:B0-----:R-:W-:Y:S04]  /*23b80*/  STL [R1+0x1eec], R9 ;  /* 0x001eec0901007387 */ /* 0x001fe80000100800 */
[----:B------:R-:W0:Y:S01]  /*23b90*/  LDS.U8 R9, [R10+UR4+0x2788] ;  /* 0x002788040a097984 */ /* 0x000e220008000000 */
[----:B------:R-:W1:Y:S03]  /*23ba0*/  S2R R19, SR_TID.X ;  /* 0x0000000000137919 */ /* 0x000e660000002100 */
[----:B0-----:R-:W-:Y:S04]  /*23bb0*/  STL [R1+0x1ee8], R9 ;  /* 0x001ee80901007387 */ /* 0x001fe80000100800 */
[----:B------:R-:W0:Y:S04]  /*23bc0*/  LDS.U8 R9, [R10+UR4+0x2588] ;  /* 0x002588040a097984 */ /* 0x000e280008000000 */
[----:B------:R-:W3:Y:S01]  /*23bd0*/  LDS.U8 R10, [R10+UR4+0x2780] ;  /* 0x002780040a0a7984 */ /* 0x000ee20008000000 */
[----:B------:R-:W-:Y:S01]  /*23be0*/  BAR.SYNC.DEFER_BLOCKING 0x0 ;  /* 0x0000000000007b1d */ /* 0x000fe20000010000 */
[----:B-1----:R-:W-:-:S05]  /*23bf0*/  LOP3.LUT R19, R19, 0x3f, RZ, 0xc0, !PT ;  /* 0x0000003f13137812 */ /* 0x002fca00078ec0ff */
[----:B0-----:R0:W-:Y:S04]  /*23c00*/  STL [R1+0x1ef4], R9 ;  /* 0x001ef40901007387 */ /* 0x0011e80000100800 */
[----:B---3--:R-:W-:Y:S04]  /*23c10*/  STS.U8 [R19+UR4], R11 ;  /* 0x0000000b13007988 */ /* 0x008fe80008000004 */
[----:B0-----:R-:W3:Y:S04]  /*23c20*/  LDL.LU R9, [R1+0x4070] ;  /* 0x0040700001097983 */ /* 0x001ee80000300800 */
[----:B------:R0:W-:Y:S04]  /*23c30*/  STL [R1+0x1ef0], R10 ;  /* 0x001ef00a01007387 */ /* 0x0001e80000100800 */
[----:B--2---:R1:W-:Y:S04]  /*23c40*/  STS.U8 [R19+UR4+0x40], R12 ;  /* 0x0000400c13007988 */ /* 0x0043e80008000004 */
[----:B0-----:R-:W2:Y:S04]  /*23c50*/  LDL.LU R10, [R1+0x406c] ;  /* 0x00406c00010a7983 */ /* 0x001ea80000300800 */
[----:B------:R-:W2:Y:S04]  /*23c60*/  LDL.LU R11, [R1+0x4068] ;  /* 0x00406800010b7983 */ /* 0x000ea80000300800 */
[----:B-1----:R-:W2:Y:S04]  /*23c70*/  LDL.LU R12, [R1+0x4064] ;  /* 0x00406400010c7983 */ /* 0x002ea80000300800 */
[----:B----4-:R0:W-:Y:S04]  /*23c80*/  STS.U8 [R19+UR4+0x100], R13 ;  /* 0x0001000d13007988 */ /* 0x0101e80008000004 */
[----:B------:R1:W-:Y:S04]  /*23c90*/  STS.U8 [R19+UR4+0x140], R14 ;  /* 0x0001400e13007988 */ /* 0x0003e80008000004 */
[----:B------:R4:W-:Y:S04]  /*23ca0*/  STS.U8 [R19+UR4+0x200], R15 ;  /* 0x0002000f13007988 */ /* 0x0009e80008000004 */
[----:B------:R0:W-:Y:S04]  /*23cb0*/  STS.U8 [R19+UR4+0x240], R16 ;  /* 0x0002401013007988 */ /* 0x0001e80008000004 */
[----:B------:R1:W-:Y:S04]  /*23cc0*/  STS.U8 [R19+UR4+0x300], R17 ;  /* 0x0003001113007988 */ /* 0x0003e80008000004 */
[----:B------:R4:W-:Y:S04]  /*23cd0*/  STS.U8 [R19+UR4+0x340], R18 ;  /* 0x0003401213007988 */ /* 0x0009e80008000004 */
[----:B0-----:R-:W2:Y:S04]  /*23ce0*/  LDL.LU R13, [R1+0x4060] ;  /* 0x00406000010d7983 */ /* 0x001ea80000300800 */
[----:B-1----:R-:W2:Y:S04]  /*23cf0*/  LDL.LU R14, [R1+0x405c] ;  /* 0x00405c00010e7983 */ /* 0x002ea80000300800 */
[----:B----4-:R-:W4:Y:S04]  /*23d00*/  LDL.LU R15, [R1+0x4058] ;  /* 0x00405800010f7983 */ /* 0x010f280000300800 */
[----:B------:R-:W2:Y:S04]  /*23d10*/  LDL.LU R16, [R1+0x4054] ;  /* 0x0040540001107983 */ /* 0x000ea80000300800 */
[----:B------:R-:W2:Y:S04]  /*23d20*/  LDL.LU R17, [R1+0x4050] ;  /* 0x0040500001117983 */ /* 0x000ea80000300800 */
[----:B------:R-:W2:Y:S04]  /*23d30*/  LDL.LU R18, [R1+0x404c] ;  /* 0x00404c0001127983 */ /* 0x000ea80000300800 */
[----:B------:R0:W-:Y:S04]  /*23d40*/  STS.U8 [R19+UR4+0x400], R21 ;  /* 0x0004001513007988 */ /* 0x0001e80008000004 */
[----:B------:R1:W-:Y:S04]  /*23d50*/  STS.U8 [R19+UR4+0x440], R22 ;  /* 0x0004401613007988 */ /* 0x0003e80008000004 */
[----:B------:R0:W-:Y:S04]  /*23d60*/  STS.U8 [R19+UR4+0x500], R25 ;  /* 0x0005001913007988 */ /* 0x0001e80008000004 */
[----:B------:R1:W-:Y:S04]  /*23d70*/  STS.U8 [R19+UR4+0x540], R26 ;  /* 0x0005401a13007988 */ /* 0x0003e80008000004 */
[----:B------:R1:W-:Y:S04]  /*23d80*/  STS.U8 [R19+UR4+0x600], R29 ;  /* 0x0006001d13007988 */ /* 0x0003e80008000004 */
[----:B0-----:R-:W2:Y:S04]  /*23d90*/  LDL.LU R21, [R1+0x4048] ;  /* 0x0040480001157983 */ /* 0x001ea80000300800 */
[----:B-1----:R-:W2:Y:S04]  /*23da0*/  LDL.LU R22, [R1+0x4044] ;  /* 0x0040440001167983 */ /* 0x002ea80000300800 */
[----:B------:R-:W2:Y:S04]  /*23db0*/  LDL.LU R25, [R1+0x4040] ;  /* 0x0040400001197983 */ /* 0x000ea80000300800 */
[----:B------:R-:W2:Y:S04]  /*23dc0*/  LDL.LU R26, [R1+0x403c] ;  /* 0x00403c00011a7983 */ /* 0x000ea80000300800 */
[----:B------:R-:W2:Y:S04]  /*23dd0*/  LDL.LU R29, [R1+0x4038] ;  /* 0x00403800011d7983 */ /* 0x000ea80000300800 */
[----:B------:R-:W-:Y:S04]  /*23de0*/  STS.U8 [R19+UR4+0x640], R0 ;  /* 0x0006400013007988 */ /* 0x000fe80008000004 */
[----:B------:R0:W-:Y:S04]  /*23df0*/  STS.U8 [R19+UR4+0x700], R20 ;  /* 0x0007001413007988 */ /* 0x0001e80008000004 */
[----:B------:R1:W-:Y:S04]  /*23e00*/  STS.U8 [R19+UR4+0x740], R23 ;  /* 0x0007401713007988 */ /* 0x0003e80008000004 */
[----:B------:R0:W-:Y:S04]  /*23e10*/  STS.U8 [R19+UR4+0x800], R24 ;  /* 0x0008001813007988 */ /* 0x0001e80008000004 */
[----:B------:R1:W-:Y:S04]  /*23e20*/  STS.U8 [R19+UR4+0x840], R27 ;  /* 0x0008401b13007988 */ /* 0x0003e80008000004 */
[----:B------:R1:W-:Y:S04]  /*23e30*/  STS.U8 [R19+UR4+0x900], R28 ;  /* 0x0009001c13007988 */ /* 0x0003e80008000004 */
[----:B0-----:R-:W3:Y:S04]  /*23e40*/  LDL.LU R20, [R1+0xa4] ;  /* 0x0000a40001147983 */ /* 0x001ee80000300800 */
[----:B-1----:R-:W3:Y:S04]  /*23e50*/  LDL.LU R23, [R1+0xa0] ;  /* 0x0000a00001177983 */ /* 0x002ee80000300800 */
[----:B------:R-:W3:Y:S04]  /*23e60*/  LDL.LU R24, [R1+0x94] ;  /* 0x0000940001187983 */ /* 0x000ee80000300800 */
[----:B------:R-:W3:Y:S04]  /*23e70*/  LDL.LU R27, [R1+0x90] ;  /* 0x00009000011b7983 */ /* 0x000ee80000300800 */
[----:B------:R-:W3:Y:S04]  /*23e80*/  LDL.LU R28, [R1+0x84] ;  /* 0x00008400011c7983 */ /* 0x000ee80000300800 */
[----:B------:R-:W3:Y:S04]  /*23e90*/  LDL.LU R0, [R1+0x40] ;  /* 0x0000400001007983 */ /* 0x000ee80000300800 */
[----:B--2---:R0:W-:Y:S04]  /*23ea0*/  STS.U8 [R19+UR4+0x940], R29 ;  /* 0x0009401d13007988 */ /* 0x0041e80008000004 */
[----:B------:R1:W-:Y:S04]  /*23eb0*/  STS.U8 [R19+UR4+0xa00], R26 ;  /* 0x000a001a13007988 */ /* 0x0003e80008000004 */
        /* <DEDUP_REMOVED lines=11> */
[----:B------:R0:W-:Y:S04]  /*23f70*/  STS.U8 [R19+UR4+0xd00], R14 ;  /* 0x000d000e13007988 */ /* 0x0001e80008000004 */
[----:B------:R1:W-:Y:S04]  /*23f80*/  STS.U8 [R19+UR4+0xd40], R13 ;  /* 0x000d400d13007988 */ /* 0x0003e80008000004 */
[----:B------:R0:W-:Y:S04]  /*23f90*/  STS.U8 [R19+UR4+0xe00], R11 ;  /* 0x000e000b13007988 */ /* 0x0001e80008000004 */
[----:B------:R0:W-:Y:S04]  /*23fa0*/  STS.U8 [R19+UR4+0xe40], R10 ;  /* 0x000e400a13007988 */ /* 0x0001e80008000004 */
[----:B---3--:R3:W-:Y:S01]  /*23fb0*/  STS.U8 [R19+UR4+0xf00], R9 ;  /* 0x000f000913007988 */ /* 0x0087e20008000004 */
[----:B------:R-:W-:-:S03]  /*23fc0*/  LOP3.LUT R17, R19, 0x10, RZ, 0x3c, !PT ;  /* 0x0000001013117812 */ /* 0x000fc600078e3cff */
[----:B------:R3:W-:Y:S04]  /*23fd0*/  STS.U8 [R19+UR4+0xf40], R8 ;  /* 0x000f400813007988 */ /* 0x0007e80008000004 */
[----:B0-----:R-:W2:Y:S04]  /*23fe0*/  LDL.LU R14, [R1+0x4] ;  /* 0x00000400010e7983 */ /* 0x001ea80000300800 */
[----:B-1----:R-:W2:Y:S04]  /*23ff0*/  LDL.LU R13, [R1+0x8] ;  /* 0x00000800010d7983 */ /* 0x002ea80000300800 */
[----:B------:R-:W2:Y:S04]  /*24000*/  LDL.LU R11, [R1+0x14] ;  /* 0x00001400010b7983 */ /* 0x000ea80000300800 */
[----:B------:R-:W2:Y:S04]  /*24010*/  LDL.LU R10, [R1+0x18] ;  /* 0x00001800010a7983 */ /* 0x000ea80000300800 */
[----:B---3--:R-:W3:Y:S04]  /*24020*/  LDL.LU R9, [R1+0x74] ;  /* 0x0000740001097983 */ /* 0x008ee80000300800 */
[----:B------:R-:W2:Y:S04]  /*24030*/  LDL.LU R19, [R1+0x4034] ;  /* 0x0040340001137983 */ /* 0x000ea80000300800 */
[----:B------:R-:W2:Y:S04]  /*24040*/  LDL.LU R8, [R1+0x80] ;  /* 0x0000800001087983 */ /* 0x000ea80000300800 */
[----:B------:R0:W-:Y:S04]  /*24050*/  STS.U8 [R17+UR4+0x80], R20 ;  /* 0x0000801411007988 */ /* 0x0001e80008000004 */
[----:B------:R1:W-:Y:S04]  /*24060*/  STS.U8 [R17+UR4+0xc0], R23 ;  /* 0x0000c01711007988 */ /* 0x0003e80008000004 */
[----:B------:R0:W-:Y:S04]  /*24070*/  STS.U8 [R17+UR4+0x180], R24 ;  /* 0x0001801811007988 */ /* 0x0001e80008000004 */
[----:B------:R1:W-:Y:S04]  /*24080*/  STS.U8 [R17+UR4+0x1c0], R27 ;  /* 0x0001c01b11007988 */ /* 0x0003e80008000004 */
[----:B------:R1:W-:Y:S04]  /*24090*/  STS.U8 [R17+UR4+0x280], R28 ;  /* 0x0002801c11007988 */ /* 0x0003e80008000004 */
[----:B0-----:R-:W4:Y:S04]  /*240a0*/  LDL.LU R20, [R1+0x4030] ;  /* 0x0040300001147983 */ /* 0x001f280000300800 */
[----:B-1----:R-:W4:Y:S04]  /*240b0*/  LDL.LU R23, [R1+0x402c] ;  /* 0x00402c0001177983 */ /* 0x002f280000300800 */
[----:B------:R-:W4:Y:S04]  /*240c0*/  LDL.LU R24, [R1+0x4028] ;  /* 0x0040280001187983 */ /* 0x000f280000300800 */
[----:B------:R-:W4:Y:S04]  /*240d0*/  LDL.LU R27, [R1+0x4024] ;  /* 0x00402400011b7983 */ /* 0x000f280000300800 */
[----:B------:R-:W4:Y:S04]  /*240e0*/  LDL.LU R28, [R1+0x4020] ;  /* 0x00402000011c7983 */ /* 0x000f280000300800 */
[----:B--2---:R-:W-:Y:S04]  /*240f0*/  STS.U8 [R17+UR4+0x2c0], R8 ;  /* 0x0002c00811007988 */ /* 0x004fe80008000004 */
[----:B---3--:R-:W-:Y:S04]  /*24100*/  STS.U8 [R17+UR4+0x380], R9 ;  /* 0x0003800911007988 */ /* 0x008fe80008000004 */
[----:B------:R0:W-:Y:S04]  /*24110*/  STS.U8 [R17+UR4+0x3c0], R18 ;  /* 0x0003c01211007988 */ /* 0x0001e80008000004 */
[----:B------:R1:W-:Y:S04]  /*24120*/  STS.U8 [R17+UR4+0x480], R21 ;  /* 0x0004801511007988 */ /* 0x0003e80008000004 */
[----:B------:R2:W-:Y:S04]  /*24130*/  STS.U8 [R17+UR4+0x4c0], R22 ;  /* 0x0004c01611007988 */ /* 0x0005e80008000004 */
[----:B------:R3:W-:Y:S04]  /*24140*/  STS.U8 [R17+UR4+0x580], R25 ;  /* 0x0005801911007988 */ /* 0x0007e80008000004 */
[----:B----4-:R4:W-:Y:S04]  /*24150*/  STS.U8 [R17+UR4+0x5c0], R26 ;  /* 0x0005c01a11007988 */ /* 0x0109e80008000004 */
[----:B0-----:R-:W4:Y:S04]  /*24160*/  LDL.LU R18, [R1+0xa8] ;  /* 0x0000a80001127983 */ /* 0x001f280000300800 */
        /* <DEDUP_REMOVED lines=13> */
[----:B------:R-:W-:Y:S04]  /*24240*/  STS.U8 [R17+UR4+0xc80], R16 ;  /* 0x000c801011007988 */ /* 0x000fe80008000004 */
[----:B--2---:R-:W2:Y:S04]  /*24250*/  LDL.LU R22, [R1+0xb4] ;  /* 0x0000b40001167983 */ /* 0x004ea80000300800 */
[----:B------:R-:W-:Y:S04]  /*24260*/  STS.U8 [R17+UR4+0xcc0], R15 ;  /* 0x000cc00f11007988 */ /* 0x000fe80008000004 */
[----:B---3--:R-:W3:Y:S04]  /*24270*/  LDL.LU R25, [R1+0x10c4] ;  /* 0x0010c40001197983 */ /* 0x008ee80000300800 */
[----:B------:R-:W-:Y:S04]  /*24280*/  STS.U8 [R17+UR4+0xd80], R12 ;  /* 0x000d800c11007988 */ /* 0x000fe80008000004 */
[----:B----4-:R-:W3:Y:S04]  /*24290*/  LDL.LU R26, [R1+0xbc] ;  /* 0x0000bc00011a7983 */ /* 0x010ee80000300800 */
[----:B------:R-:W-:Y:S04]  /*242a0*/  STS.U8 [R17+UR4+0xdc0], R7 ;  /* 0x000dc00711007988 */ /* 0x000fe80008000004 */
[----:B0-----:R-:W4:Y:S04]  /*242b0*/  LDL.LU R29, [R1+0x10cc] ;  /* 0x0010cc00011d7983 */ /* 0x001f280000300800 */
[----:B------:R-:W-:Y:S04]  /*242c0*/  STS.U8 [R17+UR4+0xe80], R6 ;  /* 0x000e800611007988 */ /* 0x000fe80008000004 */
[----:B------:R-:W4:Y:S04]  /*242d0*/  LDL.LU R0, [R1+0x10c8] ;  /* 0x0010c80001007983 */ /* 0x000f280000300800 */
[----:B------:R0:W-:Y:S04]  /*242e0*/  STS.U8 [R17+UR4+0xec0], R5 ;  /* 0x000ec00511007988 */ /* 0x0001e80008000004 */
[----:B0-----:R-:W2:Y:S04]  /*242f0*/  LDL R5, [R1+0x10c0] ;  /* 0x0010c00001057983 */ /* 0x001ea80000100800 */
[----:B------:R-:W-:Y:S04]  /*24300*/  STS.U8 [R17+UR4+0xf80], R4 ;  /* 0x000f800411007988 */ /* 0x000fe80008000004 */
[----:B------:R-:W-:Y:S01]  /*24310*/  STS.U8 [R17+UR4+0xfc0], R18 ;  /* 0x000fc01211007988 */ /* 0x000fe20008000004 */
[----:B------:R-:W-:Y:S06]  /*24320*/  BAR.SYNC.DEFER_BLOCKING 0x0 ;  /* 0x0000000000007b1d */ /* 0x000fec0000010000 */
[----:B--2---:R-:W0:Y:S01]  /*24330*/  LDSM.16.M88.4 R8, [R5] ;  /* 0x000000000508783b */ /* 0x004e220000000200 */
[----:B------:R-:W-:-:S03]  /*24340*/  IMAD R13, R22, 0x100, R21 ;  /* 0x00000100160d7824 */ /* 0x000fc600078e0215 */
[----:B0-----:R0:W-:Y:S04]  /*24350*/  STL.64 [R1+0x40], R8 ;  /* 0x0000400801007387 */ /* 0x0011e80000100a00 */
[----:B------:R1:W-:Y:S04]  /*24360*/  STL.64 [R1+0x48], R10 ;  /* 0x0000480a01007387 */ /* 0x0003e80000100a00 */
[----:B------:R-:W2:Y:S04]  /*24370*/  LDL.LU.64 R20, [R1+0xe0] ;  /* 0x0000e00001147983 */ /* 0x000ea80000300a00 */
[----:B------:R-:W2:Y:S01]  /*24380*/  LDL.LU.64 R22, [R1+0xe8] ;  /* 0x0000e80001167983 */ /* 0x000ea20000300a00 */
[----:B---3--:R-:W-:-:S03]  /*24390*/  IMAD R14, R26, 0x100, R25 ;  /* 0x000001001a0e7824 */ /* 0x008fc600078e0219 */
[----:B------:R-:W3:Y:S01]  /*243a0*/  LDSM.16.M88.4 R24, [R5+0x200] ;  /* 0x000200000518783b */ /* 0x000ee20000000200 */
[----:B------:R-:W-:Y:S02]  /*243b0*/  IMAD.MOV.U32 R6, RZ, RZ, R8 ;  /* 0x000000ffff067224 */ /* 0x000fe400078e0008 */
[----:B------:R-:W-:Y:S02]  /*243c0*/  IMAD.MOV.U32 R4, RZ, RZ, R9 ;  /* 0x000000ffff047224 */ /* 0x000fe400078e0009 */
[----:B------:R-:W-:Y:S02]  /*243d0*/  IMAD R12, R2, 0x100, R3 ;  /* 0x00000100020c7824 */ /* 0x000fe400078e0203 */
[----:B----4-:R-:W-:Y:S01]  /*243e0*/  IMAD R15, R0, 0x100, R29 ;  /* 0x00000100000f7824 */ /* 0x010fe200078e021d */
[----:B------:R-:W-:Y:S02]  /*243f0*/  F2FP.F16.E4M3.UNPACK_B R13, R13 ;  /* 0x0000000dff0d723e */ /* 0x000fe400020006ff */
[----:B------:R-:W-:-:S02]  /*24400*/  F2FP.F16.E4M3.UNPACK_B R14, R14 ;  /* 0x0000000eff0e723e */ /* 0x000fc400020006ff */
[----:B------:R-:W-:Y:S02]  /*24410*/  F2FP.F16.E4M3.UNPACK_B R18, R6 ;  /* 0x00000006ff12723e */ /* 0x000fe400020006ff */
[----:B------:R-:W-:Y:S02]  /*24420*/  F2FP.F16.E4M3.UNPACK_B R12, R12 ;  /* 0x0000000cff0c723e */ /* 0x000fe400020006ff */
[----:B------:R-:W-:Y:S02]  /*24430*/  F2FP.F16.E4M3.UNPACK_B R15, R15 ;  /* 0x0000000fff0f723e */ /* 0x000fe400020006ff */
[----:B------:R-:W-:Y:S01]  /*24440*/  F2FP.F16.E4M3.UNPACK_B R19, R4 ;  /* 0x00000004ff13723e */ /* 0x000fe200020006ff */
[----:B------:R-:W-:Y:S02]  /*24450*/  IMAD.MOV.U32 R16, RZ, RZ, R10 ;  /* 0x000000ffff107224 */ /* 0x000fe400078e000a */
[----:B------:R-:W-:Y:S01]  /*24460*/  IMAD.MOV.U32 R17, RZ, RZ, R11 ;  /* 0x000000ffff117224 */ /* 0x000fe200078e000b */
[----:B0-----:R-:W4:Y:S04]  /*24470*/  LDL.LU.64 R8, [R1+0x120] ;  /* 0x0001200001087983 */ /* 0x001f280000300a00 */
[----:B-1----:R-:W4:Y:S04]  /*24480*/  LDL.LU.64 R10, [R1+0x128] ;  /* 0x00012800010a7983 */ /* 0x002f280000300a00 */
[----:B---3--:R-:W-:Y:S01]  /*24490*/  STL.64 [R1+0x50], R24 ;  /* 0x0000501801007387 */ /* 0x008fe20000100a00 */
[----:B------:R-:W-:-:S02]  /*244a0*/  IMAD.MOV.U32 R2, RZ, RZ, R24 ;  /* 0x000000ffff027224 */ /* 0x000fc400078e0018 */
[----:B------:R-:W-:Y:S02]  /*244b0*/  IMAD.MOV.U32 R3, RZ, RZ, R25 ;  /* 0x000000ffff037224 */ /* 0x000fe400078e0019 */
[----:B------:R-:W-:Y:S01]  /*244c0*/  IMAD.MOV.U32 R7, RZ, RZ, R26 ;  /* 0x000000ffff077224 */ /* 0x000fe200078e001a */
[----:B------:R2:W-:Y:S01]  /*244d0*/  STL.64 [R1+0x58], R26 ;  /* 0x0000581a01007387 */ /* 0x0005e20000100a00 */
[----:B------:R-:W-:-:S03]  /*244e0*/  IMAD.MOV.U32 R0, RZ, RZ, R27 ;  /* 0x000000ffff007224 */ /* 0x000fc600078e001b */
[----:B------:R-:W-:Y:S01]  /*244f0*/  STL.64 [R1+0x18], R18 ;  /* 0x0000181201007387 */ /* 0x000fe20000100a00 */
[----:B--2---:R-:W-:Y:S03]  /*24500*/  HMMA.16816.F32 R24, R12, R18, R20 ;  /* 0x000000120c18723c */ /* 0x004fe60000001814 */
[----:B------:R-:W0:-:S15]  /*24510*/  LDSM.16.M88.4 R20, [R5+0x400] ;  /* 0x000400000514783b */ /* 0x000e1e0000000200 */
[----:B------:R-:W-:Y:S01]  /*24520*/  NOP ;  /* 0x0000000000007918 */ /* 0x000fe20000000000 */
[----:B------:R0:W-:Y:S04]  /*24530*/  STL.64 [R1+0xe0], R24 ;  /* 0x0000e01801007387 */ /* 0x0001e80000100a00 */
[----:B------:R-:W-:Y:S01]  /*24540*/  STL.64 [R1+0xe8], R26 ;  /* 0x0000e81a01007387 */ /* 0x000fe20000100a00 */
[----:B0-----:R-:W-:Y:S02]  /*24550*/  IMAD.MOV.U32 R25, RZ, RZ, R22 ;  /* 0x000000ffff197224 */ /* 0x001fe400078e0016 */
[----:B------:R-:W-:Y:S01]  /*24560*/  IMAD.MOV.U32 R24, RZ, RZ, R23 ;  /* 0x000000ffff187224 */ /* 0x000fe200078e0017 */
[----:B------:R0:W-:Y:S01]  /*24570*/  STL.64 [R1+0x60], R20 ;  /* 0x0000601401007387 */ /* 0x0001e20000100a00 */
[----:B------:R-:W-:Y:S02]  /*24580*/  IMAD.MOV.U32 R6, RZ, RZ, R20 ;  /* 0x000000ffff067224 */ /* 0x000fe400078e0014 */
[----:B------:R-:W-:Y:S01]  /*24590*/  IMAD.MOV.U32 R4, RZ, RZ, R21 ;  /* 0x000000ffff047224 */ /* 0x000fe200078e0015 */
[----:B------:R1:W-:Y:S04]  /*245a0*/  STL.64 [R1+0x68], R22 ;  /* 0x0000681601007387 */ /* 0x0003e80000100a00 */
[----:B0-----:R-:W2:Y:S04]  /*245b0*/  LDL.LU.64 R20, [R1+0x140] ;  /* 0x0001400001147983 */ /* 0x001ea80000300a00 */
[----:B-1----:R-:W2:Y:S04]  /*245c0*/  LDL.LU.64 R22, [R1+0x148] ;  /* 0x0001480001167983 */ /* 0x002ea80000300a00 */
[----:B------:R0:W-:Y:S04]  /*245d0*/  STL.64 [R1+0x4018], R24 ;  /* 0x0040181801007387 */ /* 0x0001e80000100a00 */
[----:B0-----:R-:W3:Y:S04]  /*245e0*/  LDL.LU.64 R24, [R1+0x100] ;  /* 0x0001000001187983 */ /* 0x001ee80000300a00 */
[----:B------:R-:W3:Y:S01]  /*245f0*/  LDL.LU.64 R26, [R1+0x108] ;  /* 0x00010800011a7983 */ /* 0x000ee20000300a00 */
[----:B------:R-:W-:-:S02]  /*24600*/  F2FP.F16.E4M3.UNPACK_B R16, R16 ;  /* 0x00000010ff10723e */ /* 0x000fc400020006ff */
[----:B------:R-:W-:-:S05]  /*24610*/  F2FP.F16.E4M3.UNPACK_B R17, R17 ;  /* 0x00000011ff11723e */ /* 0x000fca00020006ff */
[----:B------:R3:W-:Y:S01]  /*24620*/  STL.64 [R1+0x10], R16 ;  /* 0x0000101001007387 */ /* 0x0007e20000100a00 */
[----:B------:R-:W-:Y:S02]  /*24630*/  F2FP.F16.E4M3.UNPACK_B R2, R2 ;  /* 0x00000002ff02723e */ /* 0x000fe400020006ff */
[----:B------:R-:W-:-:S07]  /*24640*/  F2FP.F16.E4M3.UNPACK_B R3, R3 ;  /* 0x00000003ff03723e */ /* 0x000fce00020006ff */
[C---:B----4-:R-:W-:Y:S08]  /*24650*/  HMMA.16816.F32 R8, R12.reuse, R2, R8 ;  /* 0x000000020c08723c */ /* 0x050ff00000001808 */
[----:B---3--:R-:W-:Y:S01]  /*24660*/  HMMA.16816.F32 R16, R12, R16, R24 ;  /* 0x000000100c10723c */ /* 0x008fe20000001818 */
[----:B------:R-:W0:-:S15]  /*24670*/  LDSM.16.M88.4 R24, [R5+0x600] ;  /* 0x000600000518783b */ /* 0x000e1e0000000200 */
[----:B------:R-:W-:-:S03]  /*24680*/  NOP ;  /* 0x0000000000007918 */ /* 0x000fc60000000000 */
[----:B------:R1:W-:Y:S04]  /*24690*/  STL.64 [R1+0x100], R16 ;  /* 0x0001001001007387 */ /* 0x0003e80000100a00 */
[----:B------:R3:W-:Y:S04]  /*246a0*/  STL.64 [R1+0x108], R18 ;  /* 0x0001081201007387 */ /* 0x0007e80000100a00 */
[----:B------:R4:W-:Y:S04]  /*246b0*/  STL.64 [R1+0x8], R2 ;  /* 0x0000080201007387 */ /* 0x0009e80000100a00 */
[----:B-1----:R-:W2:Y:S04]  /*246c0*/  LDL.LU.64 R16, [R1+0x160] ;  /* 0x0001600001107983 */ /* 0x002ea80000300a00 */
[----:B---3--:R-:W3:Y:S04]  /*246d0*/  LDL.LU.64 R18, [R1+0x168] ;  /* 0x0001680001127983 */ /* 0x008ee80000300a00 */
[----:B------:R1:W-:Y:S04]  /*246e0*/  STL.64 [R1+0x120], R8 ;  /* 0x0001200801007387 */ /* 0x0003e80000100a00 */
[----:B------:R1:W-:Y:S04]  /*246f0*/  STL.64 [R1+0x128], R10 ;  /* 0x0001280a01007387 */ /* 0x0003e80000100a00 */
[----:B0-----:R-:W-:Y:S01]  /*24700*/  STL.64 [R1+0x70], R24 ;  /* 0x0000701801007387 */ /* 0x001fe20000100a00 */
[----:B----4-:R-:W-:-:S02]  /*24710*/  IMAD.MOV.U32 R3, RZ, RZ, R24 ;  /* 0x000000ffff037224 */ /* 0x010fc400078e0018 */
[----:B------:R-:W-:Y:S01]  /*24720*/  IMAD.MOV.U32 R2, RZ, RZ, R25 ;  /* 0x000000ffff027224 */ /* 0x000fe200078e0019 */
[----:B------:R-:W-:Y:S01]  /*24730*/  STL.64 [R1+0x78], R26 ;  /* 0x0000781a01007387 */ /* 0x000fe20000100a00 */
[----:B-1----:R-:W-:Y:S02]  /*24740*/  IMAD.MOV.U32 R9, RZ, RZ, R26 ;  /* 0x000000ffff097224 */ /* 0x002fe400078e001a */
[----:B------:R-:W-:Y:S02]  /*24750*/  IMAD.MOV.U32 R8, RZ, RZ, R27 ;  /* 0x000000ffff087224 */ /* 0x000fe400078e001b */
[----:B------:R-:W0:Y:S01]  /*24760*/  LDSM.16.M88.4 R24, [R5+0x800] ;  /* 0x000800000518783b */ /* 0x000e220000000200 */
[----:B------:R-:W-:Y:S02]  /*24770*/  F2FP.F16.E4M3.UNPACK_B R10, R7 ;  /* 0x00000007ff0a723e */ /* 0x000fe400020006ff */
[----:B------:R-:W-:Y:S02]  /*24780*/  F2FP.F16.E4M3.UNPACK_B R11, R0 ;  /* 0x00000000ff0b723e */ /* 0x000fe400020006ff */
[----:B------:R-:W-:-:S02]  /*24790*/  F2FP.F16.E4M3.UNPACK_B R28, R6 ;  /* 0x00000006ff1c723e */ /* 0x000fc400020006ff */
[----:B------:R-:W-:-:S03]  /*247a0*/  F2FP.F16.E4M3.UNPACK_B R29, R4 ;  /* 0x00000004ff1d723e */ /* 0x000fc600020006ff */
[----:B--2---:R-:W-:Y:S01]  /*247b0*/  HMMA.16816.F32 R20, R12, R10, R20 ;  /* 0x0000000a0c14723c */ /* 0x004fe20000001814 */
[----:B------:R1:W-:Y:S04]  /*247c0*/  STL.64 [R1+0x4010], R8 ;  /* 0x0040100801007387 */ /* 0x0003e80000100a00 */
[----:B------:R2:W-:Y:S01]  /*247d0*/  STL.64 [R1], R10 ;  /* 0x0000000a01007387 */ /* 0x0005e20000100a00 */
[----:B------:R-:W-:-:S03]  /*247e0*/  IMAD.MOV.U32 R0, RZ, RZ, R11 ;  /* 0x000000ffff007224 */ /* 0x000fc600078e000b */
[----:B-1----:R-:W4:Y:S10]  /*247f0*/  LDL.LU.64 R8, [R1+0x180] ;  /* 0x0001800001087983 */ /* 0x002f340000300a00 */
[----:B------:R1:W-:Y:S04]  /*24800*/  STL.64 [R1+0x140], R20 ;  /* 0x0001401401007387 */ /* 0x0003e80000100a00 */
[----:B------:R0:W-:Y:S04]  /*24810*/  STL.64 [R1+0x148], R22 ;  /* 0x0001481601007387 */ /* 0x0001e80000100a00 */
[----:B--2---:R-:W4:Y:S04]  /*24820*/  LDL.LU.64 R10, [R1+0x188] ;  /* 0x00018800010a7983 */ /* 0x004f280000300a00 */
[----:B-1----:R-:W2:Y:S04]  /*24830*/  LDL.LU.64 R20, [R1+0x1a0] ;  /* 0x0001a00001147983 */ /* 0x002ea80000300a00 */
[----:B0-----:R-:W2:Y:S01]  /*24840*/  LDL.LU.64 R22, [R1+0x1a8] ;  /* 0x0001a80001167983 */ /* 0x001ea20000300a00 */
[----:B------:R-:W-:-:S02]  /*24850*/  IMAD.MOV.U32 R7, RZ, RZ, R24 ;  /* 0x000000ffff077224 */ /* 0x000fc400078e0018 */
[----:B------:R-:W-:Y:S01]  /*24860*/  IMAD.MOV.U32 R6, RZ, RZ, R25 ;  /* 0x000000ffff067224 */ /* 0x000fe200078e0019 */
[----:B---3--:R-:W-:-:S15]  /*24870*/  HMMA.16816.F32 R16, R12, R28, R16 ;  /* 0x0000001c0c10723c */ /* 0x008fde0000001810 */
[----:B------:R-:W-:-:S04]  /*24880*/  NOP ;  /* 0x0000000000007918 */ /* 0x000fc80000000000 */
[----:B------:R-:W-:Y:S04]  /*24890*/  STL.64 [R1+0x160], R16 ;  /* 0x0001601001007387 */ /* 0x000fe80000100a00 */
[----:B------:R-:W-:Y:S04]  /*248a0*/  STL.64 [R1+0x168], R18 ;  /* 0x0001681201007387 */ /* 0x000fe80000100a00 */
[----:B------:R0:W-:Y:S04]  /*248b0*/  STL.64 [R1+0x80], R24 ;  /* 0x0000801801007387 */ /* 0x0001e80000100a00 */
[----:B------:R-:W-:Y:S04]  /*248c0*/  STL.64 [R1+0x88], R26 ;  /* 0x0000881a01007387 */ /* 0x000fe80000100a00 */
[----:B0-----:R-:W3:Y:S01]  /*248d0*/  LDL.LU.64 R24, [R1+0x4018] ;  /* 0x0040180001187983 */ /* 0x001ee20000300a00 */
[----:B------:R-:W-:-:S02]  /*248e0*/  IMAD.MOV.U32 R16, RZ, RZ, R26 ;  /* 0x000000ffff107224 */ /* 0x000fc400078e001a */
[----:B------:R-:W-:-:S03]  /*248f0*/  IMAD.MOV.U32 R4, RZ, RZ, R27 ;  /* 0x000000ffff047224 */ /* 0x000fc600078e001b */
[----:B------:R0:W-:Y:S04]  /*24900*/  STL [R1+0x4008], R16 ;  /* 0x0040081001007387 */ /* 0x0001e80000100800 */
[----:B0-----:R-:W2:Y:S04]  /*24910*/  LDL.LU.64 R16, [R1+0x1c0] ;  /* 0x0001c00001107983 */ /* 0x001ea80000300a00 */
[----:B------:R-:W2:Y:S01]  /*24920*/  LDL.LU.64 R18, [R1+0x1c8] ;  /* 0x0001c80001127983 */ /* 0x000ea20000300a00 */
[----:B---3--:R-:W-:Y:S02]  /*24930*/  F2FP.F16.E4M3.UNPACK_B R26, R25 ;  /* 0x00000019ff1a723e */ /* 0x008fe400020006ff */
[----:B------:R-:W-:-:S02]  /*24940*/  F2FP.F16.E4M3.UNPACK_B R27, R24 ;  /* 0x00000018ff1b723e */ /* 0x000fc400020006ff */
[----:B------:R-:W-:Y:S02]  /*24950*/  F2FP.F16.E4M3.UNPACK_B R24, R3 ;  /* 0x00000003ff18723e */ /* 0x000fe400020006ff */
[----:B------:R-:W-:-:S03]  /*24960*/  F2FP.F16.E4M3.UNPACK_B R25, R2 ;  /* 0x00000002ff19723e */ /* 0x000fc600020006ff */
[C---:B----4-:R-:W-:Y:S08]  /*24970*/  HMMA.16816.F32 R8, R12.reuse, R26, R8 ;  /* 0x0000001a0c08723c */ /* 0x050ff00000001808 */
[----:B--2---:R-:W-:Y:S11]  /*24980*/  HMMA.16816.F32 R20, R12, R24, R20 ;  /* 0x000000180c14723c */ /* 0x004ff60000001814 */
[----:B------:R0:W-:Y:S04]  /*24990*/  STL.64 [R1+0x180], R8 ;  /* 0x0001800801007387 */ /* 0x0001e80000100a00 */
[----:B------:R-:W-:Y:S04]  /*249a0*/  STL.64 [R1+0x188], R10 ;  /* 0x0001880a01007387 */ /* 0x000fe80000100a00 */
[----:B0-----:R-:W2:Y:S04]  /*249b0*/  LDL.LU.64 R8, [R1+0x4010] ;  /* 0x0040100001087983 */ /* 0x001ea80000300a00 */
[----:B------:R-:W-:Y:S04]  /*249c0*/  STL.64 [R1+0x3f70], R26 ;  /* 0x003f701a01007387 */ /* 0x000fe80000100a00 */
[----:B------:R0:W-:Y:S04]  /*249d0*/  STL.64 [R1+0x3f68], R24 ;  /* 0x003f681801007387 */ /* 0x0001e80000100a00 */
[----:B------:R-:W-:Y:S04]  /*249e0*/  STL.64 [R1+0x1a0], R20 ;  /* 0x0001a01401007387 */ /* 0x000fe80000100a00 */
[----:B------:R-:W-:Y:S04]  /*249f0*/  STL.64 [R1+0x1a8], R22 ;  /* 0x0001a81601007387 */ /* 0x000fe80000100a00 */
[----:B------:R-:W1:Y:S04]  /*24a00*/  LDSM.16.M88.4 R20, [R5+0xa00] ;  /* 0x000a00000514783b */ /* 0x000e680000000200 */
[----:B0-----:R-:W3:Y:S04]  /*24a10*/  LDL.LU.64 R24, [R1+0x1e0] ;  /* 0x0001e00001187983 */ /* 0x001ee80000300a00 */
[----:B------:R-:W3:Y:S04]  /*24a20*/  LDL.LU.64 R26, [R1+0x1e8] ;  /* 0x0001e800011a7983 */ /* 0x000ee80000300a00 */
[----:B-1----:R0:W-:Y:S01]  /*24a30*/  STL.64 [R1+0x90], R20 ;  /* 0x0000901401007387 */ /* 0x0021e20000100a00 */
[----:B------:R-:W-:-:S03]  /*24a40*/  IMAD.MOV.U32 R10, RZ, RZ, R22 ;  /* 0x000000ffff0a7224 */ /* 0x000fc600078e0016 */
[----:B------:R2:W-:Y:S01]  /*24a50*/  STL.64 [R1+0x98], R22 ;  /* 0x0000981601007387 */ /* 0x0005e20000100a00 */
[----:B------:R-:W-:Y:S02]  /*24a60*/  IMAD.MOV.U32 R11, RZ, RZ, R23 ;  /* 0x000000ffff0b7224 */ /* 0x000fe400078e0017 */
[----:B------:R-:W-:Y:S02]  /*24a70*/  IMAD.MOV.U32 R3, RZ, RZ, R20 ;  /* 0x000000ffff037224 */ /* 0x000fe400078e0014 */
[----:B------:R-:W-:Y:S01]  /*24a80*/  IMAD.MOV.U32 R2, RZ, RZ, R21 ;  /* 0x000000ffff027224 */ /* 0x000fe200078e0015 */
[----:B0-----:R-:W-:Y:S02]  /*24a90*/  F2FP.F16.E4M3.UNPACK_B R20, R7 ;  /* 0x00000007ff14723e */ /* 0x001fe400020006ff */
[----:B------:R-:W-:Y:S02]  /*24aa0*/  F2FP.F16.E4M3.UNPACK_B R21, R6 ;  /* 0x00000006ff15723e */ /* 0x000fe400020006ff */
[----:B--2---:R-:W-:-:S02]  /*24ab0*/  F2FP.F16.E4M3.UNPACK_B R22, R9 ;  /* 0x00000009ff16723e */ /* 0x004fc400020006ff */
[----:B------:R-:W-:-:S07]  /*24ac0*/  F2FP.F16.E4M3.UNPACK_B R23, R8 ;  /* 0x00000008ff17723e */ /* 0x000fce00020006ff */
[C---:B------:R-:W-:Y:S08]  /*24ad0*/  HMMA.16816.F32 R16, R12.reuse, R22, R16 ;  /* 0x000000160c10723c */ /* 0x040ff00000001810 */
[----:B---3--:R-:W-:Y:S11]  /*24ae0*/  HMMA.16816.F32 R24, R12, R20, R24 ;  /* 0x000000140c18723c */ /* 0x008ff60000001818 */
[----:B------:R0:W-:Y:S04]  /*24af0*/  STL.64 [R1+0x1c0], R16 ;  /* 0x0001c01001007387 */ /* 0x0001e80000100a00 */
[----:B------:R-:W-:Y:S04]  /*24b00*/  STL.64 [R1+0x1c8], R18 ;  /* 0x0001c81201007387 */ /* 0x000fe80000100a00 */
[----:B0-----:R-:W2:Y:S04]  /*24b10*/  LDL.LU R16, [R1+0x4008] ;  /* 0x0040080001107983 */ /* 0x001ea80000300800 */
[----:B------:R0:W-:Y:S04]  /*24b20*/  STL.64 [R1+0x1e0], R24 ;  /* 0x0001e01801007387 */ /* 0x0001e80000100a00 */
[----:B------:R1:W-:Y:S04]  /*24b30*/  STL.64 [R1+0x1e8], R26 ;  /* 0x0001e81a01007387 */ /* 0x0003e80000100a00 */
[----:B0-----:R-:W3:Y:S04]  /*24b40*/  LDL.LU R24, [R1+0x10dc] ;  /* 0x0010dc0001187983 */ /* 0x001ee80000300800 */
[----:B------:R-:W3:Y:S04]  /*24b50*/  LDL.LU R25, [R1+0x10d8] ;  /* 0x0010d80001197983 */ /* 0x000ee80000300800 */
[----:B-1----:R-:W4:Y:S04]  /*24b60*/  LDL.LU R26, [R1+0x10e4] ;  /* 0x0010e400011a7983 */ /* 0x002f280000300800 */
[----:B------:R-:W4:Y:S04]  /*24b70*/  LDL.LU R27, [R1+0x10e0] ;  /* 0x0010e000011b7983 */ /* 0x000f280000300800 */
[----:B----4-:R-:W-:Y:S04]  /*24b80*/  STL.64 [R1+0x3fe8], R26 ;  /* 0x003fe81a01007387 */ /* 0x010fe80000100a00 */
[----:B---3--:R-:W-:Y:S04]  /*24b90*/  STL.64 [R1+0x3fe0], R24 ;  /* 0x003fe01801007387 */ /* 0x008fe80000100a00 */
[----:B------:R0:W-:Y:S04]  /*24ba0*/  STL.64 [R1+0x3f50], R22 ;  /* 0x003f501601007387 */ /* 0x0001e80000100a00 */
[----:B------:R-:W1:Y:S04]  /*24bb0*/  LDSM.16.M88.4 R24, [R5+0xc00] ;  /* 0x000c00000518783b */ /* 0x000e680000000200 */
[----:B0-----:R-:W3:Y:S04]  /*24bc0*/  LDL.LU R22, [R1+0x10d4] ;  /* 0x0010d40001167983 */ /* 0x001ee80000300800 */
[----:B------:R-:W3:Y:S04]  /*24bd0*/  LDL.LU R23, [R1+0x10d0] ;  /* 0x0010d00001177983 */ /* 0x000ee80000300800 */
[----:B------:R0:W-:Y:S01]  /*24be0*/  STL.64 [R1+0x3f48], R20 ;  /* 0x003f481401007387 */ /* 0x0001e20000100a00 */
[----:B--2---:R-:W-:-:S02]  /*24bf0*/  F2FP.F16.E4M3.UNPACK_B R18, R16 ;  /* 0x00000010ff12723e */ /* 0x004fc400020006ff */
[----:B------:R-:W-:Y:S01]  /*24c00*/  F2FP.F16.E4M3.UNPACK_B R19, R4 ;  /* 0x00000004ff13723e */ /* 0x000fe200020006ff */
[----:B---3--:R2:W-:Y:S04]  /*24c10*/  STL.64 [R1+0x3ff0], R22 ;  /* 0x003ff01601007387 */ /* 0x0085e80000100a00 */
[----:B0-----:R-:W3:Y:S04]  /*24c20*/  LDL.LU.64 R20, [R1+0x200] ;  /* 0x0002000001147983 */ /* 0x001ee80000300a00 */
[----:B--2---:R-:W3:Y:S04]  /*24c30*/  LDL.LU.64 R22, [R1+0x208] ;  /* 0x0002080001167983 */ /* 0x004ee80000300a00 */
[----:B-1----:R0:W-:Y:S01]  /*24c40*/  STL.64 [R1+0xa0], R24 ;  /* 0x0000a01801007387 */ /* 0x0021e20000100a00 */
[----:B------:R-:W-:-:S02]  /*24c50*/  IMAD.MOV.U32 R8, RZ, RZ, R24 ;  /* 0x000000ffff087224 */ /* 0x000fc400078e0018 */
[----:B------:R-:W-:Y:S01]  /*24c60*/  IMAD.MOV.U32 R9, RZ, RZ, R25 ;  /* 0x000000ffff097224 */ /* 0x000fe200078e0019 */
[----:B------:R1:W-:Y:S01]  /*24c70*/  STL.64 [R1+0xa8], R26 ;  /* 0x0000a81a01007387 */ /* 0x0003e20000100a00 */
[----:B------:R-:W-:Y:S02]  /*24c80*/  IMAD.MOV.U32 R6, RZ, RZ, R26 ;  /* 0x000000ffff067224 */ /* 0x000fe400078e001a */
[----:B------:R-:W-:Y:S01]  /*24c90*/  IMAD.MOV.U32 R7, RZ, RZ, R27 ;  /* 0x000000ffff077224 */ /* 0x000fe200078e001b */
[----:B0-----:R-:W2:Y:S04]  /*24ca0*/  LDL.LU.64 R24, [R1+0x220] ;  /* 0x0002200001187983 */ /* 0x001ea80000300a00 */
[----:B-1----:R-:W2:Y:S01]  /*24cb0*/  LDL.LU.64 R26, [R1+0x228] ;  /* 0x00022800011a7983 */ /* 0x002ea20000300a00 */
[----:B---3--:R-:W-:-:S15]  /*24cc0*/  HMMA.16816.F32 R20, R12, R18, R20 ;  /* 0x000000120c14723c */ /* 0x008fde0000001814 */
[----:B------:R-:W-:-:S04]  /*24cd0*/  NOP ;  /* 0x0000000000007918 */ /* 0x000fc80000000000 */
[----:B------:R-:W-:Y:S04]  /*24ce0*/  STL.64 [R1+0x200], R20 ;  /* 0x0002001401007387 */ /* 0x000fe80000100a00 */
[----:B------:R-:W-:Y:S04]  /*24cf0*/  STL.64 [R1+0x208], R22 ;  /* 0x0002081601007387 */ /* 0x000fe80000100a00 */
[----:B------:R-:W0:Y:S02]  /*24d00*/  LDSM.16.M88.4 R20, [R5+0xe00] ;  /* 0x000e00000514783b */ /* 0x000e240000000200 */
[----:B0-----:R-:W-:-:S02]  /*24d10*/  IMAD.MOV.U32 R4, RZ, RZ, R20 ;  /* 0x000000ffff047224 */ /* 0x001fc400078e0014 */
[----:B------:R-:W-:Y:S01]  /*24d20*/  IMAD.MOV.U32 R5, RZ, RZ, R21 ;  /* 0x000000ffff057224 */ /* 0x000fe200078e0015 */
[----:B------:R-:W-:Y:S04]  /*24d30*/  STL.64 [R1+0xb0], R20 ;  /* 0x0000b01401007387 */ /* 0x000fe80000100a00 */
[----:B------:R-:W-:Y:S04]  /*24d40*/  STL.64 [R1+0xb8], R22 ;  /* 0x0000b81601007387 */ /* 0x000fe80000100a00 */
[----:B------:R-:W-:Y:S04]  /*24d50*/  STL.64 [R1+0x4000], R6 ;  /* 0x0040000601007387 */ /* 0x000fe80000100a00 */
[----:B------:R0:W-:Y:S04]  /*24d60*/  STL.64 [R1+0x3ff8], R4 ;  /* 0x003ff80401007387 */ /* 0x0001e80000100a00 */
[----:B0-----:R-:W3:Y:S04]  /*24d70*/  LDL.LU.64 R4, [R1+0x240] ;  /* 0x0002400001047983 */ /* 0x001ee80000300a00 */
[----:B------:R-:W3:Y:S01]  /*24d80*/  LDL.LU.64 R6, [R1+0x248] ;  /* 0x0002480001067983 */ /* 0x000ee20000300a00 */
[----:B------:R-:W-:-:S02]  /*24d90*/  F2FP.F16.E4M3.UNPACK_B R16, R3 ;  /* 0x00000003ff10723e */ /* 0x000fc400020006ff */
[----:B------:R-:W-:Y:S02]  /*24da0*/  F2FP.F16.E4M3.UNPACK_B R17, R2 ;  /* 0x00000002ff11723e */ /* 0x000fe400020006ff */
[----:B------:R-:W-:Y:S02]  /*24db0*/  F2FP.F16.E4M3.UNPACK_B R10, R10 ;  /* 0x0000000aff0a723e */ /* 0x000fe400020006ff */
[----:B------:R-:W-:Y:S01]  /*24dc0*/  F2FP.F16.E4M3.UNPACK_B R11, R11 ;  /* 0x0000000bff0b723e */ /* 0x000fe200020006ff */
[----:B------:R-:W4:Y:S02]  /*24dd0*/  LDL.LU.64 R20, [R1+0x260] ;  /* 0x0002600001147983 */ /* 0x000f240000300a00 */
[----:B--2---:R-:W-:Y:S01]  /*24de0*/  HMMA.16816.F32 R24, R12, R16, R24 ;  /* 0x000000100c18723c */ /* 0x004fe20000001818 */
[----:B------:R-:W-:Y:S02]  /*24df0*/  IMAD.MOV.U32 R2, RZ, RZ, R22 ;  /* 0x000000ffff027224 */ /* 0x000fe400078e0016 */
[----:B------:R-:W-:-:S02]  /*24e00*/  IMAD.MOV.U32 R3, RZ, RZ, R23 ;  /* 0x000000ffff037224 */ /* 0x000fc400078e0017 */
[----:B------:R-:W4:-:S14]  /*24e10*/  LDL.LU.64 R22, [R1+0x268] ;  /* 0x0002680001167983 */ /* 0x000f1c0000300a00 */
[----:B------:R0:W-:Y:S04]  /*24e20*/  STL.64 [R1+0x220], R24 ;  /* 0x0002201801007387 */ /* 0x0001e80000100a00 */
[----:B------:R1:W-:Y:S04]  /*24e30*/  STL.64 [R1+0x228], R26 ;  /* 0x0002281a01007387 */ /* 0x0003e80000100a00 */
[----:B0-----:R-:W2:Y:S04]  /*24e40*/  LDL.LU.64 R24, [R1+0x280] ;  /* 0x0002800001187983 */ /* 0x001ea80000300a00 */
[----:B-1----:R-:W2:Y:S04]  /*24e50*/  LDL.LU.64 R26, [R1+0x288] ;  /* 0x00028800011a7983 */ /* 0x002ea80000300a00 */
[----:B------:R-:W-:Y:S04]  /*24e60*/  STL.64 [R1+0x3f60], R18 ;  /* 0x003f601201007387 */ /* 0x000fe80000100a00 */
[----:B------:R0:W-:Y:S04]  /*24e70*/  STL.64 [R1+0x3f58], R16 ;  /* 0x003f581001007387 */ /* 0x0001e80000100a00 */
[----:B0-----:R-:W2:Y:S04]  /*24e80*/  LDL.LU.64 R16, [R1+0x380] ;  /* 0x0003800001107983 */ /* 0x001ea80000300a00 */
[----:B------:R-:W2:Y:S01]  /*24e90*/  LDL.LU.64 R18, [R1+0x388] ;  /* 0x0003880001127983 */ /* 0x000ea20000300a00 */
[----:B---3--:R-:W-:-:S15]  /*24ea0*/  HMMA.16816.F32 R4, R12, R10, R4 ;  /* 0x0000000a0c04723c */ /* 0x008fde0000001804 */
[----:B------:R-:W-:-:S04]  /*24eb0*/  NOP ;  /* 0x0000000000007918 */ /* 0x000fc80000000000 */
[----:B------:R-:W-:Y:S04]  /*24ec0*/  STL.64 [R1+0x240], R4 ;  /* 0x0002400401007387 */ /* 0x000fe80000100a00 */
[----:B------:R0:W-:Y:S04]  /*24ed0*/  STL.64 [R1+0x248], R6 ;  /* 0x0002480601007387 */ /* 0x0001e80000100a00 */
[----:B0-----:R-:W3:Y:S01]  /*24ee0*/  LDL.LU.64 R6, [R1+0x4000] ;  /* 0x0040000001067983 */ /* 0x001ee20000300a00 */
[----:B------:R-:W-:Y:S02]  /*24ef0*/  F2FP.F16.E4M3.UNPACK_B R8, R8 ;  /* 0x00000008ff08723e */ /* 0x000fe400020006ff */
[----:B------:R-:W-:Y:S01]  /*24f00*/  F2FP.F16.E4M3.UNPACK_B R9, R9 ;  /* 0x00000009ff09723e */ /* 0x000fe200020006ff */
[----:B------:R-:W2:Y:S06]  /*24f10*/  LDL.LU.64 R4, [R1+0x3ff8] ;  /* 0x003ff80001047983 */ /* 0x000eac0000300a00 */
[----:B----4-:R-:W-:-:S15]  /*24f20*/  HMMA.16816.F32 R20, R12, R8, R20 ;  /* 0x000000080c14723c */ /* 0x010fde0000001814 */
[----:B------:R-:W-:-:S04]  /*24f30*/  NOP ;  /* 0x0000000000007918 */ /* 0x000fc80000000000 */
[----:B------:R-:W-:Y:S04]  /*24f40*/  STL.64 [R1+0x260], R20 ;  /* 0x0002601401007387 */ /* 0x000fe80000100a00 */
[----:B------:R0:W-:Y:S04]  /*24f50*/  STL.64 [R1+0x268], R22 ;  /* 0x0002681601007387 */ /* 0x0001e80000100a00 */
[----:B0-----:R-:W4:Y:S04]  /*24f60*/  LDL.LU.64 R22, [R1+0x3ff0] ;  /* 0x003ff00001167983 */ /* 0x001f280000300a00 */
[----:B------:R-:W-:Y:S04]  /*24f70*/  STL.64 [R1+0x3f30], R10 ;  /* 0x003f300a01007387 */ /* 0x000fe80000100a00 */
[----:B------:R0:W-:Y:S04]  /*24f80*/  STL.64 [R1+0x3f28], R8 ;  /* 0x003f280801007387 */ /* 0x0001e80000100a00 */
[----:B0-----:R-:W4:Y:S04]  /*24f90*/  LDL.LU.64 R8, [R1+0x390] ;  /* 0x0003900001087983 */ /* 0x001f280000300a00 */
[----:B------:R-:W4:Y:S01]  /*24fa0*/  LDL.LU.64 R10, [R1+0x398] ;  /* 0x00039800010a7983 */ /* 0x000f220000300a00 */
[----:B---3--:R-:W-:-:S02]  /*24fb0*/  F2FP.F16.E4M3.UNPACK_B R6, R6 ;  /* 0x00000006ff06723e */ /* 0x008fc400020006ff */
[----:B------:R-:W-:-:S07]  /*24fc0*/  F2FP.F16.E4M3.UNPACK_B R7, R7 ;  /* 0x00000007ff07723e */ /* 0x000fce00020006ff */
[----:B--2---:R-:W-:-:S15]  /*24fd0*/  HMMA.16816.F32 R24, R12, R6, R24 ;  /* 0x000000060c18723c */ /* 0x004fde0000001818 */
[----:B------:R-:W-:-:S04]  /*24fe0*/  NOP ;  /* 0x0000000000007918 */ /* 0x000fc80000000000 */
[----:B------:R-:W-:Y:S04]  /*24ff0*/  STL.64 [R1+0x280], R24 ;  /* 0x0002801801007387 */ /* 0x000fe80000100a00 */
[----:B------:R0:W-:Y:S04]  /*25000*/  STL.64 [R1+0x288], R26 ;  /* 0x0002881a01007387 */ /* 0x0001e80000100a00 */
[----:B0-----:R-:W2:Y:S04]  /*25010*/  LDL.LU.64 R26, [R1+0x3fe8] ;  /* 0x003fe800011a7983 */ /* 0x001ea80000300a00 */
[----:B------:R-:W3:Y:S01]  /*25020*/  LDL.LU.64 R24, [R1+0x3fe0] ;  /* 0x003fe00001187983 */ /* 0x000ee20000300a00 */
[----:B------:R-:W-:-:S02]  /*25030*/  F2FP.F16.E4M3.UNPACK_B R4, R4 ;  /* 0x00000004ff04723e */ /* 0x000fc400020006ff */
[----:B------:R-:W-:Y:S02]  /*25040*/  F2FP.F16.E4M3.UNPACK_B R5, R5 ;  /* 0x00000005ff05723e */ /* 0x000fe400020006ff */
[----:B------:R-:W-:Y:S02]  /*25050*/  F2FP.F16.E4M3.UNPACK_B R2, R2 ;  /* 0x00000002ff02723e */ /* 0x000fe400020006ff */
[----:B------:R-:W-:Y:S01]  /*25060*/  F2FP.F16.E4M3.UNPACK_B R3, R3 ;  /* 0x00000003ff03723e */ /* 0x000fe200020006ff */
[----:B------:R-:W-:Y:S04]  /*25070*/  STL.64 [R1+0x3f20], R6 ;  /* 0x003f200601007387 */ /* 0x000fe80000100a00 */
[----:B------:R0:W-:Y:S01]  /*25080*/  STL.64 [R1+0x3f18], R4 ;  /* 0x003f180401007387 */ /* 0x0001e20000100a00 */
[C---:B----4-:R-:W-:Y:S08]  /*25090*/  HMMA.16816.F32 R8, R12.reuse, R4, R8 ;  /* 0x000000040c08723c */ /* 0x050ff00000001808 */
[----:B0-----:R-:W-:Y:S11]  /*250a0*/  HMMA.16816.F32 R4, R12, R2, R16 ;  /* 0x000000020c04723c */ /* 0x001ff60000001810 */
[----:B------:R-:W-:Y:S04]  /*250b0*/  STL.64 [R1+0x390], R8 ;  /* 0x0003900801007387 */ /* 0x000fe80000100a00 */
[----:B------:R-:W-:Y:S04]  /*250c0*/  STL.64 [R1+0x398], R10 ;  /* 0x0003980a01007387 */ /* 0x000fe80000100a00 */
[----:B------:R-:W-:Y:S04]  /*250d0*/  STL.64 [R1+0x380], R4 ;  /* 0x0003800401007387 */ /* 0x000fe80000100a00 */
[----:B------:R-:W-:Y:S01]  /*250e0*/  STL.64 [R1+0x388], R6 ;  /* 0x0003880601007387 */ /* 0x000fe20000100a00 */
[----:B--2---:R-:W-:-:S02]  /*250f0*/  IMAD R14, R27, 0x100, R26 ;  /* 0x000001001b0e7824 */ /* 0x004fc400078e021a */
[----:B---3--:R-:W-:Y:S02]  /*25100*/  IMAD R13, R25, 0x100, R24 ;  /* 0x00000100190d7824 */ /* 0x008fe400078e0218 */
[----:B------:R-:W2:Y:S04]  /*25110*/  LDL.LU.64 R24, [R1+0x1070] ;  /* 0x0010700001187983 */ /* 0x000ea80000300a00 */
[----:B------:R-:W3:Y:S04]  /*25120*/  LDL.LU.64 R26, [R1+0x1078] ;  /* 0x00107800011a7983 */ /* 0x000ee80000300a00 */
[----:B---3--:R0:W-:Y:S04]  /*25130*/  STL.64 [R1+0x3f80], R26 ;  /* 0x003f801a01007387 */ /* 0x0081e80000100a00 */
[----:B0-----:R-:W3:Y:S01]  /*25140*/  LDL R26, [R1] ;  /* 0x00000000011a7983 */ /* 0x001ee20000100800 */
[----:B------:R-:W-:-:S03]  /*25150*/  IMAD.MOV.U32 R27, RZ, RZ, R0 ;  /* 0x000000ffff1b7224 */ /* 0x000fc600078e0000 */
[----:B------:R-:W4:Y:S04]  /*25160*/  LDL.LU R11, [R1+0x10ec] ;  /* 0x0010ec00010b7983 */ /* 0x000f280000300800 */
[----:B------:R-:W4:Y:S04]  /*25170*/  LDL.LU R0, [R1+0x10e8] ;  /* 0x0010e80001007983 */ /* 0x000f280000300800 */
[----:B--2---:R0:W-:Y:S04]  /*25180*/  STL.64 [R1+0x3f78], R24 ;  /* 0x003f781801007387 */ /* 0x0041e80000100a00 */
[----:B0-----:R-:W2:Y:S04]  /*25190*/  LDL R24, [R1+0x8] ;  /* 0x0000080001187983 */ /* 0x001ea80000100800 */
[----:B------:R-:W2:Y:S04]  /*251a0*/  LDL R25, [R1+0xc] ;  /* 0x00000c0001197983 */ /* 0x000ea80000100800 */
[----:B---3--:R0:W-:Y:S04]  /*251b0*/  STL.64 [R1+0x3f98], R26 ;  /* 0x003f981a01007387 */ /* 0x0081e80000100a00 */
[----:B0-----:R-:W3:Y:S04]  /*251c0*/  LDL R26, [R1+0x10] ;  /* 0x00001000011a7983 */ /* 0x001ee80000100800 */
[----:B------:R-:W3:Y:S04]  /*251d0*/  LDL R27, [R1+0x14] ;  /* 0x00001400011b7983 */ /* 0x000ee80000100800 */
[----:B--2---:R0:W-:Y:S04]  /*251e0*/  STL.64 [R1+0x3fb0], R24 ;  /* 0x003fb01801007387 */ /* 0x0041e80000100a00 */
[----:B0-----:R-:W2:Y:S04]  /*251f0*/  LDL R24, [R1+0x18] ;  /* 0x0000180001187983 */ /* 0x001ea80000100800 */
[----:B------:R-:W2:Y:S04]  /*25200*/  LDL R25, [R1+0x1c] ;  /* 0x00001c0001197983 */ /* 0x000ea80000100800 */
[----:B---3--:R-:W-:Y:S04]  /*25210*/  STL.64 [R1+0x3fc8], R26 ;  /* 0x003fc81a01007387 */ /* 0x008fe80000100a00 */
[----:B------:R-:W3:Y:S04]  /*25220*/  LDL.LU.64 R16, [R1+0x1060] ;  /* 0x0010600001107983 */ /* 0x000ee80000300a00 */
[----:B------:R-:W2:Y:S04]  /*25230*/  LDL.LU.64 R18, [R1+0x1068] ;  /* 0x0010680001127983 */ /* 0x000ea80000300a00 */
[----:B--2---:R-:W-:Y:S04]  /*25240*/  STL.64 [R1+0x3f90], R18 ;  /* 0x003f901201007387 */ /* 0x004fe80000100a00 */
[----:B---3--:R0:W-:Y:S04]  /*25250*/  STL.64 [R1+0x3f88], R16 ;  /* 0x003f881001007387 */ /* 0x0081e80000100a00 */
[----:B0-----:R-:W2:Y:S04]  /*25260*/  LDL.LU.64 R16, [R1+0x1080] ;  /* 0x0010800001107983 */ /* 0x001ea80000300a00 */
[----:B------:R-:W3:Y:S04]  /*25270*/  LDL.LU.64 R18, [R1+0x1088] ;  /* 0x0010880001127983 */ /* 0x000ee80000300a00 */
[----:B---3--:R-:W-:Y:S04]  /*25280*/  STL.64 [R1+0x3fa8], R18 ;  /* 0x003fa81201007387 */ /* 0x008fe80000100a00 */
[----:B--2---:R0:W-:Y:S04]  /*25290*/  STL.64 [R1+0x3fa0], R16 ;  /* 0x003fa01001007387 */ /* 0x0041e80000100a00 */
[----:B0-----:R-:W2:Y:S04]  /*252a0*/  LDL.LU.64 R16, [R1+0x1090] ;  /* 0x0010900001107983 */ /* 0x001ea80000300a00 */
[----:B------:R-:W3:Y:S04]  /*252b0*/  LDL.LU.64 R18, [R1+0x1098] ;  /* 0x0010980001127983 */ /* 0x000ee80000300a00 */
[----:B---3--:R-:W-:Y:S04]  /*252c0*/  STL.64 [R1+0x3fc0], R18 ;  /* 0x003fc01201007387 */ /* 0x008fe80000100a00 */
[----:B--2---:R0:W-:Y:S04]  /*252d0*/  STL.64 [R1+0x3fb8], R16 ;  /* 0x003fb81001007387 */ /* 0x0041e80000100a00 */
[----:B0-----:R-:W2:Y:S04]  /*252e0*/  LDL.LU.64 R16, [R1+0x10a0] ;  /* 0x0010a00001107983 */ /* 0x001ea80000300a00 */
[----:B------:R-:W3:Y:S01]  /*252f0*/  LDL.LU.64 R18, [R1+0x10a8] ;  /* 0x0010a80001127983 */ /* 0x000ee20000300a00 */
[----:B------:R-:W-:-:S02]  /*25300*/  IMAD R12, R23, 0x100, R22 ;  /* 0x00000100170c7824 */ /* 0x000fc400078e0216 */
[----:B----4-:R-:W-:Y:S01]  /*25310*/  IMAD R15, R0, 0x100, R11 ;  /* 0x00000100000f7824 */ /* 0x010fe200078e020b */
[----:B------:R-:W-:Y:S02]  /*25320*/  F2FP.F16.E4M3.UNPACK_B R13, R13 ;  /* 0x0000000dff0d723e */ /* 0x000fe400020006ff */
[----:B------:R-:W-:Y:S01]  /*25330*/  F2FP.F16.E4M3.UNPACK_B R14, R14 ;  /* 0x0000000eff0e723e */ /* 0x000fe200020006ff */
[----:B---3--:R-:W-:Y:S04]  /*25340*/  STL.64 [R1+0x3fd8], R18 ;  /* 0x003fd81201007387 */ /* 0x008fe80000100a00 */
[----:B--2---:R0:W-:Y:S04]  /*25350*/  STL.64 [R1+0x3fd0], R16 ;  /* 0x003fd01001007387 */ /* 0x0041e80000100a00 */
[----:B0-----:R-:W2:Y:S04]  /*25360*/  LDL.LU.64 R16, [R1+0x10b0] ;  /* 0x0010b00001107983 */ /* 0x001ea80000300a00 */
[----:B------:R-:W2:Y:S01]  /*25370*/  LDL.LU.64 R18, [R1+0x10b8] ;  /* 0x0010b80001127983 */ /* 0x000ea20000300a00 */
[----:B------:R-:W-:-:S02]  /*25380*/  F2FP.F16.E4M3.UNPACK_B R12, R12 ;  /* 0x0000000cff0c723e */ /* 0x000fc400020006ff */
[----:B------:R-:W-:Y:S01]  /*25390*/  F2FP.F16.E4M3.UNPACK_B R15, R15 ;  /* 0x0000000fff0f723e */ /* 0x000fe200020006ff */
[----:B------:R-:W3:Y:S04]  /*253a0*/  LDL.LU.64 R20, [R1+0x1050] ;  /* 0x0010500001147983 */ /* 0x000ee80000300a00 */
[----:B------:R-:W3:Y:S04]  /*253b0*/  LDL.LU.64 R22, [R1+0x1058] ;  /* 0x0010580001167983 */ /* 0x000ee80000300a00 */
[----:B------:R-:W4:Y:S04]  /*253c0*/  LDL.LU.64 R8, [R1+0x1040] ;  /* 0x0010400001087983 */ /* 0x000f280000300a00 */
[----:B------:R-:W4:Y:S04]  /*253d0*/  LDL.LU.64 R10, [R1+0x1048] ;  /* 0x00104800010a7983 */ /* 0x000f280000300a00 */
[----:B------:R-:W3:Y:S04]  /*253e0*/  LDL.LU.64 R4, [R1+0x1030] ;  /* 0x0010300001047983 */ /* 0x000ee80000300a00 */
[----:B------:R-:W3:Y:S01]  /*253f0*/  LDL.LU.64 R6, [R1+0x1038] ;  /* 0x0010380001067983 */ /* 0x000ee20000300a00 */
[----:B--2---:R-:W-:Y:S03]  /*25400*/  HMMA.16816.F32 R24, R12, R24, R16 ;  /* 0x000000180c18723c */ /* 0x004fe60000001810 */
[----:B------:R-:W2:Y:S04]  /*25410*/  LDL.LU.64 R18, [R1+0x3fd8] ;  /* 0x003fd80001127983 */ /* 0x000ea80000300a00 */
[----:B------:R-:W2:-:S12]  /*25420*/  LDL.LU.64 R16, [R1+0x3fd0] ;  /* 0x003fd00001107983 */ /* 0x000e980000300a00 */
[----:B------:R-:W-:Y:S04]  /*25430*/  STL.64 [R1+0x10b0], R24 ;  /* 0x0010b01801007387 */ /* 0x000fe80000100a00 */
[----:B------:R0:W-:Y:S04]  /*25440*/  STL.64 [R1+0x10b8], R26 ;  /* 0x0010b81a01007387 */ /* 0x0001e80000100a00 */
[----:B0-----:R-:W2:Y:S02]  /*25450*/  LDL.LU.64 R26, [R1+0x3fc8] ;  /* 0x003fc800011a7983 */ /* 0x001ea40000300a00 */
[----:B--2---:R-:W-:Y:S02]  /*25460*/  HMMA.16816.F32 R24, R12, R26, R16 ;  /* 0x0000001a0c18723c */ /* 0x004fe40000001810 */
[----:B------:R-:W2:Y:S04]  /*25470*/  LDL.LU.64 R18, [R1+0x3fc0] ;  /* 0x003fc00001127983 */ /* 0x000ea80000300a00 */
[----:B------:R-:W2:-:S13]  /*25480*/  LDL.LU.64 R16, [R1+0x3fb8] ;  /* 0x003fb80001107983 */ /* 0x000e9a0000300a00 */
[----:B------:R0:W-:Y:S04]  /*25490*/  STL.64 [R1+0x10a0], R24 ;  /* 0x0010a01801007387 */ /* 0x0001e80000100a00 */
[----:B------:R2:W-:Y:S04]  /*254a0*/  STL.64 [R1+0x10a8], R26 ;  /* 0x0010a81a01007387 */ /* 0x0005e80000100a00 */
[----:B0-----:R-:W2:Y:S02]  /*254b0*/  LDL.LU.64 R24, [R1+0x3fb0] ;  /* 0x003fb00001187983 */ /* 0x001ea40000300a00 */
[----:B--2---:R-:W-:Y:S02]  /*254c0*/  HMMA.16816.F32 R24, R12, R24, R16 ;  /* 0x000000180c18723c */ /* 0x004fe40000001810 */
[----:B------:R-:W2:Y:S04]  /*254d0*/  LDL.LU.64 R18, [R1+0x3fa8] ;  /* 0x003fa80001127983 */ /* 0x000ea80000300a00 */
[----:B------:R-:W2:-:S13]  /*254e0*/  LDL.LU.64 R16, [R1+0x3fa0] ;  /* 0x003fa00001107983 */ /* 0x000e9a0000300a00 */
[----:B------:R-:W-:Y:S04]  /*254f0*/  STL.64 [R1+0x1090], R24 ;  /* 0x0010901801007387 */ /* 0x000fe80000100a00 */
[----:B------:R0:W-:Y:S04]  /*25500*/  STL.64 [R1+0x1098], R26 ;  /* 0x0010981a01007387 */ /* 0x0001e80000100a00 */
[----:B0-----:R-:W2:Y:S04]  /*25510*/  LDL.LU.64 R26, [R1+0x3f98] ;  /* 0x003f9800011a7983 */ /* 0x001ea80000300a00 */
[----:B------:R-:W3:Y:S01]  /*25520*/  LDL.LU R0, [R1+0x1108] ;  /* 0x0011080001007983 */ /* 0x000ee20000300800 */
[----:B--2---:R-:W-:Y:S03]  /*25530*/  HMMA.16816.F32 R24, R12, R26, R16 ;  /* 0x0000001a0c18723c */ /* 0x004fe60000001810 */
[----:B------:R-:W2:Y:S04]  /*25540*/  LDL.LU.64 R18, [R1+0x3f90] ;  /* 0x003f900001127983 */ /* 0x000ea80000300a00 */
[----:B------:R-:W2:-:S12]  /*25550*/  LDL.LU.64 R16, [R1+0x3f88] ;  /* 0x003f880001107983 */ /* 0x000e980000300a00 */
[----:B------:R-:W-:Y:S04]  /*25560*/  STL.64 [R1+0x1080], R24 ;  /* 0x0010801801007387 */ /* 0x000fe80000100a00 */
[----:B------:R0:W-:Y:S04]  /*25570*/  STL.64 [R1+0x1088], R26 ;  /* 0x0010881a01007387 */ /* 0x0001e80000100a00 */
[----:B0-----:R-:W2:Y:S04]  /*25580*/  LDL.LU.64 R26, [R1+0x3f80] ;  /* 0x003f8000011a7983 */ /* 0x001ea80000300a00 */
[----:B------:R-:W2:Y:S02]  /*25590*/  LDL.LU.64 R24, [R1+0x3f78] ;  /* 0x003f780001187983 */ /* 0x000ea40000300a00 */
[----:B--2---:R-:W-:-:S15]  /*255a0*/  HMMA.16816.F32 R24, R12, R28, R24 ;  /* 0x0000001c0c18723c */ /* 0x004fde0000001818 */
[----:B------:R-:W-:-:S04]  /*255b0*/  NOP ;  /* 0x0000000000007918 */ /* 0x000fc80000000000 */
[----:B------:R-:W-:Y:S04]  /*255c0*/  STL.64 [R1+0x1070], R24 ;  /* 0x0010701801007387 */ /* 0x000fe80000100a00 */
[----:B------:R0:W-:Y:S04]  /*255d0*/  STL.64 [R1+0x1078], R26 ;  /* 0x0010781a01007387 */ /* 0x0001e80000100a00 */
[----:B0-----:R-:W2:Y:S04]  /*255e0*/  LDL.LU.64 R26, [R1+0x3f70] ;  /* 0x003f7000011a7983 */ /* 0x001ea80000300a00 */
[----:B------:R-:W3:Y:S01]  /*255f0*/  LDL.LU.64 R24, [R1+0x3f68] ;  /* 0x003f680001187983 */ /* 0x000ee20000300a00 */
[C---:B--2---:R-:W-:Y:S08]  /*25600*/  HMMA.16816.F32 R16, R12.reuse, R26, R16 ;  /* 0x0000001a0c10723c */ /* 0x044ff00000001810 */
[C---:B---3--:R-:W-:Y:S11]  /*25610*/  HMMA.16816.F32 R20, R12.reuse, R24, R20 ;  /* 0x000000180c14723c */ /* 0x048ff60000001814 */
[----:B------:R-:W-:Y:S04]  /*25620*/  STL.64 [R1+0x1060], R16 ;  /* 0x0010601001007387 */ /* 0x000fe80000100a00 */
[----:B------:R0:W-:Y:S04]  /*25630*/  STL.64 [R1+0x1068], R18 ;  /* 0x0010681201007387 */ /* 0x0001e80000100a00 */
[----:B0-----:R-:W2:Y:S04]  /*25640*/  LDL.LU.64 R18, [R1+0x3f60] ;  /* 0x003f600001127983 */ /* 0x001ea80000300a00 */
[----:B------:R-:W3:Y:S04]  /*25650*/  LDL.LU.64 R16, [R1+0x3f58] ;  /* 0x003f580001107983 */ /* 0x000ee80000300a00 */
[----:B------:R-:W-:Y:S04]  /*25660*/  STL.64 [R1+0x1050], R20 ;  /* 0x0010501401007387 */ /* 0x000fe80000100a00 */
[----:B------:R0:W-:Y:S04]  /*25670*/  STL.64 [R1+0x1058], R22 ;  /* 0x0010581601007387 */ /* 0x0001e80000100a00 */
[----:B0-----:R-:W4:Y:S04]  /*25680*/  LDL.LU.64 R22, [R1+0x3f50] ;  /* 0x003f500001167983 */ /* 0x001f280000300a00 */
[----:B------:R-:W2:Y:S04]  /*25690*/  LDL.LU.64 R20, [R1+0x3f48] ;  /* 0x003f480001147983 */ /* 0x000ea80000300a00 */
[----:B------:R0:W-:Y:S04]  /*256a0*/  STL.64 [R1+0x3ea0], R26 ;  /* 0x003ea01a01007387 */ /* 0x0001e80000100a00 */
[----:B0-----:R-:W2:Y:S04]  /*256b0*/  LDL.64 R26, [R1+0x18] ;  /* 0x00001800011a7983 */ /* 0x001ea80000100a00 */
[----:B------:R0:W-:Y:S04]  /*256c0*/  STL.64 [R1+0x3e98], R24 ;  /* 0x003e981801007387 */ /* 0x0001e80000100a00 */
[----:B0-----:R-:W3:Y:S04]  /*256d0*/  LDL.LU R24, [R1+0x1100] ;  /* 0x0011000001187983 */ /* 0x001ee80000300800 */
[----:B------:R-:W3:Y:S04]  /*256e0*/  LDL.LU R25, [R1+0x110c] ;  /* 0x00110c0001197983 */ /* 0x000ee80000300800 */
[----:B--2---:R-:W-:Y:S04]  /*256f0*/  STL.64 [R1+0x3ef0], R26 ;  /* 0x003ef01a01007387 */ /* 0x004fe80000100a00 */
[----:B---3--:R4:W-:Y:S02]  /*25700*/  STL.64 [R1+0x3ee8], R24 ;  /* 0x003ee81801007387 */ /* 0x0089e40000100a00 */
[----:B----4-:R-:W-:Y:S02]  /*25710*/  HMMA.16816.F32 R24, R12, R22, R8 ;  /* 0x000000160c18723c */ /* 0x010fe40000001808 */
[----:B------:R-:W2:-:S15]  /*25720*/  LDL.LU.64 R8, [R1+0x1010] ;  /* 0x0010100001087983 */ /* 0x000e9e0000300a00 */
[----:B------:R-:W-:Y:S02]  /*25730*/  NOP ;  /* 0x0000000000007918 */ /* 0x000fe40000000000 */
[----:B------:R-:W-:Y:S04]  /*25740*/  STL.64 [R1+0x1040], R24 ;  /* 0x0010401801007387 */ /* 0x000fe80000100a00 */
[----:B------:R-:W-:Y:S04]  /*25750*/  STL.64 [R1+0x1048], R26 ;  /* 0x0010481a01007387 */ /* 0x000fe80000100a00 */
[----:B------:R-:W3:Y:S01]  /*25760*/  LDL.LU.64 R10, [R1+0x1018] ;  /* 0x00101800010a7983 */ /* 0x000ee20000300a00 */
[----:B------:R-:W-:-:S15]  /*25770*/  HMMA.16816.F32 R4, R12, R20, R4 ;  /* 0x000000140c04723c */ /* 0x000fde0000001804 */
[----:B------:R-:W-:-:S04]  /*25780*/  NOP ;  /* 0x0000000000007918 */ /* 0x000fc80000000000 */
[----:B------:R-:W-:Y:S04]  /*25790*/  STL.64 [R1+0x1030], R4 ;  /* 0x0010300401007387 */ /* 0x000fe80000100a00 */
[----:B------:R-:W-:Y:S04]  /*257a0*/  STL.64 [R1+0x1038], R6 ;  /* 0x0010380601007387 */ /* 0x000fe80000100a00 */
[----:B---3--:R-:W-:Y:S04]  /*257b0*/  STL.64 [R1+0x3f40], R10 ;  /* 0x003f400a01007387 */ /* 0x008fe80000100a00 */
[----:B--2---:R0:W-:Y:S04]  /*257c0*/  STL.64 [R1+0x3f38], R8 ;  /* 0x003f380801007387 */ /* 0x0041e80000100a00 */
[----:B0-----:R-:W2:Y:S04]  /*257d0*/  LDL.LU.64 R8, [R1+0x1020] ;  /* 0x0010200001087983 */ /* 0x001ea80000300a00 */
[----:B------:R-:W2:Y:S04]  /*257e0*/  LDL.LU.64 R10, [R1+0x1028] ;  /* 0x00102800010a7983 */ /* 0x000ea80000300a00 */
[----:B------:R-:W3:Y:S04]  /*257f0*/  LDL.LU.64 R4, [R1+0xff0] ;  /* 0x000ff00001047983 */ /* 0x000ee80000300a00 */
[----:B------:R-:W3:Y:S04]  /*25800*/  LDL.LU.64 R6, [R1+0xff8] ;  /* 0x000ff80001067983 */ /* 0x000ee80000300a00 */
[----:B------:R-:W4:Y:S04]  /*25810*/  LDL.LU.64 R24, [R1+0x370] ;  /* 0x0003700001187983 */ /* 0x000f280000300a00 */
[----:B------:R-:W2:Y:S04]  /*25820*/  LDL.LU.64 R26, [R1+0x378] ;  /* 0x00037800011a7983 */ /* 0x000ea80000300a00 */
[----:B--2---:R-:W-:Y:S04]  /*25830*/  STL.64 [R1+0x3f00], R26 ;  /* 0x003f001a01007387 */ /* 0x004fe80000100a00 */
[----:B----4-:R0:W-:Y:S04]  /*25840*/  STL.64 [R1+0x3ef8], R24 ;  /* 0x003ef81801007387 */ /* 0x0101e80000100a00 */
[----:B0-----:R-:W2:Y:S04]  /*25850*/  LDL.LU.64 R24, [R1+0xfd0] ;  /* 0x000fd00001187983 */ /* 0x001ea80000300a00 */
[----:B------:R-:W4:Y:S01]  /*25860*/  LDL.LU.64 R26, [R1+0xfd8] ;  /* 0x000fd800011a7983 */ /* 0x000f220000300a00 */
[C---:B------:R-:W-:Y:S03]  /*25870*/  HMMA.16816.F32 R8, R12.reuse, R18, R8 ;  /* 0x000000120c08723c */ /* 0x040fe60000001808 */
[----:B----4-:R-:W-:Y:S04]  /*25880*/  STL.64 [R1+0x3f10], R26 ;  /* 0x003f101a01007387 */ /* 0x010fe80000100a00 */
[----:B--2---:R0:W-:Y:S04]  /*25890*/  STL.64 [R1+0x3f08], R24 ;  /* 0x003f081801007387 */ /* 0x0041e80000100a00 */
[----:B0-----:R-:W2:Y:S04]  /*258a0*/  LDL.LU.64 R24, [R1+0xfe0] ;  /* 0x000fe00001187983 */ /* 0x001ea80000300a00 */
[----:B------:R-:W2:Y:S04]  /*258b0*/  LDL.LU.64 R26, [R1+0xfe8] ;  /* 0x000fe800011a7983 */ /* 0x000ea80000300a00 */
[----:B------:R0:W-:Y:S04]  /*258c0*/  STL.64 [R1+0x3e80], R22 ;  /* 0x003e801601007387 */ /* 0x0001e80000100a00 */
[----:B0-----:R-:W4:Y:S04]  /*258d0*/  LDL.LU R22, [R1+0x10f8] ;  /* 0x0010f80001167983 */ /* 0x001f280000300800 */
[----:B------:R-:W2:Y:S04]  /*258e0*/  LDL.LU R23, [R1+0x1104] ;  /* 0x0011040001177983 */ /* 0x000ea80000300800 */
[----:B------:R0:W-:Y:S04]  /*258f0*/  STL.64 [R1+0x3e78], R20 ;  /* 0x003e781401007387 */ /* 0x0001e80000100a00 */
[----:B0-----:R-:W2:Y:S04]  /*25900*/  LDL.LU R20, [R1+0x10f0] ;  /* 0x0010f00001147983 */ /* 0x001ea80000300800 */
[----:B------:R-:W4:Y:S04]  /*25910*/  LDL.LU R21, [R1+0x10fc] ;  /* 0x0010fc0001157983 */ /* 0x000f280000300800 */
        /* <DEDUP_REMOVED lines=9> */
[----:B------:R-:W3:Y:S04]  /*259b0*/  LDL.LU.64 R8, [R1+0x3f28] ;  /* 0x003f280001087983 */ /* 0x000ee80000300a00 */
[----:B------:R-:W-:Y:S04]  /*259c0*/  STL.64 [R1+0x3e70], R18 ;  /* 0x003e701201007387 */ /* 0x000fe80000100a00 */
[----:B------:R0:W-:Y:S04]  /*259d0*/  STL.64 [R1+0x3e68], R16 ;  /* 0x003e681001007387 */ /* 0x0001e80000100a00 */
[----:B0-----:R-:W2:Y:S04]  /*259e0*/  LDL.LU.64 R16, [R1+0x1000] ;  /* 0x0010000001107983 */ /* 0x001ea80000300a00 */
[----:B------:R-:W2:Y:S01]  /*259f0*/  LDL.LU.64 R18, [R1+0x1008] ;  /* 0x0010080001127983 */ /* 0x000ea20000300a00 */
[C---:B---3--:R-:W-:Y:S08]  /*25a00*/  HMMA.16816.F32 R4, R12.reuse, R8, R4 ;  /* 0x000000080c04723c */ /* 0x048ff00000001804 */
[----:B--2---:R-:W-:-:S15]  /*25a10*/  HMMA.16816.F32 R16, R12, R10, R16 ;  /* 0x0000000a0c10723c */ /* 0x004fde0000001810 */
[----:B------:R-:W-:-:S04]  /*25a20*/  NOP ;  /* 0x0000000000007918 */ /* 0x000fc80000000000 */
[----:B------:R0:W-:Y:S04]  /*25a30*/  STL.64 [R1+0x1000], R16 ;  /* 0x0010001001007387 */ /* 0x0001e80000100a00 */
[----:B------:R1:W-:Y:S04]  /*25a40*/  STL.64 [R1+0x1008], R18 ;  /* 0x0010081201007387 */ /* 0x0003e80000100a00 */
[----:B0-----:R-:W2:Y:S04]  /*25a50*/  LDL.LU.64 R16, [R1+0xfc0] ;  /* 0x000fc00001107983 */ /* 0x001ea80000300a00 */
[----:B-1----:R-:W2:Y:S04]  /*25a60*/  LDL.LU.64 R18, [R1+0xfc8] ;  /* 0x000fc80001127983 */ /* 0x002ea80000300a00 */
[----:B------:R0:W-:Y:S04]  /*25a70*/  STL [R1+0x3e60], R10 ;  /* 0x003e600a01007387 */ /* 0x0001e80000100800 */
[----:B0-----:R-:W3:Y:S04]  /*25a80*/  LDL.LU R10, [R1+0x10f4] ;  /* 0x0010f400010a7983 */ /* 0x001ee80000300800 */
[----:B------:R-:W-:Y:S04]  /*25a90*/  STL [R1+0x3e5c], R11 ;  /* 0x003e5c0b01007387 */ /* 0x000fe80000100800 */
[----:B------:R-:W-:Y:S04]  /*25aa0*/  STL.64 [R1+0xff0], R4 ;  /* 0x000ff00401007387 */ /* 0x000fe80000100a00 */
[----:B------:R0:W-:Y:S04]  /*25ab0*/  STL.64 [R1+0xff8], R6 ;  /* 0x000ff80601007387 */ /* 0x0001e80000100a00 */
[----:B0-----:R-:W2:Y:S04]  /*25ac0*/  LDL.LU.64 R6, [R1+0x3f20] ;  /* 0x003f200001067983 */ /* 0x001ea80000300a00 */
[----:B------:R-:W3:Y:S04]  /*25ad0*/  LDL.LU.64 R4, [R1+0x3f18] ;  /* 0x003f180001047983 */ /* 0x000ee80000300a00 */
[----:B------:R-:W-:Y:S04]  /*25ae0*/  STL [R1+0x3e64], R8 ;  /* 0x003e640801007387 */ /* 0x000fe80000100800 */
[----:B------:R-:W-:Y:S01]  /*25af0*/  STL [R1+0x3e58], R9 ;  /* 0x003e580901007387 */ /* 0x000fe20000100800 */
[----:B--2---:R-:W-:-:S15]  /*25b00*/  HMMA.16816.F32 R24, R12, R6, R24 ;  /* 0x000000060c18723c */ /* 0x004fde0000001818 */
[----:B------:R-:W-:-:S04]  /*25b10*/  NOP ;  /* 0x0000000000007918 */ /* 0x000fc80000000000 */
[----:B------:R-:W-:Y:S04]  /*25b20*/  STL.64 [R1+0xfe0], R24 ;  /* 0x000fe01801007387 */ /* 0x000fe80000100a00 */
[----:B------:R0:W-:Y:S04]  /*25b30*/  STL.64 [R1+0xfe8], R26 ;  /* 0x000fe81a01007387 */ /* 0x0001e80000100a00 */
[----:B0-----:R-:W3:Y:S04]  /*25b40*/  LDL.LU.64 R26, [R1+0x3f10] ;  /* 0x003f1000011a7983 */ /* 0x001ee80000300a00 */
[----:B------:R-:W3:Y:S02]  /*25b50*/  LDL.LU.64 R24, [R1+0x3f08] ;  /* 0x003f080001187983 */ /* 0x000ee40000300a00 */
[----:B---3--:R-:W-:-:S15]  /*25b60*/  HMMA.16816.F32 R24, R12, R4, R24 ;  /* 0x000000040c18723c */ /* 0x008fde0000001818 */
[----:B------:R-:W-:-:S04]  /*25b70*/  NOP ;  /* 0x0000000000007918 */ /* 0x000fc80000000000 */
[----:B------:R-:W-:Y:S04]  /*25b80*/  STL.64 [R1+0xfd0], R24 ;  /* 0x000fd01801007387 */ /* 0x000fe80000100a00 */
[----:B------:R0:W-:Y:S04]  /*25b90*/  STL.64 [R1+0xfd8], R26 ;  /* 0x000fd81a01007387 */ /* 0x0001e80000100a00 */
[----:B0-----:R-:W2:Y:S04]  /*25ba0*/  LDL.LU.64 R26, [R1+0x3f00] ;  /* 0x003f0000011a7983 */ /* 0x001ea80000300a00 */
[----:B------:R-:W2:Y:S04]  /*25bb0*/  LDL.LU.64 R24, [R1+0x3ef8] ;  /* 0x003ef80001187983 */ /* 0x000ea80000300a00 */
[----:B------:R-:W-:Y:S01]  /*25bc0*/  STL [R1+0x3e40], R5 ;  /* 0x003e400501007387 */ /* 0x000fe20000100800 */
[----:B--2---:R-:W-:Y:S03]  /*25bd0*/  HMMA.16816.F32 R12, R12, R2, R24 ;  /* 0x000000020c0c723c */ /* 0x004fe60000001818 */
[----:B------:R-:W2:Y:S04]  /*25be0*/  LDL.LU.64 R26, [R1+0x3ef0] ;  /* 0x003ef000011a7983 */ /* 0x000ea80000300a00 */
[----:B------:R-:W3:-:S12]  /*25bf0*/  LDL.LU.64 R24, [R1+0x3ee8] ;  /* 0x003ee80001187983 */ /* 0x000ed80000300a00 */
[----:B------:R0:W-:Y:S04]  /*25c00*/  STL.64 [R1+0x370], R12 ;  /* 0x0003700c01007387 */ /* 0x0001e80000100a00 */
[----:B------:R3:W-:Y:S04]  /*25c10*/  STL.64 [R1+0x378], R14 ;  /* 0x0003780e01007387 */ /* 0x0007e80000100a00 */
[----:B------:R-:W2:Y:S01]  /*25c20*/  LDL.64 R8, [R1+0x10] ;  /* 0x0000100001087983 */ /* 0x000ea20000100a00 */
[----:B0-----:R-:W-:Y:S02]  /*25c30*/  IMAD R12, R20, 0x100, R10 ;  /* 0x00000100140c7824 */ /* 0x001fe400078e020a */
[----:B----4-:R-:W-:-:S03]  /*25c40*/  IMAD R13, R22, 0x100, R21 ;  /* 0x00000100160d7824 */ /* 0x010fc600078e0215 */
[----:B------:R-:W-:Y:S02]  /*25c50*/  F2FP.F16.E4M3.UNPACK_B R12, R12 ;  /* 0x0000000cff0c723e */ /* 0x000fe400020006ff */
[----:B------:R-:W-:Y:S01]  /*25c60*/  F2FP.F16.E4M3.UNPACK_B R13, R13 ;  /* 0x0000000dff0d723e */ /* 0x000fe200020006ff */
[----:B---3--:R-:W-:Y:S02]  /*25c70*/  IMAD R14, R24, 0x100, R23 ;  /* 0x00000100180e7824 */ /* 0x008fe400078e0217 */
[----:B------:R-:W-:-:S03]  /*25c80*/  IMAD R15, R0, 0x100, R25 ;  /* 0x00000100000f7824 */ /* 0x000fc600078e0219 */
[----:B------:R-:W-:Y:S02]  /*25c90*/  F2FP.F16.E4M3.UNPACK_B R14, R14 ;  /* 0x0000000eff0e723e */ /* 0x000fe400020006ff */
[----:B------:R-:W-:-:S07]  /*25ca0*/  F2FP.F16.E4M3.UNPACK_B R15, R15 ;  /* 0x0000000fff0f723e */ /* 0x000fce00020006ff */
[----:B--2---:R-:W-:Y:S01]  /*25cb0*/  HMMA.16816.F32 R16, R12, R26, R16 ;  /* 0x0000001a0c10723c */ /* 0x004fe20000001810 */
[----:B------:R-:W-:Y:S02]  /*25cc0*/  IMAD.MOV.U32 R5, RZ, RZ, R26 ;  /* 0x000000ffff057224 */ /* 0x000fe400078e001a */
[----:B------:R-:W-:-:S15]  /*25cd0*/  IMAD.MOV.U32 R0, RZ, RZ, R27 ;  /* 0x000000ffff007224 */ /* 0x000fde00078e001b */
[----:B------:R-:W-:Y:S01]  /*25ce0*/  NOP ;  /* 0x0000000000007918 */ /* 0x000fe20000000000 */
[----:B------:R-:W-:Y:S04]  /*25cf0*/  STL.64 [R1+0xfc0], R16 ;  /* 0x000fc01001007387 */ /* 0x000fe80000100a00 */
[----:B------:R-:W-:Y:S04]  /*25d00*/  STL.64 [R1+0xfc8], R18 ;  /* 0x000fc81201007387 */ /* 0x000fe80000100a00 */
[----:B------:R-:W2:Y:S04]  /*25d10*/  LDL.LU.64 R24, [R1+0xf80] ;  /* 0x000f800001187983 */ /* 0x000ea80000300a00 */
[----:B------:R-:W3:Y:S04]  /*25d20*/  LDL.LU.64 R26, [R1+0xf88] ;  /* 0x000f8800011a7983 */ /* 0x000ee80000300a00 */
[----:B---3--:R0:W-:Y:S04]  /*25d30*/  STL.64 [R1+0x3eb0], R26 ;  /* 0x003eb01a01007387 */ /* 0x0081e80000100a00 */
[----:B0-----:R-:W3:Y:S04]  /*25d40*/  LDL R26, [R1] ;  /* 0x00000000011a7983 */ /* 0x001ee80000100800 */
[----:B------:R-:W3:Y:S04]  /*25d50*/  LDL R27, [R1+0x4] ;  /* 0x00000400011b7983 */ /* 0x000ee80000100800 */
[----:B--2---:R0:W-:Y:S04]  /*25d60*/  STL.64 [R1+0x3ea8], R24 ;  /* 0x003ea81801007387 */ /* 0x0041e80000100a00 */
[----:B0-----:R-:W2:Y:S04]  /*25d70*/  LDL.64 R24, [R1+0x8] ;  /* 0x0000080001187983 */ /* 0x001ea80000100a00 */
[----:B---3--:R-:W-:Y:S04]  /*25d80*/  STL.64 [R1+0x3ee0], R26 ;  /* 0x003ee01a01007387 */ /* 0x008fe80000100a00 */
[----:B--2---:R0:W-:Y:S04]  /*25d90*/  STL.64 [R1+0x3ed8], R24 ;  /* 0x003ed81801007387 */ /* 0x0041e80000100a00 */
[----:B0-----:R-:W2:Y:S04]  /*25da0*/  LDL.LU.64 R24, [R1+0xfb0] ;  /* 0x000fb00001187983 */ /* 0x001ea80000300a00 */
[----:B------:R-:W2:Y:S04]  /*25db0*/  LDL.LU.64 R26, [R1+0xfb8] ;  /* 0x000fb800011a7983 */ /* 0x000ea80000300a00 */
[----:B------:R-:W3:Y:S04]  /*25dc0*/  LDL.LU.64 R20, [R1+0xf60] ;  /* 0x000f600001147983 */ /* 0x000ee80000300a00 */
[----:B------:R-:W4:Y:S04]  /*25dd0*/  LDL.LU.64 R22, [R1+0xf68] ;  /* 0x000f680001167983 */ /* 0x000f280000300a00 */
[----:B----4-:R-:W-:Y:S04]  /*25de0*/  STL.64 [R1+0x3e90], R22 ;  /* 0x003e901601007387 */ /* 0x010fe80000100a00 */
[----:B---3--:R0:W-:Y:S04]  /*25df0*/  STL.64 [R1+0x3e88], R20 ;  /* 0x003e881401007387 */ /* 0x0081e80000100a00 */
[----:B0-----:R-:W3:Y:S04]  /*25e00*/  LDL.LU.64 R20, [R1+0xf70] ;  /* 0x000f700001147983 */ /* 0x001ee80000300a00 */
[----:B------:R-:W4:Y:S01]  /*25e10*/  LDL.LU.64 R22, [R1+0xf78] ;  /* 0x000f780001167983 */ /* 0x000f220000300a00 */
[C---:B--2---:R-:W-:Y:S03]  /*25e20*/  HMMA.16816.F32 R24, R12.reuse, R8, R24 ;  /* 0x000000080c18723c */ /* 0x044fe60000001818 */
[----:B----4-:R-:W-:Y:S04]  /*25e30*/  STL.64 [R1+0x3ec0], R22 ;  /* 0x003ec01601007387 */ /* 0x010fe80000100a00 */
[----:B---3--:R0:W-:Y:S04]  /*25e40*/  STL.64 [R1+0x3eb8], R20 ;  /* 0x003eb81401007387 */ /* 0x0081e80000100a00 */
[----:B0-----:R-:W2:Y:S04]  /*25e50*/  LDL.LU.64 R20, [R1+0xf90] ;  /* 0x000f900001147983 */ /* 0x001ea80000300a00 */
[----:B------:R-:W3:Y:S04]  /*25e60*/  LDL.LU.64 R22, [R1+0xf98] ;  /* 0x000f980001167983 */ /* 0x000ee80000300a00 */
[----:B---3--:R-:W-:Y:S04]  /*25e70*/  STL.64 [R1+0x3ed0], R22 ;  /* 0x003ed01601007387 */ /* 0x008fe80000100a00 */
[----:B--2---:R0:W-:Y:S04]  /*25e80*/  STL.64 [R1+0x3ec8], R20 ;  /* 0x003ec81401007387 */ /* 0x0041e80000100a00 */
[----:B0-----:R-:W2:Y:S04]  /*25e90*/  LDL.LU.64 R20, [R1+0xfa0] ;  /* 0x000fa00001147983 */ /* 0x001ea80000300a00 */
[----:B------:R-:W2:Y:S04]  /*25ea0*/  LDL.LU.64 R22, [R1+0xfa8] ;  /* 0x000fa80001167983 */ /* 0x000ea80000300a00 */
[----:B------:R-:W3:Y:S04]  /*25eb0*/  LDL.LU.64 R16, [R1+0xf50] ;  /* 0x000f500001107983 */ /* 0x000ee80000300a00 */
[----:B------:R-:W3:Y:S04]  /*25ec0*/  LDL.LU.64 R18, [R1+0xf58] ;  /* 0x000f580001127983 */ /* 0x000ee80000300a00 */
[----:B------:R-:W-:Y:S04]  /*25ed0*/  STL.64 [R1+0x3e50], R6 ;  /* 0x003e500601007387 */ /* 0x000fe80000100a00 */
[----:B------:R0:W-:Y:S04]  /*25ee0*/  STL.64 [R1+0x3e48], R4 ;  /* 0x003e480401007387 */ /* 0x0001e80000100a00 */
[----:B0-----:R-:W4:Y:S04]  /*25ef0*/  LDL.LU.64 R4, [R1+0xf40] ;  /* 0x000f400001047983 */ /* 0x001f280000300a00 */
[----:B------:R-:W4:Y:S04]  /*25f00*/  LDL.LU.64 R6, [R1+0xf48] ;  /* 0x000f480001067983 */ /* 0x000f280000300a00 */
        /* <DEDUP_REMOVED lines=9> */
[----:B------:R-:W2:Y:S01]  /*25fa0*/  LDL.LU.64 R20, [R1+0x3ec8] ;  /* 0x003ec80001147983 */ /* 0x000ea20000300a00 */
[----:B------:R-:W-:-:S02]  /*25fb0*/  IMAD.MOV.U32 R11, RZ, RZ, R8 ;  /* 0x000000ffff0b7224 */ /* 0x000fc400078e0008 */
[----:B------:R-:W-:Y:S02]  /*25fc0*/  IMAD.MOV.U32 R8, RZ, RZ, R24 ;  /* 0x000000ffff087224 */ /* 0x000fe400078e0018 */
[----:B------:R-:W-:Y:S02]  /*25fd0*/  IMAD.MOV.U32 R10, RZ, RZ, R25 ;  /* 0x000000ffff0a7224 */ /* 0x000fe400078e0019 */
[----:B--2---:R-:W-:Y:S01]  /*25fe0*/  HMMA.16816.F32 R24, R12, R26, R20 ;  /* 0x0000001a0c18723c */ /* 0x004fe20000001814 */
[----:B------:R-:W2:Y:S04]  /*25ff0*/  LDL.LU.64 R22, [R1+0x3ec0] ;  /* 0x003ec00001167983 */ /* 0x000ea80000300a00 */
[----:B------:R-:W2:-:S14]  /*26000*/  LDL.LU.64 R20, [R1+0x3eb8] ;  /* 0x003eb80001147983 */ /* 0x000e9c0000300a00 */
        /* <DEDUP_REMOVED lines=10> */
[----:B------:R-:W-:Y:S01]  /*260b0*/  STL.64 [R1+0x3dc0], R28 ;  /* 0x003dc01c01007387 */ /* 0x000fe20000100a00 */
        /* <DEDUP_REMOVED lines=11> */
[----:B------:R-:W4:Y:S04]  /*26170*/  LDL.LU.64 R20, [R1+0x3e78] ;  /* 0x003e780001147983 */ /* 0x000f280000300a00 */
[----:B------:R-:W-:Y:S04]  /*26180*/  STL.64 [R1+0x3dd0], R26 ;  /* 0x003dd01a01007387 */ /* 0x000fe80000100a00 */
[----:B------:R0:W-:Y:S04]  /*26190*/  STL.64 [R1+0x3dc8], R24 ;  /* 0x003dc81801007387 */ /* 0x0001e80000100a00 */
[----:B0-----:R-:W3:Y:S04]  /*261a0*/  LDL.LU.64 R24, [R1+0xf20] ;  /* 0x000f200001187983 */ /* 0x001ee80000300a00 */
[----:B------:R-:W3:Y:S01]  /*261b0*/  LDL.LU.64 R26, [R1+0xf28] ;  /* 0x000f2800011a7983 */ /* 0x000ee20000300a00 */
[C---:B--2---:R-:W-:Y:S08]  /*261c0*/  HMMA.16816.F32 R16, R12.reuse, R22, R16 ;  /* 0x000000160c10723c */ /* 0x044ff00000001810 */
[C---:B----4-:R-:W-:Y:S11]  /*261d0*/  HMMA.16816.F32 R4, R12.reuse, R20, R4 ;  /* 0x000000140c04723c */ /* 0x050ff60000001804 */
[----:B------:R-:W-:Y:S04]  /*261e0*/  STL.64 [R1+0xf50], R16 ;  /* 0x000f501001007387 */ /* 0x000fe80000100a00 */
[----:B------:R0:W-:Y:S04]  /*261f0*/  STL.64 [R1+0xf58], R18 ;  /* 0x000f581201007387 */ /* 0x0001e80000100a00 */
[----:B0-----:R-:W2:Y:S04]  /*26200*/  LDL.LU.64 R18, [R1+0x3e70] ;  /* 0x003e700001127983 */ /* 0x001ea80000300a00 */
[----:B------:R-:W3:Y:S04]  /*26210*/  LDL.LU.64 R16, [R1+0x3e68] ;  /* 0x003e680001107983 */ /* 0x000ee80000300a00 */
[----:B------:R0:W-:Y:S04]  /*26220*/  STL.64 [R1+0xf40], R4 ;  /* 0x000f400401007387 */ /* 0x0001e80000100a00 */
[----:B------:R1:W-:Y:S04]  /*26230*/  STL.64 [R1+0xf48], R6 ;  /* 0x000f480601007387 */ /* 0x0003e80000100a00 */
[----:B0-----:R-:W4:Y:S04]  /*26240*/  LDL.LU.64 R4, [R1+0xf10] ;  /* 0x000f100001047983 */ /* 0x001f280000300a00 */
[----:B-1----:R-:W4:Y:S04]  /*26250*/  LDL.LU.64 R6, [R1+0xf18] ;  /* 0x000f180001067983 */ /* 0x002f280000300a00 */
[----:B------:R-:W-:Y:S04]  /*26260*/  STL.64 [R1+0x3de0], R22 ;  /* 0x003de01601007387 */ /* 0x000fe80000100a00 */
[----:B------:R0:W-:Y:S04]  /*26270*/  STL.64 [R1+0x3dd8], R20 ;  /* 0x003dd81401007387 */ /* 0x0001e80000100a00 */
[----:B0-----:R-:W2:Y:S04]  /*26280*/  LDL.LU.64 R20, [R1+0xf30] ;  /* 0x000f300001147983 */ /* 0x001ea80000300a00 */
[----:B------:R-:W2:Y:S04]  /*26290*/  LDL.LU.64 R22, [R1+0xf38] ;  /* 0x000f380001167983 */ /* 0x000ea80000300a00 */
[----:B------:R-:W3:Y:S01]  /*262a0*/  LDL.64 R28, [R1] ;  /* 0x00000000011c7983 */ /* 0x000ee20000100a00 */
[----:B--2---:R-:W-:Y:S03]  /*262b0*/  HMMA.16816.F32 R20, R12, R18, R20 ;  /* 0x000000120c14723c */ /* 0x004fe60000001814 */
[----:B---3--:R-:W-:-:S15]  /*262c0*/  STL [R1+0x3e28], R29 ;  /* 0x003e281d01007387 */ /* 0x008fde0000100800 */
[----:B------:R-:W-:Y:S01]  /*262d0*/  NOP ;  /* 0x0000000000007918 */ /* 0x000fe20000000000 */
[----:B------:R-:W-:Y:S04]  /*262e0*/  STL.64 [R1+0xf30], R20 ;  /* 0x000f301401007387 */ /* 0x000fe80000100a00 */
[----:B------:R0:W-:Y:S02]  /*262f0*/  STL.64 [R1+0xf38], R22 ;  /* 0x000f381601007387 */ /* 0x0001e40000100a00 */
[----:B0-----:R-:W-:Y:S02]  /*26300*/  IMAD.MOV.U32 R22, RZ, RZ, R8 ;  /* 0x000000ffff167224 */ /* 0x001fe400078e0008 */
[----:B------:R-:W-:Y:S01]  /*26310*/  IMAD.MOV.U32 R23, RZ, RZ, R10 ;  /* 0x000000ffff177224 */ /* 0x000fe200078e000a */
[----:B------:R-:W2:Y:S04]  /*26320*/  LDL.LU R8, [R1+0x3e64] ;  /* 0x003e640001087983 */ /* 0x000ea80000300800 */
[----:B------:R-:W4:Y:S01]  /*26330*/  LDL.LU R10, [R1+0x3e60] ;  /* 0x003e6000010a7983 */ /* 0x000f220000300800 */
[----:B------:R-:W-:-:S03]  /*26340*/  IMAD.MOV.U32 R20, RZ, RZ, R11 ;  /* 0x000000ffff147224 */ /* 0x000fc600078e000b */
[----:B------:R-:W-:Y:S04]  /*26350*/  STL.64 [R1+0x3df8], R22 ;  /* 0x003df81601007387 */ /* 0x000fe80000100a00 */
[----:B------:R-:W4:Y:S01]  /*26360*/  LDL.LU R11, [R1+0x3e5c] ;  /* 0x003e5c00010b7983 */ /* 0x000f220000300800 */
[----:B------:R-:W-:Y:S01]  /*26370*/  HMMA.16816.F32 R24, R12, R16, R24 ;  /* 0x000000100c18723c */ /* 0x000fe20000001818 */
[----:B------:R-:W-:-:S15]  /*26380*/  IMAD.MOV.U32 R21, RZ, RZ, R9 ;  /* 0x000000ffff157224 */ /* 0x000fde00078e0009 */
[----:B------:R-:W-:-:S03]  /*26390*/  NOP ;  /* 0x0000000000007918 */ /* 0x000fc60000000000 */
[----:B------:R0:W-:Y:S04]  /*263a0*/  STL.64 [R1+0xf20], R24 ;  /* 0x000f201801007387 */ /* 0x0001e80000100a00 */
[----:B------:R1:W-:Y:S04]  /*263b0*/  STL.64 [R1+0xf28], R26 ;  /* 0x000f281a01007387 */ /* 0x0003e80000100a00 */
[----:B------:R-:W2:Y:S04]  /*263c0*/  LDL.LU R9, [R1+0x3e58] ;  /* 0x003e580001097983 */ /* 0x000ea80000300800 */
[----:B0-----:R-:W3:Y:S04]  /*263d0*/  LDL.LU.64 R24, [R1+0xee0] ;  /* 0x000ee00001187983 */ /* 0x001ee80000300a00 */
[----:B-1----:R-:W3:Y:S04]  /*263e0*/  LDL.LU.64 R26, [R1+0xee8] ;  /* 0x000ee800011a7983 */ /* 0x002ee80000300a00 */
[----:B------:R0:W-:Y:S04]  /*263f0*/  STL.64 [R1+0x3e10], R20 ;  /* 0x003e101401007387 */ /* 0x0001e80000100a00 */
[----:B0-----:R-:W2:Y:S04]  /*26400*/  LDL.LU.64 R20, [R1+0xf00] ;  /* 0x000f000001147983 */ /* 0x001ea80000300a00 */
[----:B------:R-:W2:Y:S04]  /*26410*/  LDL.LU.64 R22, [R1+0xf08] ;  /* 0x000f080001167983 */ /* 0x000ea80000300a00 */
[----:B------:R-:W-:Y:S04]  /*26420*/  STL.64 [R1+0x3db8], R18 ;  /* 0x003db81201007387 */ /* 0x000fe80000100a00 */
[----:B------:R0:W-:Y:S04]  /*26430*/  STL.64 [R1+0x3db0], R16 ;  /* 0x003db01001007387 */ /* 0x0001e80000100a00 */
[----:B0-----:R-:W3:Y:S04]  /*26440*/  LDL.LU.64 R16, [R1+0xef0] ;  /* 0x000ef00001107983 */ /* 0x001ee80000300a00 */
[----:B------:R-:W3:Y:S01]  /*26450*/  LDL.LU.64 R18, [R1+0xef8] ;  /* 0x000ef80001127983 */ /* 0x000ee20000300a00 */
[----:B----4-:R-:W-:-:S15]  /*26460*/  HMMA.16816.F32 R4, R12, R10, R4 ;  /* 0x0000000a0c04723c */ /* 0x010fde0000001804 */
[----:B------:R-:W-:-:S04]  /*26470*/  NOP ;  /* 0x0000000000007918 */ /* 0x000fc80000000000 */
[----:B------:R-:W-:Y:S04]  /*26480*/  STL.64 [R1+0xf10], R4 ;  /* 0x000f100401007387 */ /* 0x000fe80000100a00 */
[----:B------:R0:W-:Y:S04]  /*26490*/  STL.64 [R1+0xf18], R6 ;  /* 0x000f180601007387 */ /* 0x0001e80000100a00 */
[----:B0-----:R-:W3:Y:S04]  /*264a0*/  LDL.LU.64 R6, [R1+0x3e50] ;  /* 0x003e500001067983 */ /* 0x001ee80000300a00 */
[----:B------:R-:W4:Y:S01]  /*264b0*/  LDL.LU.64 R4, [R1+0x3e48] ;  /* 0x003e480001047983 */ /* 0x000f220000300a00 */
[----:B--2---:R-:W-:-:S15]  /*264c0*/  HMMA.16816.F32 R20, R12, R8, R20 ;  /* 0x000000080c14723c */ /* 0x004fde0000001814 */
[----:B------:R-:W-:-:S04]  /*264d0*/  NOP ;  /* 0x0000000000007918 */ /* 0x000fc80000000000 */
[----:B------:R-:W-:Y:S04]  /*264e0*/  STL.64 [R1+0xf00], R20 ;  /* 0x000f001401007387 */ /* 0x000fe80000100a00 */
[----:B------:R4:W-:Y:S02]  /*264f0*/  STL.64 [R1+0xf08], R22 ;  /* 0x000f081601007387 */ /* 0x0009e40000100a00 */
[----:B----4-:R-:W-:Y:S02]  /*26500*/  IMAD.MOV.U32 R22, RZ, RZ, R5 ;  /* 0x000000ffff167224 */ /* 0x010fe400078e0005 */
[----:B------:R-:W2:Y:S04]  /*26510*/  LDL.LU R5, [R1+0x3e40] ;  /* 0x003e400001057983 */ /* 0x000ea80000300800 */
[----:B------:R-:W4:Y:S04]  /*26520*/  LDL.LU R29, [R1+0x1114] ;  /* 0x00111400011d7983 */ /* 0x000f280000300800 */
[----:B------:R-:W2:Y:S04]  /*26530*/  LDL.LU R20, [R1+0x1120] ;  /* 0x0011200001147983 */ /* 0x000ea80000300800 */
[----:B------:R-:W2:Y:S01]  /*26540*/  LDL.LU R21, [R1+0x112c] ;  /* 0x00112c0001157983 */ /* 0x000ea20000300800 */
[----:B------:R-:W-:Y:S01]  /*26550*/  IMAD.MOV.U32 R23, RZ, RZ, R0 ;  /* 0x000000ffff177224 */ /* 0x000fe200078e0000 */
[C---:B---3--:R-:W-:Y:S04]  /*26560*/  HMMA.16816.F32 R16, R12.reuse, R6, R16 ;  /* 0x000000060c10723c */ /* 0x048fe80000001810 */
[----:B------:R-:W-:Y:S04]  /*26570*/  STL.64 [R1+0x3e38], R22 ;  /* 0x003e381601007387 */ /* 0x000fe80000100a00 */
[----:B--2---:R0:W-:Y:S04]  /*26580*/  STL.64 [R1+0x3e30], R20 ;  /* 0x003e301401007387 */ /* 0x0041e80000100a00 */
[----:B------:R-:W2:Y:S04]  /*26590*/  LDL.LU R0, [R1+0x1128] ;  /* 0x0011280001007983 */ /* 0x000ea80000300800 */
[----:B------:R-:W-:Y:S04]  /*265a0*/  STL.64 [R1+0x3d98], R10 ;  /* 0x003d980a01007387 */ /* 0x000fe80000100a00 */
[----:B------:R1:W-:Y:S04]  /*265b0*/  STL.64 [R1+0x3d90], R8 ;  /* 0x003d900801007387 */ /* 0x0003e80000100a00 */
[----:B0-----:R-:W3:Y:S01]  /*265c0*/  LDL.LU.64 R20, [R1+0x360] ;  /* 0x0003600001147983 */ /* 0x001ee20000300a00 */
[C---:B-1----:R-:W-:Y:S03]  /*265d0*/  HMMA.16816.F32 R8, R12.reuse, R4, R24 ;  /* 0x000000040c08723c */ /* 0x042fe60000001818 */
[----:B------:R-:W-:Y:S04]  /*265e0*/  STL.64 [R1+0xef0], R16 ;  /* 0x000ef01001007387 */ /* 0x000fe80000100a00 */
[----:B------:R-:W-:Y:S04]  /*265f0*/  STL.64 [R1+0xef8], R18 ;  /* 0x000ef81201007387 */ /* 0x000fe80000100a00 */
[----:B------:R-:W3:Y:S08]  /*26600*/  LDL.LU.64 R22, [R1+0x368] ;  /* 0x0003680001167983 */ /* 0x000ef00000300a00 */
[----:B------:R-:W-:Y:S04]  /*26610*/  STL.64 [R1+0xee0], R8 ;  /* 0x000ee00801007387 */ /* 0x000fe80000100a00 */
[----:B------:R-:W-:Y:S04]  /*26620*/  STL.64 [R1+0xee8], R10 ;  /* 0x000ee80a01007387 */ /* 0x000fe80000100a00 */
[----:B------:R-:W2:Y:S04]  /*26630*/  LDL.LU.64 R24, [R1+0xea0] ;  /* 0x000ea00001187983 */ /* 0x000ea80000300a00 */
[----:B------:R-:W2:Y:S04]  /*26640*/  LDL.LU.64 R26, [R1+0xea8] ;  /* 0x000ea800011a7983 */ /* 0x000ea80000300a00 */
[----:B--2---:R-:W-:Y:S04]  /*26650*/  STL.64 [R1+0x3df0], R26 ;  /* 0x003df01a01007387 */ /* 0x004fe80000100a00 */
[----:B------:R0:W-:Y:S04]  /*26660*/  STL.64 [R1+0x3de8], R24 ;  /* 0x003de81801007387 */ /* 0x0001e80000100a00 */
[----:B0-----:R-:W2:Y:S04]  /*26670*/  LDL.LU.64 R24, [R1+0xeb0] ;  /* 0x000eb00001187983 */ /* 0x001ea80000300a00 */
[----:B------:R-:W2:Y:S01]  /*26680*/  LDL.LU.64 R26, [R1+0xeb8] ;  /* 0x000eb800011a7983 */ /* 0x000ea20000300a00 */
[----:B---3--:R-:W-:Y:S03]  /*26690*/  HMMA.16816.F32 R12, R12, R2, R20 ;  /* 0x000000020c0c723c */ /* 0x008fe60000001814 */
[----:B--2---:R-:W-:Y:S04]  /*266a0*/  STL.64 [R1+0x3e08], R26 ;  /* 0x003e081a01007387 */ /* 0x004fe80000100a00 */
[----:B------:R0:W-:Y:S04]  /*266b0*/  STL.64 [R1+0x3e00], R24 ;  /* 0x003e001801007387 */ /* 0x0001e80000100a00 */
        /* <DEDUP_REMOVED lines=8> */
[----:B------:R-:W2:Y:S04]  /*26740*/  LDL.LU.64 R8, [R1+0xe70] ;  /* 0x000e700001087983 */ /* 0x000ea80000300a00 */
[----:B------:R-:W2:Y:S04]  /*26750*/  LDL.LU.64 R10, [R1+0xe78] ;  /* 0x000e7800010a7983 */ /* 0x000ea80000300a00 */
[----:B------:R-:W-:Y:S04]  /*26760*/  STL.64 [R1+0x3d78], R6 ;  /* 0x003d780601007387 */ /* 0x000fe80000100a00 */
[----:B------:R0:W-:Y:S04]  /*26770*/  STL.64 [R1+0x3d70], R4 ;  /* 0x003d700401007387 */ /* 0x0001e80000100a00 */
[----:B0-----:R-:W2:Y:S04]  /*26780*/  LDL.LU.64 R4, [R1+0xe90] ;  /* 0x000e900001047983 */ /* 0x001ea80000300a00 */
[----:B------:R-:W2:Y:S04]  /*26790*/  LDL.LU.64 R6, [R1+0xe98] ;  /* 0x000e980001067983 */ /* 0x000ea80000300a00 */
[----:B------:R-:W2:Y:S04]  /*267a0*/  LDL.LU.64 R22, [R1+0x3e38] ;  /* 0x003e380001167983 */ /* 0x000ea80000300a00 */
[----:B------:R-:W2:Y:S04]  /*267b0*/  LDL.LU.64 R20, [R1+0x3e30] ;  /* 0x003e300001147983 */ /* 0x000ea80000300a00 */
[----:B------:R0:W-:Y:S04]  /*267c0*/  STL.64 [R1+0x360], R12 ;  /* 0x0003600c01007387 */ /* 0x0001e80000100a00 */
[----:B------:R1:W-:Y:S04]  /*267d0*/  STL.64 [R1+0x368], R14 ;  /* 0x0003680e01007387 */ /* 0x0003e80000100a00 */
[----:B0-----:R-:W4:Y:S04]  /*267e0*/  LDL.LU R12, [R1+0x1110] ;  /* 0x00111000010c7983 */ /* 0x001f280000300800 */
[----:B------:R-:W2:Y:S04]  /*267f0*/  LDL.LU R13, [R1+0x111c] ;  /* 0x00111c00010d7983 */ /* 0x000ea80000300800 */
[----:B-1----:R-:W2:Y:S04]  /*26800*/  LDL.LU R14, [R1+0x1118] ;  /* 0x00111800010e7983 */ /* 0x002ea80000300800 */
[----:B------:R-:W3:Y:S01]  /*26810*/  LDL.LU R15, [R1+0x1124] ;  /* 0x00112400010f7983 */ /* 0x000ee20000300800 */
[----:B----4-:R-:W-:-:S02]  /*26820*/  IMAD R12, R12, 0x100, R29 ;  /* 0x000001000c0c7824 */ /* 0x010fc400078e021d */
[----:B--2---:R-:W-:Y:S02]  /*26830*/  IMAD R13, R14, 0x100, R13 ;  /* 0x000001000e0d7824 */ /* 0x004fe400078e020d */
[----:B---3--:R-:W-:Y:S02]  /*26840*/  IMAD R14, R20, 0x100, R15 ;  /* 0x00000100140e7824 */ /* 0x008fe400078e020f */
[----:B------:R-:W-:Y:S01]  /*26850*/  IMAD R15, R0, 0x100, R21 ;  /* 0x00000100000f7824 */ /* 0x000fe200078e0215 */
[----:B------:R-:W-:Y:S01]  /*26860*/  F2FP.F16.E4M3.UNPACK_B R12, R12 ;  /* 0x0000000cff0c723e */ /* 0x000fe200020006ff */
[----:B------:R-:W2:Y:S01]  /*26870*/  LDL.LU R29, [R1+0x3e28] ;  /* 0x003e2800011d7983 */ /* 0x000ea20000300800 */
[----:B------:R-:W-:Y:S02]  /*26880*/  F2FP.F16.E4M3.UNPACK_B R13, R13 ;  /* 0x0000000dff0d723e */ /* 0x000fe400020006ff */
[----:B------:R-:W-:Y:S02]  /*26890*/  F2FP.F16.E4M3.UNPACK_B R14, R14 ;  /* 0x0000000eff0e723e */ /* 0x000fe400020006ff */
[----:B------:R-:W-:-:S07]  /*268a0*/  F2FP.F16.E4M3.UNPACK_B R15, R15 ;  /* 0x0000000fff0f723e */ /* 0x000fce00020006ff */
[----:B------:R-:W-:Y:S01]  /*268b0*/  HMMA.16816.F32 R20, R12, R22, R24 ;  /* 0x000000160c14723c */ /* 0x000fe20000001818 */
[----:B------:R-:W3:Y:S04]  /*268c0*/  LDL.LU.64 R26, [R1+0x3e20] ;  /* 0x003e2000011a7983 */ /* 0x000ee80000300a00 */
[----:B------:R-:W3:-:S14]  /*268d0*/  LDL.LU.64 R24, [R1+0x3e18] ;  /* 0x003e180001187983 */ /* 0x000edc0000300a00 */
[----:B------:R0:W-:Y:S04]  /*268e0*/  STL.64 [R1+0xed0], R20 ;  /* 0x000ed01401007387 */ /* 0x0001e80000100a00 */
[----:B------:R3:W-:Y:S04]  /*268f0*/  STL.64 [R1+0xed8], R22 ;  /* 0x000ed81601007387 */ /* 0x0007e80000100a00 */
[----:B0-----:R-:W3:Y:S02]  /*26900*/  LDL.LU.64 R20, [R1+0x3e10] ;  /* 0x003e100001147983 */ /* 0x001ee40000300a00 */
[----:B---3--:R-:W-:Y:S02]  /*26910*/  HMMA.16816.F32 R20, R12, R20, R24 ;  /* 0x000000140c14723c */ /* 0x008fe40000001818 */
[----:B------:R-:W3:Y:S04]  /*26920*/  LDL.LU.64 R26, [R1+0x3e08] ;  /* 0x003e0800011a7983 */ /* 0x000ee80000300a00 */
[----:B------:R-:W3:-:S13]  /*26930*/  LDL.LU.64 R24, [R1+0x3e00] ;  /* 0x003e000001187983 */ /* 0x000eda0000300a00 */
[----:B------:R-:W-:Y:S04]  /*26940*/  STL.64 [R1+0xec0], R20 ;  /* 0x000ec01401007387 */ /* 0x000fe80000100a00 */
[----:B------:R0:W-:Y:S04]  /*26950*/  STL.64 [R1+0xec8], R22 ;  /* 0x000ec81601007387 */ /* 0x0001e80000100a00 */
[----:B0-----:R-:W3:Y:S02]  /*26960*/  LDL.LU.64 R22, [R1+0x3df8] ;  /* 0x003df80001167983 */ /* 0x001ee40000300a00 */
[----:B---3--:R-:W-:Y:S02]  /*26970*/  HMMA.16816.F32 R20, R12, R22, R24 ;  /* 0x000000160c14723c */ /* 0x008fe40000001818 */
[----:B------:R-:W3:Y:S04]  /*26980*/  LDL.LU.64 R26, [R1+0x3df0] ;  /* 0x003df000011a7983 */ /* 0x000ee80000300a00 */
[----:B------:R-:W3:Y:S01]  /*26990*/  LDL.LU.64 R24, [R1+0x3de8] ;  /* 0x003de80001187983 */ /* 0x000ee20000300a00 */
[----:B--2---:R-:W-:-:S12]  /*269a0*/  IMAD.MOV.U32 R0, RZ, RZ, R29 ;  /* 0x000000ffff007224 */ /* 0x004fd800078e001d */
[----:B------:R-:W-:Y:S04]  /*269b0*/  STL.64 [R1+0xeb0], R20 ;  /* 0x000eb01401007387 */ /* 0x000fe80000100a00 */
[----:B------:R0:W-:Y:S04]  /*269c0*/  STL.64 [R1+0xeb8], R22 ;  /* 0x000eb81601007387 */ /* 0x0001e80000100a00 */
[----:B0-----:R-:W2:Y:S04]  /*269d0*/  LDL.LU.64 R22, [R1+0x3de0] ;  /* 0x003de00001167983 */ /* 0x001ea80000300a00 */
[----:B------:R-:W4:Y:S01]  /*269e0*/  LDL.LU.64 R20, [R1+0x3dd8] ;  /* 0x003dd80001147983 */ /* 0x000f220000300a00 */
[----:B---3--:R-:W-:-:S15]  /*269f0*/  HMMA.16816.F32 R24, R12, R28, R24 ;  /* 0x0000001c0c18723c */ /* 0x008fde0000001818 */
[----:B------:R-:W-:-:S04]  /*26a00*/  NOP ;  /* 0x0000000000007918 */ /* 0x000fc80000000000 */
[----:B------:R-:W-:Y:S04]  /*26a10*/  STL.64 [R1+0xea0], R24 ;  /* 0x000ea01801007387 */ /* 0x000fe80000100a00 */
[----:B------:R0:W-:Y:S04]  /*26a20*/  STL.64 [R1+0xea8], R26 ;  /* 0x000ea81a01007387 */ /* 0x0001e80000100a00 */
[----:B0-----:R-:W3:Y:S04]  /*26a30*/  LDL.LU.64 R26, [R1+0x3dd0] ;  /* 0x003dd000011a7983 */ /* 0x001ee80000300a00 */
[----:B------:R-:W2:Y:S04]  /*26a40*/  LDL.LU.64 R24, [R1+0x3dc8] ;  /* 0x003dc80001187983 */ /* 0x000ea80000300a00 */
[----:B------:R-:W2:Y:S02]  /*26a50*/  LDL.LU.64 R28, [R1+0x3dc0] ;  /* 0x003dc000011c7983 */ /* 0x000ea40000300a00 */
[C---:B--2---:R-:W-:Y:S08]  /*26a60*/  HMMA.16816.F32 R4, R12.reuse, R28, R4 ;  /* 0x0000001c0c04723c */ /* 0x044ff00000001804 */
[C---:B---3--:R-:W-:Y:S11]  /*26a70*/  HMMA.16816.F32 R16, R12.reuse, R26, R16 ;  /* 0x0000001a0c10723c */ /* 0x048ff60000001810 */
[----:B------:R-:W-:Y:S04]  /*26a80*/  STL.64 [R1+0xe90], R4 ;  /* 0x000e900401007387 */ /* 0x000fe80000100a00 */
[----:B------:R0:W-:Y:S02]  /*26a90*/  STL.64 [R1+0xe98], R6 ;  /* 0x000e980601007387 */ /* 0x0001e40000100a00 */
[C---:B0-----:R-:W-:Y:S02]  /*26aa0*/  HMMA.16816.F32 R4, R12.reuse, R24, R8 ;  /* 0x000000180c04723c */ /* 0x041fe40000001808 */
[----:B------:R0:W-:Y:S04]  /*26ab0*/  STL.64 [R1+0xe80], R16 ;  /* 0x000e801001007387 */ /* 0x0001e80000100a00 */
[----:B------:R1:W-:Y:S04]  /*26ac0*/  STL.64 [R1+0xe88], R18 ;  /* 0x000e881201007387 */ /* 0x0003e80000100a00 */
[----:B0-----:R-:W2:Y:S04]  /*26ad0*/  LDL.LU.64 R16, [R1+0xe60] ;  /* 0x000e600001107983 */ /* 0x001ea80000300a00 */
[----:B-1----:R-:W2:Y:S05]  /*26ae0*/  LDL.LU.64 R18, [R1+0xe68] ;  /* 0x000e680001127983 */ /* 0x002eaa0000300a00 */
[----:B------:R-:W-:Y:S04]  /*26af0*/  STL.64 [R1+0xe70], R4 ;  /* 0x000e700401007387 */ /* 0x000fe80000100a00 */
[----:B------:R-:W-:Y:S04]  /*26b00*/  STL.64 [R1+0xe78], R6 ;  /* 0x000e780601007387 */ /* 0x000fe80000100a00 */
[----:B------:R-:W3:Y:S04]  /*26b10*/  LDL.LU.64 R8, [R1+0xe30] ;  /* 0x000e300001087983 */ /* 0x000ee80000300a00 */
[----:B------:R-:W2:Y:S04]  /*26b20*/  LDL.LU.64 R10, [R1+0xe38] ;  /* 0x000e3800010a7983 */ /* 0x000ea80000300a00 */
[----:B--2---:R-:W-:Y:S04]  /*26b30*/  STL.64 [R1+0x3da8], R10 ;  /* 0x003da80a01007387 */ /* 0x004fe80000100a00 */
[----:B---3--:R0:W-:Y:S04]  /*26b40*/  STL.64 [R1+0x3da0], R8 ;  /* 0x003da00801007387 */ /* 0x0081e80000100a00 */
[----:B0-----:R-:W2:Y:S04]  /*26b50*/  LDL.LU.64 R8, [R1+0xe40] ;  /* 0x000e400001087983 */ /* 0x001ea80000300a00 */
[----:B------:R-:W2:Y:S04]  /*26b60*/  LDL.LU.64 R10, [R1+0xe48] ;  /* 0x000e4800010a7983 */ /* 0x000ea80000300a00 */
[----:B------:R-:W3:Y:S04]  /*26b70*/  LDL.LU.64 R4, [R1+0xe10] ;  /* 0x000e100001047983 */ /* 0x000ee80000300a00 */
[----:B------:R-:W2:Y:S01]  /*26b80*/  LDL.LU.64 R6, [R1+0xe18] ;  /* 0x000e180001067983 */ /* 0x000ea20000300a00 */
[C---:B------:R-:W-:Y:S03]  /*26b90*/  HMMA.16816.F32 R16, R12.reuse, R22, R16 ;  /* 0x000000160c10723c */ /* 0x040fe60000001810 */
[----:B--2---:R-:W-:Y:S04]  /*26ba0*/  STL.64 [R1+0x3d88], R6 ;  /* 0x003d880601007387 */ /* 0x004fe80000100a00 */
[----:B---3--:R0:W-:Y:S04]  /*26bb0*/  STL.64 [R1+0x3d80], R4 ;  /* 0x003d800401007387 */ /* 0x0081e80000100a00 */
[----:B0-----:R-:W2:Y:S04]  /*26bc0*/  LDL.LU.64 R4, [R1+0xe20] ;  /* 0x000e200001047983 */ /* 0x001ea80000300a00 */
[----:B------:R-:W2:Y:S04]  /*26bd0*/  LDL.LU.64 R6, [R1+0xe28] ;  /* 0x000e280001067983 */ /* 0x000ea80000300a00 */
[----:B------:R0:W-:Y:S04]  /*26be0*/  STL.64 [R1+0x3cf0], R26 ;  /* 0x003cf01a01007387 */ /* 0x0001e80000100a00 */
[----:B0-----:R-:W3:Y:S04]  /*26bf0*/  LDL.LU R26, [R1+0x1144] ;  /* 0x00114400011a7983 */ /* 0x001ee80000300800 */
[----:B------:R-:W3:Y:S04]  /*26c00*/  LDL.LU R27, [R1+0x1140] ;  /* 0x00114000011b7983 */ /* 0x000ee80000300800 */
[----:B------:R0:W-:Y:S04]  /*26c10*/  STL.64 [R1+0x3ce8], R24 ;  /* 0x003ce81801007387 */ /* 0x0001e80000100a00 */
[----:B0-----:R-:W2:Y:S04]  /*26c20*/  LDL.LU R24, [R1+0x113c] ;  /* 0x00113c0001187983 */ /* 0x001ea80000300800 */
[----:B------:R-:W2:Y:S04]  /*26c30*/  LDL.LU R25, [R1+0x1138] ;  /* 0x0011380001197983 */ /* 0x000ea80000300800 */
[----:B---3--:R-:W-:Y:S04]  /*26c40*/  STL.64 [R1+0x3d68], R26 ;  /* 0x003d681a01007387 */ /* 0x008fe80000100a00 */
[----:B--2---:R0:W-:Y:S04]  /*26c50*/  STL.64 [R1+0x3d60], R24 ;  /* 0x003d601801007387 */ /* 0x0041e80000100a00 */
[----:B0-----:R-:W4:Y:S04]  /*26c60*/  LDL.LU.64 R24, [R1+0xe50] ;  /* 0x000e500001187983 */ /* 0x001f280000300a00 */
[----:B------:R-:W4:Y:S04]  /*26c70*/  LDL.LU.64 R26, [R1+0xe58] ;  /* 0x000e5800011a7983 */ /* 0x000f280000300a00 */
[----:B------:R-:W-:Y:S04]  /*26c80*/  STL.64 [R1+0xe60], R16 ;  /* 0x000e601001007387 */ /* 0x000fe80000100a00 */
[----:B------:R0:W-:Y:S04]  /*26c90*/  STL.64 [R1+0xe68], R18 ;  /* 0x000e681201007387 */ /* 0x0001e80000100a00 */
[----:B0-----:R-:W2:Y:S04]  /*26ca0*/  LDL.LU.64 R18, [R1+0x3db8] ;  /* 0x003db80001127983 */ /* 0x001ea80000300a00 */
[----:B------:R-:W3:Y:S01]  /*26cb0*/  LDL.LU.64 R16, [R1+0x3db0] ;  /* 0x003db00001107983 */ /* 0x000ee20000300a00 */
[C---:B----4-:R-:W-:Y:S08]  /*26cc0*/  HMMA.16816.F32 R24, R12.reuse, R20, R24 ;  /* 0x000000140c18723c */ /* 0x050ff00000001818 */
[C---:B--2---:R-:W-:Y:S11]  /*26cd0*/  HMMA.16816.F32 R8, R12.reuse, R18, R8 ;  /* 0x000000120c08723c */ /* 0x044ff60000001808 */
[----:B------:R0:W-:Y:S04]  /*26ce0*/  STL.64 [R1+0xe50], R24 ;  /* 0x000e501801007387 */ /* 0x0001e80000100a00 */
[----:B------:R1:W-:Y:S04]  /*26cf0*/  STL.64 [R1+0xe58], R26 ;  /* 0x000e581a01007387 */ /* 0x0003e80000100a00 */
[----:B0-----:R-:W2:Y:S04]  /*26d00*/  LDL.LU.64 R24, [R1+0xe00] ;  /* 0x000e000001187983 */ /* 0x001ea80000300a00 */
[----:B-1----:R-:W2:Y:S04]  /*26d10*/  LDL.LU.64 R26, [R1+0xe08] ;  /* 0x000e0800011a7983 */ /* 0x002ea80000300a00 */
[----:B------:R0:W-:Y:S04]  /*26d20*/  STL.64 [R1+0x3cd0], R22 ;  /* 0x003cd01601007387 */ /* 0x0001e80000100a00 */
[----:B0-----:R-:W4:Y:S04]  /*26d30*/  LDL.LU R22, [R1+0x1134] ;  /* 0x0011340001167983 */ /* 0x001f280000300800 */
[----:B------:R-:W4:Y:S04]  /*26d40*/  LDL.LU R23, [R1+0x1130] ;  /* 0x0011300001177983 */ /* 0x000f280000300800 */
[----:B------:R-:W-:Y:S04]  /*26d50*/  STL.64 [R1+0x3cc8], R20 ;  /* 0x003cc81401007387 */ /* 0x000fe80000100a00 */
        /* <DEDUP_REMOVED lines=8> */
[----:B0-----:R-:W3:Y:S04]  /*26de0*/  LDL.LU.64 R10, [R1+0x3d98] ;  /* 0x003d9800010a7983 */ /* 0x001ee80000300a00 */
[----:B------:R-:W2:Y:S04]  /*26df0*/  LDL.LU.64 R8, [R1+0x3d90] ;  /* 0x003d900001087983 */ /* 0x000ea80000300a00 */
        /* <DEDUP_REMOVED lines=18> */
[----:B0-----:R-:W3:Y:S04]  /*26f20*/  LDL.LU.64 R8, [R1+0xdf0] ;  /* 0x000df00001087983 */ /* 0x001ee80000300a00 */
[----:B------:R-:W3:Y:S01]  /*26f30*/  LDL.LU.64 R10, [R1+0xdf8] ;  /* 0x000df800010a7983 */ /* 0x000ee20000300a00 */
[----:B--2---:R-:W-:-:S15]  /*26f40*/  HMMA.16816.F32 R24, R12, R6, R24 ;  /* 0x000000060c18723c */ /* 0x004fde0000001818 */
[----:B------:R-:W-:-:S04]  /*26f50*/  NOP ;  /* 0x0000000000007918 */ /* 0x000fc80000000000 */
[----:B------:R-:W-:Y:S04]  /*26f60*/  STL.64 [R1+0xe00], R24 ;  /* 0x000e001801007387 */ /* 0x000fe80000100a00 */
[----:B------:R0:W-:Y:S04]  /*26f70*/  STL.64 [R1+0xe08], R26 ;  /* 0x000e081a01007387 */ /* 0x0001e80000100a00 */
[----:B0-----:R-:W2:Y:S04]  /*26f80*/  LDL.LU.64 R26, [R1+0x3d68] ;  /* 0x003d6800011a7983 */ /* 0x001ea80000300a00 */
[----:B------:R-:W4:Y:S01]  /*26f90*/  LDL.LU.64 R24, [R1+0x3d60] ;  /* 0x003d600001187983 */ /* 0x000f220000300a00 */
[C---:B---3--:R-:W-:Y:S03]  /*26fa0*/  HMMA.16816.F32 R8, R12.reuse, R4, R8 ;  /* 0x000000040c08723c */ /* 0x048fe60000001808 */
[----:B------:R-:W-:Y:S04]  /*26fb0*/  STL.64 [R1+0x3ca0], R6 ;  /* 0x003ca00601007387 */ /* 0x000fe80000100a00 */
[----:B------:R0:W-:Y:S02]  /*26fc0*/  STL.64 [R1+0x3c98], R4 ;  /* 0x003c980401007387 */ /* 0x0001e40000100a00 */
[----:B0-----:R-:W-:Y:S10]  /*26fd0*/  HMMA.16816.F32 R4, R12, R2, R16 ;  /* 0x000000020c04723c */ /* 0x001ff40000001810 */
[----:B------:R-:W-:Y:S04]  /*26fe0*/  STL.64 [R1+0xdf0], R8 ;  /* 0x000df00801007387 */ /* 0x000fe80000100a00 */
[----:B------:R-:W-:Y:S05]  /*26ff0*/  STL.64 [R1+0xdf8], R10 ;  /* 0x000df80a01007387 */ /* 0x000fea0000100a00 */
[----:B------:R-:W-:Y:S04]  /*27000*/  STL.64 [R1+0x350], R4 ;  /* 0x0003500401007387 */ /* 0x000fe80000100a00 */
[----:B------:R-:W-:Y:S01]  /*27010*/  STL.64 [R1+0x358], R6 ;  /* 0x0003580601007387 */ /* 0x000fe20000100a00 */
[----:B--2---:R-:W-:-:S02]  /*27020*/  IMAD R14, R27, 0x100, R26 ;  /* 0x000001001b0e7824 */ /* 0x004fc400078e021a */
[----:B----4-:R-:W-:Y:S02]  /*27030*/  IMAD R13, R25, 0x100, R24 ;  /* 0x00000100190d7824 */ /* 0x010fe400078e0218 */
        /* <DEDUP_REMOVED lines=1586> */
[----:B------:R-:W2:Y:S04]  /*2d360*/  LDL.LU R0, [R1+0x1294] ;  /* 0x0012940001007983 */ /* 0x000ea80000300800 */
[----:B------:R-:W-:Y:S04]  /*2d370*/  STL.64 [R1+0x34c0], R26 ;  /* 0x0034c01a01007387 */ /* 0x000fe80000100a00 */
[----:B------:R0:W-:Y:S04]  /*2d380*/  STL.64 [R1+0x34b8], R24 ;  /* 0x0034b81801007387 */ /* 0x0001e80000100a00 */
[----:B0-----:R-:W2:Y:S04]  /*2d390*/  LDL.LU R24, [R1+0x128c] ;  /* 0x00128c0001187983 */ /* 0x001ea80000300800 */
[----:B------:R-:W2:Y:S01]  /*2d3a0*/  LDL.LU R25, [R1+0x1298] ;  /* 0x0012980001197983 */ /* 0x000ea20000300800 */
[----:B----4-:R-:W-:-:S15]  /*2d3b0*/  HMMA.16816.F32 R8, R12, R22, R8 ;  /* 0x000000160c08723c */ /* 0x010fde0000001808 */
[----:B------:R-:W-:-:S04]  /*2d3c0*/  NOP ;  /* 0x0000000000007918 */ /* 0x000fc80000000000 */
[----:B------:R0:W-:Y:S04]  /*2d3d0*/  STL.64 [R1+0x500], R8 ;  /* 0x0005000801007387 */ /* 0x0001e80000100a00 */
[----:B------:R1:W-:Y:S04]  /*2d3e0*/  STL.64 [R1+0x508], R10 ;  /* 0x0005080a01007387 */ /* 0x0003e80000100a00 */
[----:B0-----:R-:W4:Y:S04]  /*2d3f0*/  LDL.LU.64 R8, [R1+0x4d0] ;  /* 0x0004d00001087983 */ /* 0x001f280000300a00 */
[----:B-1----:R-:W3:Y:S01]  /*2d400*/  LDL.LU.64 R10, [R1+0x4d8] ;  /* 0x0004d800010a7983 */ /* 0x002ee20000300a00 */
[----:B--2---:R-:W-:-:S15]  /*2d410*/  HMMA.16816.F32 R4, R12, R20, R4 ;  /* 0x000000140c04723c */ /* 0x004fde0000001804 */
[----:B------:R-:W-:-:S04]  /*2d420*/  NOP ;  /* 0x0000000000007918 */ /* 0x000fc80000000000 */
[----:B------:R-:W-:Y:S04]  /*2d430*/  STL.64 [R1+0x4f0], R4 ;  /* 0x0004f00401007387 */ /* 0x000fe80000100a00 */
[----:B------:R-:W-:Y:S04]  /*2d440*/  STL.64 [R1+0x4f8], R6 ;  /* 0x0004f80601007387 */ /* 0x000fe80000100a00 */
[----:B---3--:R-:W-:Y:S04]  /*2d450*/  STL.64 [R1+0x3540], R10 ;  /* 0x0035400a01007387 */ /* 0x008fe80000100a00 */
[----:B----4-:R0:W-:Y:S04]  /*2d460*/  STL.64 [R1+0x3538], R8 ;  /* 0x0035380801007387 */ /* 0x0101e80000100a00 */
[----:B0-----:R-:W2:Y:S04]  /*2d470*/  LDL.LU.64 R8, [R1+0x4e0] ;  /* 0x0004e00001087983 */ /* 0x001ea80000300a00 */
[----:B------:R-:W2:Y:S04]  /*2d480*/  LDL.LU.64 R10, [R1+0x4e8] ;  /* 0x0004e800010a7983 */ /* 0x000ea80000300a00 */
[----:B------:R-:W3:Y:S04]  /*2d490*/  LDL.LU.64 R4, [R1+0x4b0] ;  /* 0x0004b00001047983 */ /* 0x000ee80000300a00 */
[----:B------:R-:W4:Y:S04]  /*2d4a0*/  LDL.LU.64 R6, [R1+0x4b8] ;  /* 0x0004b80001067983 */ /* 0x000f280000300a00 */
[----:B----4-:R-:W-:Y:S04]  /*2d4b0*/  STL.64 [R1+0x3520], R6 ;  /* 0x0035200601007387 */ /* 0x010fe80000100a00 */
[----:B---3--:R0:W-:Y:S04]  /*2d4c0*/  STL.64 [R1+0x3518], R4 ;  /* 0x0035180401007387 */ /* 0x0081e80000100a00 */
[----:B0-----:R-:W3:Y:S04]  /*2d4d0*/  LDL.LU.64 R4, [R1+0x4c0] ;  /* 0x0004c00001047983 */ /* 0x001ee80000300a00 */
[----:B------:R-:W3:Y:S04]  /*2d4e0*/  LDL.LU.64 R6, [R1+0x4c8] ;  /* 0x0004c80001067983 */ /* 0x000ee80000300a00 */
[----:B------:R-:W4:Y:S01]  /*2d4f0*/  LDL.LU.64 R26, [R1+0x18] ;  /* 0x00001800011a7983 */ /* 0x000f220000300a00 */
[C---:B--2---:R-:W-:Y:S03]  /*2d500*/  HMMA.16816.F32 R8, R12.reuse, R18, R8 ;  /* 0x000000120c08723c */ /* 0x044fe60000001808 */
[----:B----4-:R-:W-:Y:S04]  /*2d510*/  STL.64 [R1+0x3500], R26 ;  /* 0x0035001a01007387 */ /* 0x010fe80000100a00 */
[----:B------:R0:W-:Y:S04]  /*2d520*/  STL.64 [R1+0x34f8], R24 ;  /* 0x0034f81801007387 */ /* 0x0001e80000100a00 */
        /* <DEDUP_REMOVED lines=11> */
[----:B------:R-:W2:Y:S04]  /*2d5e0*/  LDL.LU.64 R8, [R1+0x3538] ;  /* 0x0035380001087983 */ /* 0x000ea80000300a00 */
[----:B------:R-:W-:Y:S01]  /*2d5f0*/  STL [R1+0x3480], R19 ;  /* 0x0034801301007387 */ /* 0x000fe20000100800 */
[----:B--2---:R-:W-:-:S15]  /*2d600*/  HMMA.16816.F32 R8, R12, R16, R8 ;  /* 0x000000100c08723c */ /* 0x004fde0000001808 */
[----:B------:R-:W-:-:S04]  /*2d610*/  NOP ;  /* 0x0000000000007918 */ /* 0x000fc80000000000 */
[----:B------:R-:W-:Y:S04]  /*2d620*/  STL.64 [R1+0x4d0], R8 ;  /* 0x0004d00801007387 */ /* 0x000fe80000100a00 */
[----:B------:R0:W-:Y:S04]  /*2d630*/  STL.64 [R1+0x4d8], R10 ;  /* 0x0004d80a01007387 */ /* 0x0001e80000100a00 */
[----:B0-----:R-:W3:Y:S04]  /*2d640*/  LDL.LU.64 R10, [R1+0x3530] ;  /* 0x00353000010a7983 */ /* 0x001ee80000300a00 */
[----:B------:R-:W2:Y:S04]  /*2d650*/  LDL.LU.64 R8, [R1+0x3528] ;  /* 0x0035280001087983 */ /* 0x000ea80000300a00 */
[----:B------:R-:W-:Y:S04]  /*2d660*/  STL [R1+0x34d8], R18 ;  /* 0x0034d81201007387 */ /* 0x000fe80000100800 */
        /* <DEDUP_REMOVED lines=15> */
[----:B------:R0:W-:Y:S04]  /*2d760*/  STL.64 [R1+0x3478], R10 ;  /* 0x0034780a01007387 */ /* 0x0001e80000100a00 */
[----:B0-----:R-:W4:Y:S04]  /*2d770*/  LDL.LU R11, [R1+0x1280] ;  /* 0x00128000010b7983 */ /* 0x001f280000300800 */
[----:B------:R-:W-:Y:S01]  /*2d780*/  STL.64 [R1+0x3470], R8 ;  /* 0x0034700801007387 */ /* 0x000fe20000100a00 */
[C---:B--2---:R-:W-:Y:S08]  /*2d790*/  HMMA.16816.F32 R24, R12.reuse, R6, R24 ;  /* 0x000000060c18723c */ /* 0x044ff00000001818 */
[C---:B---3--:R-:W-:Y:S11]  /*2d7a0*/  HMMA.16816.F32 R16, R12.reuse, R4, R16 ;  /* 0x000000040c10723c */ /* 0x048ff60000001810 */
[----:B------:R-:W-:Y:S04]  /*2d7b0*/  STL.64 [R1+0x4a0], R24 ;  /* 0x0004a01801007387 */ /* 0x000fe80000100a00 */
[----:B------:R0:W-:Y:S04]  /*2d7c0*/  STL.64 [R1+0x4a8], R26 ;  /* 0x0004a81a01007387 */ /* 0x0001e80000100a00 */
[----:B0-----:R-:W2:Y:S04]  /*2d7d0*/  LDL.LU.64 R26, [R1+0x3500] ;  /* 0x00350000011a7983 */ /* 0x001ea80000300a00 */
[----:B------:R-:W3:Y:S04]  /*2d7e0*/  LDL.LU.64 R24, [R1+0x34f8] ;  /* 0x0034f80001187983 */ /* 0x000ee80000300a00 */
[----:B------:R0:W-:Y:S04]  /*2d7f0*/  STL.64 [R1+0x490], R16 ;  /* 0x0004901001007387 */ /* 0x0001e80000100a00 */
[----:B------:R1:W-:Y:S04]  /*2d800*/  STL.64 [R1+0x498], R18 ;  /* 0x0004981201007387 */ /* 0x0003e80000100a00 */
[----:B0-----:R-:W2:Y:S04]  /*2d810*/  LDL.LU.64 R16, [R1+0x480] ;  /* 0x0004800001107983 */ /* 0x001ea80000300a00 */
[----:B-1----:R-:W2:Y:S04]  /*2d820*/  LDL.LU.64 R18, [R1+0x488] ;  /* 0x0004880001127983 */ /* 0x002ea80000300a00 */
[----:B------:R-:W2:Y:S04]  /*2d830*/  LDL.LU.64 R8, [R1+0x10] ;  /* 0x0000100001087983 */ /* 0x000ea80000300a00 */
[----:B------:R-:W2:Y:S04]  /*2d840*/  LDL.LU.64 R28, [R1] ;  /* 0x00000000011c7983 */ /* 0x000ea80000300a00 */
[----:B--2---:R0:W-:Y:S04]  /*2d850*/  STL.64 [R1+0x34e0], R28 ;  /* 0x0034e01c01007387 */ /* 0x0041e80000100a00 */
[----:B0-----:R-:W2:Y:S04]  /*2d860*/  LDL.LU.64 R28, [R1+0x8] ;  /* 0x00000800011c7983 */ /* 0x001ea80000300a00 */
[----:B------:R-:W-:Y:S04]  /*2d870*/  STL.64 [R1+0x3490], R6 ;  /* 0x0034900601007387 */ /* 0x000fe80000100a00 */
[----:B------:R0:W-:Y:S04]  /*2d880*/  STL.64 [R1+0x3488], R4 ;  /* 0x0034880401007387 */ /* 0x0001e80000100a00 */
[----:B0-----:R-:W2:Y:S04]  /*2d890*/  LDL.LU.64 R4, [R1+0x2b0] ;  /* 0x0002b00001047983 */ /* 0x001ea80000300a00 */
[----:B------:R-:W2:Y:S04]  /*2d8a0*/  LDL.LU.64 R6, [R1+0x2b8] ;  /* 0x0002b80001067983 */ /* 0x000ea80000300a00 */
[----:B------:R-:W-:Y:S04]  /*2d8b0*/  STL [R1+0x3458], R2 ;  /* 0x0034580201007387 */ /* 0x000fe80000100800 */
[----:B------:R-:W-:Y:S01]  /*2d8c0*/  STL [R1+0x3450], R3 ;  /* 0x0034500301007387 */ /* 0x000fe20000100800 */
[----:B--2---:R-:W-:Y:S01]  /*2d8d0*/  HMMA.16816.F32 R4, R12, R2, R4 ;  /* 0x000000020c04723c */ /* 0x004fe20000001804 */
[----:B----4-:R-:W-:-:S02]  /*2d8e0*/  IMAD R12, R20, 0x100, R11 ;  /* 0x00000100140c7824 */ /* 0x010fc400078e020b */
[----:B------:R-:W-:Y:S02]  /*2d8f0*/  IMAD R13, R22, 0x100, R21 ;  /* 0x00000100160d7824 */ /* 0x000fe400078e0215 */
[----:B---3--:R-:W-:Y:S02]  /*2d900*/  IMAD R14, R24, 0x100, R23 ;  /* 0x00000100180e7824 */ /* 0x008fe400078e0217 */
[----:B------:R-:W-:Y:S01]  /*2d910*/  IMAD R15, R0, 0x100, R25 ;  /* 0x00000100000f7824 */ /* 0x000fe200078e0219 */
[----:B------:R-:W-:Y:S02]  /*2d920*/  F2FP.F16.E4M3.UNPACK_B R12, R12 ;  /* 0x0000000cff0c723e */ /* 0x000fe400020006ff */
[----:B------:R-:W-:Y:S02]  /*2d930*/  F2FP.F16.E4M3.UNPACK_B R13, R13 ;  /* 0x0000000dff0d723e */ /* 0x000fe400020006ff */
[----:B------:R-:W-:Y:S02]  /*2d940*/  F2FP.F16.E4M3.UNPACK_B R14, R14 ;  /* 0x0000000eff0e723e */ /* 0x000fe400020006ff */
[----:B------:R-:W-:-:S05]  /*2d950*/  F2FP.F16.E4M3.UNPACK_B R15, R15 ;  /* 0x0000000fff0f723e */ /* 0x000fca00020006ff */
[----:B------:R-:W-:Y:S04]  /*2d960*/  STL.64 [R1+0x2b0], R4 ;  /* 0x0002b00401007387 */ /* 0x000fe80000100a00 */
[----:B------:R0:W-:Y:S02]  /*2d970*/  STL.64 [R1+0x2b8], R6 ;  /* 0x0002b80601007387 */ /* 0x0001e40000100a00 */
[----:B0-----:R-:W-:-:S15]  /*2d980*/  HMMA.16816.F32 R4, R12, R26, R16 ;  /* 0x0000001a0c04723c */ /* 0x001fde0000001810 */
[----:B------:R-:W-:-:S04]  /*2d990*/  NOP ;  /* 0x0000000000007918 */ /* 0x000fc80000000000 */
[----:B------:R0:W-:Y:S04]  /*2d9a0*/  STL.64 [R1+0x480], R4 ;  /* 0x0004800401007387 */ /* 0x0001e80000100a00 */
[----:B------:R1:W-:Y:S04]  /*2d9b0*/  STL.64 [R1+0x488], R6 ;  /* 0x0004880601007387 */ /* 0x0003e80000100a00 */
[----:B0-----:R-:W2:Y:S04]  /*2d9c0*/  LDL.LU.64 R4, [R1+0x470] ;  /* 0x0004700001047983 */ /* 0x001ea80000300a00 */
[----:B-1----:R-:W2:Y:S04]  /*2d9d0*/  LDL.LU.64 R6, [R1+0x478] ;  /* 0x0004780001067983 */ /* 0x002ea80000300a00 */
[----:B------:R-:W3:Y:S04]  /*2d9e0*/  LDL.LU.64 R16, [R1+0x450] ;  /* 0x0004500001107983 */ /* 0x000ee80000300a00 */
[----:B------:R-:W4:Y:S01]  /*2d9f0*/  LDL.LU.64 R18, [R1+0x458] ;  /* 0x0004580001127983 */ /* 0x000f220000300a00 */
[----:B------:R-:W-:-:S02]  /*2da00*/  IMAD.MOV.U32 R2, RZ, RZ, R26 ;  /* 0x000000ffff027224 */ /* 0x000fc400078e001a */
[----:B------:R-:W-:Y:S01]  /*2da10*/  IMAD.MOV.U32 R0, RZ, RZ, R27 ;  /* 0x000000ffff007224 */ /* 0x000fe200078e001b */
[----:B----4-:R-:W-:Y:S04]  /*2da20*/  STL.64 [R1+0x34f0], R18 ;  /* 0x0034f01201007387 */ /* 0x010fe80000100a00 */
[----:B---3--:R0:W-:Y:S04]  /*2da30*/  STL.64 [R1+0x34e8], R16 ;  /* 0x0034e81001007387 */ /* 0x0081e80000100a00 */
[----:B0-----:R-:W3:Y:S04]  /*2da40*/  LDL.LU.64 R16, [R1+0x460] ;  /* 0x0004600001107983 */ /* 0x001ee80000300a00 */
[----:B------:R-:W3:Y:S04]  /*2da50*/  LDL.LU.64 R18, [R1+0x468] ;  /* 0x0004680001127983 */ /* 0x000ee80000300a00 */
[----:B------:R-:W4:Y:S04]  /*2da60*/  LDL.LU.64 R24, [R1+0x440] ;  /* 0x0004400001187983 */ /* 0x000f280000300a00 */
[----:B------:R-:W4:Y:S04]  /*2da70*/  LDL.LU.64 R26, [R1+0x448] ;  /* 0x00044800011a7983 */ /* 0x000f280000300a00 */
[----:B------:R-:W4:Y:S04]  /*2da80*/  LDL.LU.64 R20, [R1+0x420] ;  /* 0x0004200001147983 */ /* 0x000f280000300a00 */
[----:B------:R-:W4:Y:S01]  /*2da90*/  LDL.LU.64 R22, [R1+0x428] ;  /* 0x0004280001167983 */ /* 0x000f220000300a00 */
[----:B--2---:R-:W-:Y:S01]  /*2daa0*/  HMMA.16816.F32 R4, R12, R8, R4 ;  /* 0x000000080c04723c */ /* 0x004fe20000001804 */
[----:B------:R-:W-:-:S02]  /*2dab0*/  IMAD.MOV.U32 R10, RZ, RZ, R8 ;  /* 0x000000ffff0a7224 */ /* 0x000fc400078e0008 */
[----:B------:R-:W-:Y:S02]  /*2dac0*/  IMAD.MOV.U32 R8, RZ, RZ, R28 ;  /* 0x000000ffff087224 */ /* 0x000fe400078e001c */
[----:B------:R-:W-:-:S03]  /*2dad0*/  IMAD.MOV.U32 R3, RZ, RZ, R29 ;  /* 0x000000ffff037224 */ /* 0x000fc600078e001d */
[C---:B---3--:R-:W-:Y:S01]  /*2dae0*/  HMMA.16816.F32 R16, R12.reuse, R28, R16 ;  /* 0x0000001c0c10723c */ /* 0x048fe20000001810 */
[----:B----4-:R-:W-:Y:S04]  /*2daf0*/  STL.64 [R1+0x34b0], R22 ;  /* 0x0034b01601007387 */ /* 0x010fe80000100a00 */
[----:B------:R0:W-:Y:S04]  /*2db00*/  STL.64 [R1+0x34a8], R20 ;  /* 0x0034a81401007387 */ /* 0x0001e80000100a00 */
[----:B0-----:R-:W2:Y:S04]  /*2db10*/  LDL.LU.64 R20, [R1+0x430] ;  /* 0x0004300001147983 */ /* 0x001ea80000300a00 */
[----:B------:R-:W2:Y:S04]  /*2db20*/  LDL.LU.64 R22, [R1+0x438] ;  /* 0x0004380001167983 */ /* 0x000ea80000300a00 */
[----:B------:R0:W-:Y:S04]  /*2db30*/  STL.64 [R1+0x470], R4 ;  /* 0x0004700401007387 */ /* 0x0001e80000100a00 */
[----:B------:R1:W-:Y:S04]  /*2db40*/  STL.64 [R1+0x478], R6 ;  /* 0x0004780601007387 */ /* 0x0003e80000100a00 */
[----:B0-----:R-:W3:Y:S04]  /*2db50*/  LDL.LU.64 R4, [R1+0x410] ;  /* 0x0004100001047983 */ /* 0x001ee80000300a00 */
[----:B-1----:R-:W3:Y:S04]  /*2db60*/  LDL.LU.64 R6, [R1+0x418] ;  /* 0x0004180001067983 */ /* 0x002ee80000300a00 */
[----:B------:R-:W-:Y:S04]  /*2db70*/  STL.64 [R1+0x460], R16 ;  /* 0x0004601001007387 */ /* 0x000fe80000100a00 */
[----:B------:R0:W-:Y:S04]  /*2db80*/  STL.64 [R1+0x468], R18 ;  /* 0x0004681201007387 */ /* 0x0001e80000100a00 */
[----:B0-----:R-:W4:Y:S04]  /*2db90*/  LDL.LU.64 R18, [R1+0x34f0] ;  /* 0x0034f00001127983 */ /* 0x001f280000300a00 */
[----:B------:R-:W4:Y:S04]  /*2dba0*/  LDL.LU.64 R16, [R1+0x34e8] ;  /* 0x0034e80001107983 */ /* 0x000f280000300a00 */
[----:B------:R-:W4:Y:S02]  /*2dbb0*/  LDL.LU.64 R28, [R1+0x34e0] ;  /* 0x0034e000011c7983 */ /* 0x000f240000300a00 */
[----:B----4-:R-:W-:Y:S01]  /*2dbc0*/  HMMA.16816.F32 R16, R12, R28, R16 ;  /* 0x0000001c0c10723c */ /* 0x010fe20000001810 */
[----:B------:R-:W-:-:S15]  /*2dbd0*/  IMAD.MOV.U32 R11, RZ, RZ, R29 ;  /* 0x000000ffff0b7224 */ /* 0x000fde00078e001d */
[----:B------:R-:W-:-:S03]  /*2dbe0*/  NOP ;  /* 0x0000000000007918 */ /* 0x000fc60000000000 */
[----:B------:R-:W-:Y:S04]  /*2dbf0*/  STL.64 [R1+0x450], R16 ;  /* 0x0004501001007387 */ /* 0x000fe80000100a00 */
[----:B------:R0:W-:Y:S04]  /*2dc00*/  STL.64 [R1+0x458], R18 ;  /* 0x0004581201007387 */ /* 0x0001e80000100a00 */
[----:B0-----:R-:W4:Y:S04]  /*2dc10*/  LDL.LU R18, [R1+0x34d8] ;  /* 0x0034d80001127983 */ /* 0x001f280000300800 */
[----:B------:R-:W2:Y:S01]  /*2dc20*/  LDL.LU.64 R16, [R1+0x34d0] ;  /* 0x0034d00001107983 */ /* 0x000ea20000300a00 */
[----:B------:R-:W-:-:S03]  /*2dc30*/  IMAD.MOV.U32 R19, RZ, RZ, R28 ;  /* 0x000000ffff137224 */ /* 0x000fc600078e001c */
[----:B------:R-:W2:Y:S02]  /*2dc40*/  LDL.LU.64 R28, [R1+0x34c8] ;  /* 0x0034c800011c7983 */ /* 0x000ea40000300a00 */
[----:B--2---:R-:W-:-:S15]  /*2dc50*/  HMMA.16816.F32 R24, R12, R28, R24 ;  /* 0x0000001c0c18723c */ /* 0x004fde0000001818 */
[----:B------:R-:W-:-:S04]  /*2dc60*/  NOP ;  /* 0x0000000000007918 */ /* 0x000fc80000000000 */
        /* <DEDUP_REMOVED lines=22> */
[C---:B--2---:R-:W-:Y:S08]  /*2ddd0*/  HMMA.16816.F32 R4, R12.reuse, R22, R4 ;  /* 0x000000160c04723c */ /* 0x044ff00000001804 */
[----:B---3--:R-:W-:Y:S11]  /*2dde0*/  HMMA.16816.F32 R24, R12, R20, R24 ;  /* 0x000000140c18723c */ /* 0x008ff60000001818 */
[----:B------:R-:W-:Y:S04]  /*2ddf0*/  STL.64 [R1+0x410], R4 ;  /* 0x0004100401007387 */ /* 0x000fe80000100a00 */
[----:B------:R0:W-:Y:S04]  /*2de00*/  STL.64 [R1+0x418], R6 ;  /* 0x0004180601007387 */ /* 0x0001e80000100a00 */
[----:B0-----:R-:W2:Y:S04]  /*2de10*/  LDL.LU.64 R6, [R1+0x3490] ;  /* 0x0034900001067983 */ /* 0x001ea80000300a00 */
[----:B------:R-:W3:Y:S04]  /*2de20*/  LDL.LU.64 R4, [R1+0x3488] ;  /* 0x0034880001047983 */ /* 0x000ee80000300a00 */
[----:B------:R-:W-:Y:S04]  /*2de30*/  STL.64 [R1+0x33e8], R22 ;  /* 0x0033e81601007387 */ /* 0x000fe80000100a00 */
[----:B------:R-:W-:Y:S04]  /*2de40*/  STL.64 [R1+0x400], R24 ;  /* 0x0004001801007387 */ /* 0x000fe80000100a00 */
[----:B------:R0:W-:Y:S02]  /*2de50*/  STL.64 [R1+0x408], R26 ;  /* 0x0004081a01007387 */ /* 0x0001e40000100a00 */
[----:B0-----:R-:W-:-:S02]  /*2de60*/  IMAD.MOV.U32 R26, RZ, RZ, R10 ;  /* 0x000000ffff1a7224 */ /* 0x001fc400078e000a */
[----:B------:R-:W-:Y:S02]  /*2de70*/  IMAD.MOV.U32 R27, RZ, RZ, R9 ;  /* 0x000000ffff1b7224 */ /* 0x000fe400078e0009 */
[----:B------:R-:W-:Y:S02]  /*2de80*/  IMAD.MOV.U32 R22, RZ, RZ, R19 ;  /* 0x000000ffff167224 */ /* 0x000fe400078e0013 */
[----:B------:R-:W4:Y:S04]  /*2de90*/  LDL.LU R19, [R1+0x3480] ;  /* 0x0034800001137983 */ /* 0x000f280000300800 */
[----:B------:R-:W-:Y:S01]  /*2dea0*/  STL.64 [R1+0x3420], R26 ;  /* 0x0034201a01007387 */ /* 0x000fe20000100a00 */
[----:B------:R-:W-:-:S03]  /*2deb0*/  IMAD.MOV.U32 R23, RZ, RZ, R11 ;  /* 0x000000ffff177224 */ /* 0x000fc600078e000b */
[----:B------:R0:W-:Y:S02]  /*2dec0*/  STL.64 [R1+0x33e0], R20 ;  /* 0x0033e01401007387 */ /* 0x0001e40000100a00 */
[----:B0-----:R-:W-:Y:S02]  /*2ded0*/  IMAD.MOV.U32 R20, RZ, RZ, R8 ;  /* 0x000000ffff147224 */ /* 0x001fe400078e0008 */
[----:B------:R-:W-:Y:S01]  /*2dee0*/  IMAD.MOV.U32 R21, RZ, RZ, R3 ;  /* 0x000000ffff157224 */ /* 0x000fe200078e0003 */
[----:B------:R-:W2:Y:S04]  /*2def0*/  LDL.LU.64 R8, [R1+0x3e0] ;  /* 0x0003e00001087983 */ /* 0x000ea80000300a00 */
[----:B------:R-:W2:Y:S04]  /*2df00*/  LDL.LU.64 R10, [R1+0x3e8] ;  /* 0x0003e800010a7983 */ /* 0x000ea80000300a00 */
[----:B------:R-:W-:Y:S04]  /*2df10*/  STL.64 [R1+0x3418], R22 ;  /* 0x0034181601007387 */ /* 0x000fe80000100a00 */
[----:B------:R0:W-:Y:S04]  /*2df20*/  STL.64 [R1+0x3410], R20 ;  /* 0x0034101401007387 */ /* 0x0001e80000100a00 */
[----:B0-----:R-:W4:Y:S04]  /*2df30*/  LDL.LU.64 R20, [R1+0x3f0] ;  /* 0x0003f00001147983 */ /* 0x001f280000300a00 */
[----:B------:R-:W4:Y:S01]  /*2df40*/  LDL.LU.64 R22, [R1+0x3f8] ;  /* 0x0003f80001167983 */ /* 0x000f220000300a00 */
[----:B------:R-:W-:-:S02]  /*2df50*/  IMAD.MOV.U32 R24, RZ, RZ, R2 ;  /* 0x000000ffff187224 */ /* 0x000fc400078e0002 */
[----:B------:R-:W-:Y:S01]  /*2df60*/  IMAD.MOV.U32 R25, RZ, RZ, R0 ;  /* 0x000000ffff197224 */ /* 0x000fe200078e0000 */
[----:B----4-:R-:W-:-:S15]  /*2df70*/  HMMA.16816.F32 R20, R12, R18, R20 ;  /* 0x000000120c14723c */ /* 0x010fde0000001814 */
[----:B------:R-:W-:-:S04]  /*2df80*/  NOP ;  /* 0x0000000000007918 */ /* 0x000fc80000000000 */
[----:B------:R0:W-:Y:S04]  /*2df90*/  STL.64 [R1+0x3f0], R20 ;  /* 0x0003f01401007387 */ /* 0x0001e80000100a00 */
[----:B------:R1:W-:Y:S04]  /*2dfa0*/  STL.64 [R1+0x3f8], R22 ;  /* 0x0003f81601007387 */ /* 0x0003e80000100a00 */
[----:B0-----:R-:W4:Y:S04]  /*2dfb0*/  LDL.LU.64 R20, [R1+0x3b0] ;  /* 0x0003b00001147983 */ /* 0x001f280000300a00 */
[----:B-1----:R-:W4:Y:S04]  /*2dfc0*/  LDL.LU.64 R22, [R1+0x3b8] ;  /* 0x0003b80001167983 */ /* 0x002f280000300a00 */
[----:B------:R-:W3:Y:S04]  /*2dfd0*/  LDL.LU R28, [R1+0x12a4] ;  /* 0x0012a400011c7983 */ /* 0x000ee80000300800 */
[----:B------:R-:W3:Y:S04]  /*2dfe0*/  LDL.LU R29, [R1+0x12a0] ;  /* 0x0012a000011d7983 */ /* 0x000ee80000300800 */
[----:B------:R-:W3:Y:S04]  /*2dff0*/  LDL.LU R2, [R1+0x12ac] ;  /* 0x0012ac0001027983 */ /* 0x000ee80000300800 */
[----:B------:R-:W3:Y:S04]  /*2e000*/  LDL.LU R27, [R1+0x12a8] ;  /* 0x0012a800011b7983 */ /* 0x000ee80000300800 */
[----:B------:R-:W3:Y:S04]  /*2e010*/  LDL.LU R0, [R1+0x12b8] ;  /* 0x0012b80001007983 */ /* 0x000ee80000300800 */
[----:B------:R-:W3:Y:S01]  /*2e020*/  LDL.LU R26, [R1+0x12b0] ;  /* 0x0012b000011a7983 */ /* 0x000ee20000300800 */
[C---:B--2---:R-:W-:Y:S03]  /*2e030*/  HMMA.16816.F32 R8, R12.reuse, R16, R8 ;  /* 0x000000100c08723c */ /* 0x044fe60000001808 */
[----:B---3--:R-:W-:Y:S04]  /*2e040*/  STL.64 [R1+0x3468], R26 ;  /* 0x0034681a01007387 */ /* 0x008fe80000100a00 */
[----:B------:R0:W-:Y:S04]  /*2e050*/  STL.64 [R1+0x3460], R24 ;  /* 0x0034601801007387 */ /* 0x0001e80000100a00 */
[----:B0-----:R-:W2:Y:S04]  /*2e060*/  LDL.LU.64 R24, [R1+0x3c0] ;  /* 0x0003c00001187983 */ /* 0x001ea80000300a00 */
[----:B------:R-:W2:Y:S04]  /*2e070*/  LDL.LU.64 R26, [R1+0x3c8] ;  /* 0x0003c800011a7983 */ /* 0x000ea80000300a00 */
[----:B------:R-:W3:Y:S04]  /*2e080*/  LDL.LU R3, [R1+0x12c0] ;  /* 0x0012c00001037983 */ /* 0x000ee80000300800 */
[----:B------:R-:W-:Y:S04]  /*2e090*/  STL.64 [R1+0x3e0], R8 ;  /* 0x0003e00801007387 */ /* 0x000fe80000100a00 */
[----:B------:R0:W-:Y:S04]  /*2e0a0*/  STL.64 [R1+0x3e8], R10 ;  /* 0x0003e80a01007387 */ /* 0x0001e80000100a00 */
[----:B0-----:R-:W2:Y:S04]  /*2e0b0*/  LDL.LU.64 R10, [R1+0x3478] ;  /* 0x00347800010a7983 */ /* 0x001ea80000300a00 */
[----:B------:R-:W2:Y:S04]  /*2e0c0*/  LDL.LU.64 R8, [R1+0x3470] ;  /* 0x0034700001087983 */ /* 0x000ea80000300a00 */
[----:B------:R-:W-:Y:S04]  /*2e0d0*/  STL.64 [R1+0x33c8], R18 ;  /* 0x0033c81201007387 */ /* 0x000fe80000100a00 */
[----:B------:R0:W-:Y:S04]  /*2e0e0*/  STL.64 [R1+0x33c0], R16 ;  /* 0x0033c01001007387 */ /* 0x0001e80000100a00 */
[----:B0-----:R-:W2:Y:S04]  /*2e0f0*/  LDL.LU.64 R16, [R1+0x3d0] ;  /* 0x0003d00001107983 */ /* 0x001ea80000300a00 */
[----:B------:R-:W2:Y:S02]  /*2e100*/  LDL.LU.64 R18, [R1+0x3d8] ;  /* 0x0003d80001127983 */ /* 0x000ea40000300a00 */
[----:B--2---:R-:W-:-:S15]  /*2e110*/  HMMA.16816.F32 R16, R12, R10, R16 ;  /* 0x0000000a0c10723c */ /* 0x004fde0000001810 */
[----:B------:R-:W-:-:S04]  /*2e120*/  NOP ;  /* 0x0000000000007918 */ /* 0x000fc80000000000 */
[----:B------:R-:W-:Y:S04]  /*2e130*/  STL.64 [R1+0x3d0], R16 ;  /* 0x0003d01001007387 */ /* 0x000fe80000100a00 */
[----:B------:R0:W-:Y:S02]  /*2e140*/  STL.64 [R1+0x3d8], R18 ;  /* 0x0003d81201007387 */ /* 0x0001e40000100a00 */
[----:B0-----:R-:W-:Y:S02]  /*2e150*/  HMMA.16816.F32 R16, R12, R8, R24 ;  /* 0x000000080c10723c */ /* 0x001fe40000001818 */
[----:B------:R-:W2:Y:S04]  /*2e160*/  LDL.LU.64 R24, [R1+0x3a0] ;  /* 0x0003a00001187983 */ /* 0x000ea80000300a00 */
[----:B------:R-:W2:-:S13]  /*2e170*/  LDL.LU.64 R26, [R1+0x3a8] ;  /* 0x0003a800011a7983 */ /* 0x000e9a0000300a00 */
[----:B------:R-:W-:Y:S04]  /*2e180*/  STL.64 [R1+0x3c0], R16 ;  /* 0x0003c01001007387 */ /* 0x000fe80000100a00 */
[----:B------:R-:W-:Y:S04]  /*2e190*/  STL.64 [R1+0x3c8], R18 ;  /* 0x0003c81201007387 */ /* 0x000fe80000100a00 */
[----:B------:R-:W-:Y:S04]  /*2e1a0*/  STL.64 [R1+0x33a8], R10 ;  /* 0x0033a80a01007387 */ /* 0x000fe80000100a00 */
[----:B------:R4:W-:Y:S02]  /*2e1b0*/  STL.64 [R1+0x33a0], R8 ;  /* 0x0033a00801007387 */ /* 0x0009e40000100a00 */
[----:B----4-:R-:W-:Y:S02]  /*2e1c0*/  HMMA.16816.F32 R8, R12, R6, R20 ;  /* 0x000000060c08723c */ /* 0x010fe40000001814 */
[----:B------:R-:W4:Y:S04]  /*2e1d0*/  LDL.LU.64 R20, [R1+0x270] ;  /* 0x0002700001147983 */ /* 0x000f280000300a00 */
[----:B------:R-:W2:-:S13]  /*2e1e0*/  LDL.LU.64 R22, [R1+0x278] ;  /* 0x0002780001167983 */ /* 0x000e9a0000300a00 */
[----:B------:R-:W-:Y:S04]  /*2e1f0*/  STL.64 [R1+0x3b0], R8 ;  /* 0x0003b00801007387 */ /* 0x000fe80000100a00 */
[----:B------:R-:W-:Y:S04]  /*2e200*/  STL.64 [R1+0x3b8], R10 ;  /* 0x0003b80a01007387 */ /* 0x000fe80000100a00 */
[----:B--2---:R-:W-:Y:S04]  /*2e210*/  STL.64 [R1+0x3430], R22 ;  /* 0x0034301601007387 */ /* 0x004fe80000100a00 */
[----:B----4-:R0:W-:Y:S04]  /*2e220*/  STL.64 [R1+0x3428], R20 ;  /* 0x0034281401007387 */ /* 0x0101e80000100a00 */
[----:B0-----:R-:W2:Y:S04]  /*2e230*/  LDL.LU.64 R20, [R1+0x290] ;  /* 0x0002900001147983 */ /* 0x001ea80000300a00 */
[----:B------:R-:W4:Y:S01]  /*2e240*/  LDL.LU.64 R22, [R1+0x298] ;  /* 0x0002980001167983 */ /* 0x000f220000300a00 */
[----:B------:R-:W-:Y:S03]  /*2e250*/  HMMA.16816.F32 R24, R12, R4, R24 ;  /* 0x000000040c18723c */ /* 0x000fe60000001818 */
[----:B----4-:R-:W-:Y:S04]  /*2e260*/  STL.64 [R1+0x3448], R22 ;  /* 0x0034481601007387 */ /* 0x010fe80000100a00 */
[----:B--2---:R0:W-:Y:S04]  /*2e270*/  STL.64 [R1+0x3440], R20 ;  /* 0x0034401401007387 */ /* 0x0041e80000100a00 */
[----:B0-----:R-:W2:Y:S04]  /*2e280*/  LDL.LU.64 R20, [R1+0x2a0] ;  /* 0x0002a00001147983 */ /* 0x001ea80000300a00 */
[----:B------:R-:W2:Y:S04]  /*2e290*/  LDL.LU.64 R22, [R1+0x2a8] ;  /* 0x0002a80001167983 */ /* 0x000ea80000300a00 */
[----:B------:R-:W4:Y:S04]  /*2e2a0*/  LDL.LU.64 R16, [R1+0x230] ;  /* 0x0002300001107983 */ /* 0x000f280000300a00 */
[----:B------:R-:W4:Y:S04]  /*2e2b0*/  LDL.LU.64 R18, [R1+0x238] ;  /* 0x0002380001127983 */ /* 0x000f280000300a00 */
[----:B------:R-:W2:Y:S04]  /*2e2c0*/  LDL.LU.64 R8, [R1+0x210] ;  /* 0x0002100001087983 */ /* 0x000ea80000300a00 */
[----:B------:R-:W2:Y:S04]  /*2e2d0*/  LDL.LU.64 R10, [R1+0x218] ;  /* 0x00021800010a7983 */ /* 0x000ea80000300a00 */
[----:B------:R-:W-:Y:S04]  /*2e2e0*/  STL.64 [R1+0x3a0], R24 ;  /* 0x0003a01801007387 */ /* 0x000fe80000100a00 */
[----:B------:R0:W-:Y:S04]  /*2e2f0*/  STL.64 [R1+0x3a8], R26 ;  /* 0x0003a81a01007387 */ /* 0x0001e80000100a00 */
[----:B0-----:R-:W2:Y:S04]  /*2e300*/  LDL.LU.64 R26, [R1+0x3468] ;  /* 0x00346800011a7983 */ /* 0x001ea80000300a00 */
[----:B------:R-:W3:Y:S04]  /*2e310*/  LDL.LU.64 R24, [R1+0x3460] ;  /* 0x0034600001187983 */ /* 0x000ee80000300a00 */
[----:B------:R-:W-:Y:S04]  /*2e320*/  STL.64 [R1+0x3388], R6 ;  /* 0x0033880601007387 */ /* 0x000fe80000100a00 */
[----:B------:R0:W-:Y:S01]  /*2e330*/  STL.64 [R1+0x3380], R4 ;  /* 0x0033800401007387 */ /* 0x0001e20000100a00 */
[----:B------:R-:W-:-:S03]  /*2e340*/  IMAD R29, R29, 0x100, R28 ;  /* 0x000001001d1d7824 */ /* 0x000fc600078e021c */
[----:B0-----:R-:W3:Y:S04]  /*2e350*/  LDL.LU.64 R4, [R1+0x250] ;  /* 0x0002500001047983 */ /* 0x001ee80000300a00 */
[----:B------:R-:W3:Y:S04]  /*2e360*/  LDL.LU.64 R6, [R1+0x258] ;  /* 0x0002580001067983 */ /* 0x000ee80000300a00 */
[----:B------:R-:W3:Y:S01]  /*2e370*/  LDL.LU R28, [R1+0x345c] ;  /* 0x00345c00011c7983 */ /* 0x000ee20000300800 */
[----:B--2---:R-:W-:Y:S02]  /*2e380*/  IMAD R27, R27, 0x100, R2 ;  /* 0x000001001b1b7824 */ /* 0x004fe400078e0202 */
[----:B------:R-:W-:Y:S01]  /*2e390*/  IMAD R26, R26, 0x100, R0 ;  /* 0x000001001a1a7824 */ /* 0x000fe200078e0200 */
[----:B------:R-:W2:Y:S04]  /*2e3a0*/  LDL.LU R2, [R1+0x3458] ;  /* 0x0034580001027983 */ /* 0x000ea80000300800 */
[----:B------:R-:W3:Y:S02]  /*2e3b0*/  LDL.LU R0, [R1+0x3454] ;  /* 0x0034540001007983 */ /* 0x000ee40000300800 */
[----:B---3--:R-:W-:-:S02]  /*2e3c0*/  IMAD R0, R0, 0x100, R3 ;  /* 0x0000010000007824 */ /* 0x008fc400078e0203 */
[----:B------:R-:W2:Y:S02]  /*2e3d0*/  LDL.LU R3, [R1+0x3450] ;  /* 0x0034500001037983 */ /* 0x000ea40000300800 */
[----:B--2---:R-:W-:Y:S02]  /*2e3e0*/  HMMA.16816.F32 R12, R12, R2, R20 ;  /* 0x000000020c0c723c */ /* 0x004fe40000001814 */
[----:B------:R-:W2:Y:S04]  /*2e3f0*/  LDL.LU.64 R22, [R1+0x3448] ;  /* 0x0034480001167983 */ /* 0x000ea80000300a00 */
[----:B------:R-:W2:-:S13]  /*2e400*/  LDL.LU.64 R20, [R1+0x3440] ;  /* 0x0034400001147983 */ /* 0x000e9a0000300a00 */
[----:B------:R0:W-:Y:S04]  /*2e410*/  STL.64 [R1+0x2a0], R12 ;  /* 0x0002a00c01007387 */ /* 0x0001e80000100a00 */
[----:B------:R1:W-:Y:S01]  /*2e420*/  STL.64 [R1+0x2a8], R14 ;  /* 0x0002a80e01007387 */ /* 0x0003e20000100a00 */
[----:B0-----:R-:W-:Y:S02]  /*2e430*/  F2FP.F16.E4M3.UNPACK_B R12, R29 ;  /* 0x0000001dff0c723e */ /* 0x001fe400020006ff */
[----:B------:R-:W-:Y:S02]  /*2e440*/  F2FP.F16.E4M3.UNPACK_B R13, R27 ;  /* 0x0000001bff0d723e */ /* 0x000fe400020006ff */
[----:B-1----:R-:W-:Y:S02]  /*2e450*/  F2FP.F16.E4M3.UNPACK_B R14, R26 ;  /* 0x0000001aff0e723e */ /* 0x002fe400020006ff */
[----:B------:R-:W-:Y:S01]  /*2e460*/  F2FP.F16.E4M3.UNPACK_B R15, R0 ;  /* 0x00000000ff0f723e */ /* 0x000fe200020006ff */
[----:B------:R-:W3:Y:S06]  /*2e470*/  LDL.LU R29, [R1+0x3438] ;  /* 0x00343800011d7983 */ /* 0x000eec0000300800 */
[----:B--2---:R-:W-:Y:S01]  /*2e480*/  HMMA.16816.F32 R24, R12, R24, R20 ;  /* 0x000000180c18723c */ /* 0x004fe20000001814 */
[----:B------:R-:W2:Y:S04]  /*2e490*/  LDL.LU.64 R22, [R1+0x3430] ;  /* 0x0034300001167983 */ /* 0x000ea80000300a00 */
[----:B------:R-:W2:-:S14]  /*2e4a0*/  LDL.LU.64 R20, [R1+0x3428] ;  /* 0x0034280001147983 */ /* 0x000e9c0000300a00 */
[----:B------:R-:W-:Y:S04]  /*2e4b0*/  STL.64 [R1+0x290], R24 ;  /* 0x0002901801007387 */ /* 0x000fe80000100a00 */
[----:B------:R0:W-:Y:S04]  /*2e4c0*/  STL.64 [R1+0x298], R26 ;  /* 0x0002981a01007387 */ /* 0x0001e80000100a00 */
[----:B0-----:R-:W2:Y:S02]  /*2e4d0*/  LDL.LU.64 R26, [R1+0x3420] ;  /* 0x00342000011a7983 */ /* 0x001ea40000300a00 */
[----:B--2---:R-:W-:Y:S02]  /*2e4e0*/  HMMA.16816.F32 R24, R12, R26, R20 ;  /* 0x0000001a0c18723c */ /* 0x004fe40000001814 */
[----:B------:R-:W4:Y:S04]  /*2e4f0*/  LDL.LU.64 R22, [R1+0x3418] ;  /* 0x0034180001167983 */ /* 0x000f280000300a00 */
[----:B------:R-:W2:-:S13]  /*2e500*/  LDL.LU.64 R20, [R1+0x3410] ;  /* 0x0034100001147983 */ /* 0x000e9a0000300a00 */
        /* <DEDUP_REMOVED lines=8> */
[----:B------:R-:W2:Y:S04]  /*2e590*/  LDL.LU.64 R20, [R1+0x1d0] ;  /* 0x0001d00001147983 */ /* 0x000ea80000300a00 */
[----:B------:R-:W-:Y:S04]  /*2e5a0*/  STL.64 [R1+0x230], R16 ;  /* 0x0002301001007387 */ /* 0x000fe80000100a00 */
[----:B------:R-:W-:Y:S04]  /*2e5b0*/  STL.64 [R1+0x238], R18 ;  /* 0x0002381201007387 */ /* 0x000fe80000100a00 */
[----:B------:R-:W4:Y:S01]  /*2e5c0*/  LDL.LU.64 R22, [R1+0x1d8] ;  /* 0x0001d80001167983 */ /* 0x000f220000300a00 */
[----:B---3--:R-:W-:-:S15]  /*2e5d0*/  HMMA.16816.F32 R4, R12, R28, R8 ;  /* 0x0000001c0c04723c */ /* 0x008fde0000001808 */
[----:B------:R-:W-:-:S04]  /*2e5e0*/  NOP ;  /* 0x0000000000007918 */ /* 0x000fc80000000000 */
[----:B------:R-:W-:Y:S04]  /*2e5f0*/  STL.64 [R1+0x210], R4 ;  /* 0x0002100401007387 */ /* 0x000fe80000100a00 */
[----:B------:R-:W-:Y:S04]  /*2e600*/  STL.64 [R1+0x218], R6 ;  /* 0x0002180601007387 */ /* 0x000fe80000100a00 */
[----:B----4-:R-:W-:Y:S04]  /*2e610*/  STL.64 [R1+0x33f8], R22 ;  /* 0x0033f81601007387 */ /* 0x010fe80000100a00 */
        /* <DEDUP_REMOVED lines=9> */
[----:B------:R-:W4:Y:S04]  /*2e6b0*/  LDL.LU.64 R8, [R1+0x150] ;  /* 0x0001500001087983 */ /* 0x000f280000300a00 */
[----:B------:R-:W3:Y:S01]  /*2e6c0*/  LDL.LU.64 R10, [R1+0x158] ;  /* 0x00015800010a7983 */ /* 0x000ee20000300a00 */
[C---:B--2---:R-:W-:Y:S03]  /*2e6d0*/  HMMA.16816.F32 R20, R12.reuse, R26, R20 ;  /* 0x0000001a0c14723c */ /* 0x044fe60000001814 */
        /* <DEDUP_REMOVED lines=10> */
[----:B------:R-:W4:Y:S04]  /*2e780*/  LDL.LU R29, [R1+0x12cc] ;  /* 0x0012cc00011d7983 */ /* 0x000f280000300800 */
[----:B------:R-:W2:Y:S04]  /*2e790*/  LDL.LU R28, [R1+0x12d4] ;  /* 0x0012d400011c7983 */ /* 0x000ea80000300800 */
[----:B------:R-:W-:Y:S04]  /*2e7a0*/  STL.64 [R1+0x1f0], R20 ;  /* 0x0001f01401007387 */ /* 0x000fe80000100a00 */
[----:B------:R0:W-:Y:S04]  /*2e7b0*/  STL.64 [R1+0x1f8], R22 ;  /* 0x0001f81601007387 */ /* 0x0001e80000100a00 */
[----:B0-----:R-:W2:Y:S04]  /*2e7c0*/  LDL.LU.64 R22, [R1+0x33f8] ;  /* 0x0033f80001167983 */ /* 0x001ea80000300a00 */
[----:B------:R-:W2:Y:S04]  /*2e7d0*/  LDL.LU.64 R20, [R1+0x33f0] ;  /* 0x0033f00001147983 */ /* 0x000ea80000300a00 */
[----:B------:R-:W3:Y:S04]  /*2e7e0*/  LDL.LU R26, [R1+0x12c4] ;  /* 0x0012c400011a7983 */ /* 0x000ee80000300800 */
[----:B------:R-:W4:Y:S01]  /*2e7f0*/  LDL.LU R27, [R1+0x12d0] ;  /* 0x0012d000011b7983 */ /* 0x000f220000300800 */
[----:B--2---:R-:W-:-:S15]  /*2e800*/  HMMA.16816.F32 R20, R12, R24, R20 ;  /* 0x000000180c14723c */ /* 0x004fde0000001814 */
[----:B------:R-:W-:-:S04]  /*2e810*/  NOP ;  /* 0x0000000000007918 */ /* 0x000fc80000000000 */
[----:B------:R-:W-:Y:S04]  /*2e820*/  STL.64 [R1+0x1d0], R20 ;  /* 0x0001d01401007387 */ /* 0x000fe80000100a00 */
[----:B------:R0:W-:Y:S04]  /*2e830*/  STL.64 [R1+0x1d8], R22 ;  /* 0x0001d81601007387 */ /* 0x0001e80000100a00 */
[----:B0-----:R-:W2:Y:S04]  /*2e840*/  LDL.LU.64 R22, [R1+0x33e8] ;  /* 0x0033e80001167983 */ /* 0x001ea80000300a00 */
[----:B------:R-:W3:Y:S04]  /*2e850*/  LDL.LU.64 R20, [R1+0x33e0] ;  /* 0x0033e00001147983 */ /* 0x000ee80000300a00 */
[----:B------:R-:W3:Y:S04]  /*2e860*/  LDL.LU R24, [R1+0x12c8] ;  /* 0x0012c80001187983 */ /* 0x000ee80000300800 */
[----:B------:R-:W3:Y:S01]  /*2e870*/  LDL.LU R25, [R1+0x12d8] ;  /* 0x0012d80001197983 */ /* 0x000ee20000300800 */
[----:B--2---:R-:W-:-:S15]  /*2e880*/  HMMA.16816.F32 R16, R12, R22, R16 ;  /* 0x000000160c10723c */ /* 0x004fde0000001810 */
[----:B------:R-:W-:-:S04]  /*2e890*/  NOP ;  /* 0x0000000000007918 */ /* 0x000fc80000000000 */
[----:B------:R-:W-:Y:S04]  /*2e8a0*/  STL.64 [R1+0x1b0], R16 ;  /* 0x0001b01001007387 */ /* 0x000fe80000100a00 */
[----:B------:R0:W-:Y:S04]  /*2e8b0*/  STL.64 [R1+0x1b8], R18 ;  /* 0x0001b81201007387 */ /* 0x0001e80000100a00 */
[----:B0-----:R-:W3:Y:S04]  /*2e8c0*/  LDL.LU.64 R18, [R1+0x33d8] ;  /* 0x0033d80001127983 */ /* 0x001ee80000300a00 */
[----:B------:R-:W3:Y:S02]  /*2e8d0*/  LDL.LU.64 R16, [R1+0x33d0] ;  /* 0x0033d00001107983 */ /* 0x000ee40000300a00 */
[----:B---3--:R-:W-:Y:S02]  /*2e8e0*/  HMMA.16816.F32 R20, R12, R20, R16 ;  /* 0x000000140c14723c */ /* 0x008fe40000001810 */
[----:B------:R-:W2:Y:S04]  /*2e8f0*/  LDL.LU.64 R18, [R1+0x33c8] ;  /* 0x0033c80001127983 */ /* 0x000ea80000300a00 */
[----:B------:R-:W3:-:S13]  /*2e900*/  LDL.LU.64 R16, [R1+0x33c0] ;  /* 0x0033c00001107983 */ /* 0x000eda0000300a00 */
[----:B------:R0:W-:Y:S04]  /*2e910*/  STL.64 [R1+0x190], R20 ;  /* 0x0001901401007387 */ /* 0x0001e80000100a00 */
[----:B------:R1:W-:Y:S04]  /*2e920*/  STL.64 [R1+0x198], R22 ;  /* 0x0001981601007387 */ /* 0x0003e80000100a00 */
[----:B0-----:R-:W3:Y:S04]  /*2e930*/  LDL.LU.64 R20, [R1+0xd0] ;  /* 0x0000d00001147983 */ /* 0x001ee80000300a00 */
[----:B-1----:R-:W3:Y:S01]  /*2e940*/  LDL.LU.64 R22, [R1+0xd8] ;  /* 0x0000d80001167983 */ /* 0x002ee20000300a00 */
        /* <DEDUP_REMOVED lines=19> */
[C---:B---3--:R-:W-:Y:S02]  /*2ea80*/  HMMA.16816.F32 R8, R12.reuse, R8, R4 ;  /* 0x000000080c08723c */ /* 0x048fe40000001804 */
[----:B------:R-:W2:Y:S04]  /*2ea90*/  LDL.LU.64 R6, [R1+0x3388] ;  /* 0x0033880001067983 */ /* 0x000ea80000300a00 */
[----:B------:R-:W3:Y:S02]  /*2eaa0*/  LDL.LU.64 R4, [R1+0x3380] ;  /* 0x0033800001047983 */ /* 0x000ee40000300a00 */
[----:B--2---:R-:W-:-:S15]  /*2eab0*/  HMMA.16816.F32 R16, R12, R6, R16 ;  /* 0x000000060c10723c */ /* 0x004fde0000001810 */
[----:B------:R-:W-:-:S04]  /*2eac0*/  NOP ;  /* 0x0000000000007918 */ /* 0x000fc80000000000 */
[----:B------:R-:W-:Y:S04]  /*2ead0*/  STL.64 [R1+0xf0], R16 ;  /* 0x0000f01001007387 */ /* 0x000fe80000100a00 */
[----:B------:R-:W-:Y:S04]  /*2eae0*/  STL.64 [R1+0x110], R8 ;  /* 0x0001100801007387 */ /* 0x000fe80000100a00 */
[----:B------:R3:W-:Y:S01]  /*2eaf0*/  STL.64 [R1+0x118], R10 ;  /* 0x0001180a01007387 */ /* 0x0007e20000100a00 */
[----:B------:R-:W-:Y:S01]  /*2eb00*/  IMAD.MOV.U32 R0, RZ, RZ, R19 ;  /* 0x000000ffff007224 */ /* 0x000fe200078e0013 */
[----:B---3--:R-:W-:Y:S02]  /*2eb10*/  HMMA.16816.F32 R8, R12, R4, R20 ;  /* 0x000000040c08723c */ /* 0x008fe40000001814 */
[----:B------:R-:W-:Y:S04]  /*2eb20*/  STL [R1+0xf8], R18 ;  /* 0x0000f81201007387 */ /* 0x000fe80000100800 */
[----:B------:R0:W-:Y:S01]  /*2eb30*/  STL [R1+0x2558], R0 ;  /* 0x0025580001007387 */ /* 0x0001e20000100800 */
[----:B------:R-:W-:-:S02]  /*2eb40*/  IMAD R4, R26, 0x100, R24 ;  /* 0x000001001a047824 */ /* 0x000fc400078e0218 */
[----:B----4-:R-:W-:Y:S01]  /*2eb50*/  IMAD R5, R29, 0x100, R27 ;  /* 0x000001001d057824 */ /* 0x010fe200078e021b */
[----:B0-----:R-:W2:Y:S04]  /*2eb60*/  LDL.LU R0, [R1+0x12e0] ;  /* 0x0012e00001007983 */ /* 0x001ea80000300800 */
[----:B------:R-:W2:Y:S05]  /*2eb70*/  LDL.LU R7, [R1+0x12dc] ;  /* 0x0012dc0001077983 */ /* 0x000eaa0000300800 */
[----:B------:R-:W-:Y:S04]  /*2eb80*/  STL.64 [R1+0xd0], R8 ;  /* 0x0000d00801007387 */ /* 0x000fe80000100a00 */
[----:B------:R-:W-:Y:S04]  /*2eb90*/  STL.64 [R1+0xd8], R10 ;  /* 0x0000d80a01007387 */ /* 0x000fe80000100a00 */
[----:B------:R-:W3:Y:S04]  /*2eba0*/  LDL.LU R26, [R1+0x4c] ;  /* 0x00004c00011a7983 */ /* 0x000ee80000300800 */
[----:B------:R-:W4:Y:S04]  /*2ebb0*/  LDL.LU R29, [R1+0x50] ;  /* 0x00005000011d7983 */ /* 0x000f280000300800 */
[----:B------:R-:W3:Y:S04]  /*2ebc0*/  LDL.LU R27, [R1+0x5c] ;  /* 0x00005c00011b7983 */ /* 0x000ee80000300800 */
[----:B------:R-:W2:Y:S04]  /*2ebd0*/  LDL.LU R17, [R1+0x40] ;  /* 0x0000400001117983 */ /* 0x000ea80000300800 */
[----:B------:R-:W2:Y:S04]  /*2ebe0*/  LDL.LU R18, [R1+0x44] ;  /* 0x0000440001127983 */ /* 0x000ea80000300800 */
[----:B------:R-:W2:Y:S01]  /*2ebf0*/  LDL.LU R19, [R1+0x48] ;  /* 0x0000480001137983 */ /* 0x000ea20000300800 */
[----:B------:R-:W-:-:S03]  /*2ec00*/  IMAD R6, R28, 0x100, R25 ;  /* 0x000001001c067824 */ /* 0x000fc600078e0219 */
[----:B--2---:R-:W-:Y:S04]  /*2ec10*/  STL.64 [R1+0x3378], R18 ;  /* 0x0033781201007387 */ /* 0x004fe80000100a00 */
[----:B------:R0:W-:Y:S04]  /*2ec20*/  STL [R1+0x3370], R17 ;  /* 0x0033701101007387 */ /* 0x0001e80000100800 */
[----:B0-----:R-:W2:Y:S04]  /*2ec30*/  LDL.LU.64 R16, [R1+0xc0] ;  /* 0x0000c00001107983 */ /* 0x001ea80000300a00 */
[----:B------:R-:W2:Y:S04]  /*2ec40*/  LDL.LU.64 R18, [R1+0xc8] ;  /* 0x0000c80001127983 */ /* 0x000ea80000300a00 */
[----:B------:R-:W2:Y:S04]  /*2ec50*/  LDL.LU R24, [R1+0x54] ;  /* 0x0000540001187983 */ /* 0x000ea80000300800 */
[----:B------:R-:W2:Y:S04]  /*2ec60*/  LDL.LU R25, [R1+0x58] ;  /* 0x0000580001197983 */ /* 0x000ea80000300800 */
[----:B---3--:R-:W-:Y:S04]  /*2ec70*/  STL.64 [R1+0x3368], R26 ;  /* 0x0033681a01007387 */ /* 0x008fe80000100a00 */
[----:B--2---:R0:W-:Y:S04]  /*2ec80*/  STL.64 [R1+0x3360], R24 ;  /* 0x0033601801007387 */ /* 0x0041e80000100a00 */
[----:B0-----:R-:W2:Y:S04]  /*2ec90*/  LDL.LU R24, [R1+0xe0] ;  /* 0x0000e00001187983 */ /* 0x001ea80000300800 */
[----:B------:R-:W2:Y:S04]  /*2eca0*/  LDL.LU R25, [R1+0xe4] ;  /* 0x0000e40001197983 */ /* 0x000ea80000300800 */
[----:B------:R-:W2:Y:S04]  /*2ecb0*/  LDL.LU R26, [R1+0xe8] ;  /* 0x0000e800011a7983 */ /* 0x000ea80000300800 */
[----:B------:R-:W2:Y:S04]  /*2ecc0*/  LDL.LU R27, [R1+0xec] ;  /* 0x0000ec00011b7983 */ /* 0x000ea80000300800 */
[----:B------:R-:W3:Y:S04]  /*2ecd0*/  LDL.LU R20, [R1+0x120] ;  /* 0x0001200001147983 */ /* 0x000ee80000300800 */
[----:B------:R-:W3:Y:S04]  /*2ece0*/  LDL.LU R21, [R1+0x124] ;  /* 0x0001240001157983 */ /* 0x000ee80000300800 */
[----:B------:R-:W3:Y:S04]  /*2ecf0*/  LDL.LU R22, [R1+0x128] ;  /* 0x0001280001167983 */ /* 0x000ee80000300800 */
[----:B------:R-:W3:Y:S04]  /*2ed00*/  LDL.LU R23, [R1+0x12c] ;  /* 0x00012c0001177983 */ /* 0x000ee80000300800 */
[----:B------:R-:W2:Y:S04]  /*2ed10*/  LDL.LU R28, [R1+0x60] ;  /* 0x00006000011c7983 */ /* 0x000ea80000300800 */
[----:B------:R-:W2:Y:S04]  /*2ed20*/  LDL.LU R8, [R1+0x140] ;  /* 0x0001400001087983 */ /* 0x000ea80000300800 */
[----:B------:R-:W2:Y:S04]  /*2ed30*/  LDL.LU R9, [R1+0x144] ;  /* 0x0001440001097983 */ /* 0x000ea80000300800 */
[----:B------:R-:W2:Y:S04]  /*2ed40*/  LDL.LU R10, [R1+0x148] ;  /* 0x00014800010a7983 */ /* 0x000ea80000300800 */
[----:B------:R-:W2:Y:S01]  /*2ed50*/  LDL.LU R11, [R1+0x14c] ;  /* 0x00014c00010b7983 */ /* 0x000ea20000300800 */
[----:B------:R-:W-:Y:S03]  /*2ed60*/  HMMA.16816.F32 R12, R12, R2, R16 ;  /* 0x000000020c0c723c */ /* 0x000fe60000001810 */
[----:B------:R-:W2:Y:S04]  /*2ed70*/  LDL.LU.64 R18, [R1+0x3378] ;  /* 0x0033780001127983 */ /* 0x000ea80000300a00 */
[----:B------:R-:W3:Y:S01]  /*2ed80*/  LDL.LU R17, [R1+0x3370] ;  /* 0x0033700001117983 */ /* 0x000ee20000300800 */
[----:B------:R-:W-:-:S11]  /*2ed90*/  IMAD R7, R7, 0x100, R0 ;  /* 0x0000010007077824 */ /* 0x000fd600078e0200 */
[----:B------:R-:W-:Y:S04]  /*2eda0*/  STL.64 [R1+0xc0], R12 ;  /* 0x0000c00c01007387 */ /* 0x000fe80000100a00 */
[----:B------:R0:W-:Y:S01]  /*2edb0*/  STL [R1+0xc8], R14 ;  /* 0x0000c80e01007387 */ /* 0x0001e20000100800 */
[----:B------:R-:W-:Y:S01]  /*2edc0*/  IMAD.MOV.U32 R0, RZ, RZ, R15 ;  /* 0x000000ffff007224 */ /* 0x000fe200078e000f */
[----:B------:R-:W-:Y:S02]  /*2edd0*/  F2FP.F16.E4M3.UNPACK_B R15, R7 ;  /* 0x00000007ff0f723e */ /* 0x000fe400020006ff */
[----:B0-----:R-:W-:Y:S02]  /*2ede0*/  F2FP.F16.E4M3.UNPACK_B R14, R6 ;  /* 0x00000006ff0e723e */ /* 0x001fe400020006ff */
[----:B------:R-:W-:-:S02]  /*2edf0*/  F2FP.F16.E4M3.UNPACK_B R12, R4 ;  /* 0x00000004ff0c723e */ /* 0x000fc400020006ff */
[----:B------:R-:W-:Y:S01]  /*2ee00*/  F2FP.F16.E4M3.UNPACK_B R13, R5 ;  /* 0x00000005ff0d723e */ /* 0x000fe200020006ff */
[----:B------:R-:W-:Y:S04]  /*2ee10*/  STL [R1+0x25c8], R0 ;  /* 0x0025c80001007387 */ /* 0x000fe80000100800 */
[----:B------:R-:W4:Y:S04]  /*2ee20*/  LDL.LU R4, [R1+0x100] ;  /* 0x0001000001047983 */ /* 0x000f280000300800 */
[----:B------:R-:W4:Y:S04]  /*2ee30*/  LDL.LU R5, [R1+0x104] ;  /* 0x0001040001057983 */ /* 0x000f280000300800 */
[----:B------:R-:W4:Y:S04]  /*2ee40*/  LDL.LU R6, [R1+0x108] ;  /* 0x0001080001067983 */ /* 0x000f280000300800 */
[----:B------:R-:W4:Y:S01]  /*2ee50*/  LDL.LU R7, [R1+0x10c] ;  /* 0x00010c0001077983 */ /* 0x000f220000300800 */
[----:B--2---:R-:W-:-:S02]  /*2ee60*/  F2FP.F16.E4M3.UNPACK_B R3, R18.H1 ;  /* 0x00000012ff03723e */ /* 0x004fc400030006ff */
[----:B---3--:R-:W-:-:S07]  /*2ee70*/  F2FP.F16.E4M3.UNPACK_B R2, R17.H1 ;  /* 0x00000011ff02723e */ /* 0x008fce00030006ff */
[----:B------:R-:W-:Y:S01]  /*2ee80*/  HMMA.16816.F32 R24, R12, R2, R24 ;  /* 0x000000020c18723c */ /* 0x000fe20000001818 */
[----:B------:R-:W-:-:S15]  /*2ee90*/  STL.64 [R1+0x18], R2 ;  /* 0x0000180201007387 */ /* 0x000fde0000100a00 */
[----:B------:R-:W-:-:S03]  /*2eea0*/  NOP ;  /* 0x0000000000007918 */ /* 0x000fc60000000000 */
[----:B------:R-:W-:Y:S04]  /*2eeb0*/  STL.64 [R1+0xe0], R24 ;  /* 0x0000e01801007387 */ /* 0x000fe80000100a00 */
[----:B------:R0:W-:Y:S04]  /*2eec0*/  STL.64 [R1+0xe8], R26 ;  /* 0x0000e81a01007387 */ /* 0x0001e80000100a00 */
[----:B0-----:R-:W2:Y:S04]  /*2eed0*/  LDL.LU.64 R26, [R1+0x3368] ;  /* 0x00336800011a7983 */ /* 0x001ea80000300a00 */
[----:B------:R-:W3:Y:S01]  /*2eee0*/  LDL.LU.64 R24, [R1+0x3360] ;  /* 0x0033600001187983 */ /* 0x000ee20000300a00 */
[----:B------:R-:W-:-:S02]  /*2eef0*/  F2FP.F16.E4M3.UNPACK_B R16, R19.H1 ;  /* 0x00000013ff10723e */ /* 0x000fc400030006ff */
[----:B----4-:R-:W-:Y:S02]  /*2ef00*/  F2FP.F16.E4M3.UNPACK_B R2, R29.H1 ;  /* 0x0000001dff02723e */ /* 0x010fe400030006ff */
[----:B--2---:R-:W-:-:S07]  /*2ef10*/  F2FP.F16.E4M3.UNPACK_B R17, R26.H1 ;  /* 0x0000001aff11723e */ /* 0x004fce00030006ff */
[C---:B------:R-:W-:Y:S01]  /*2ef20*/  HMMA.16816.F32 R4, R12.reuse, R16, R4 ;  /* 0x000000100c04723c */ /* 0x040fe20000001804 */
[----:B---3--:R-:W-:Y:S01]  /*2ef30*/  F2FP.F16.E4M3.UNPACK_B R3, R24.H1 ;  /* 0x00000018ff03723e */ /* 0x008fe200030006ff */
[----:B------:R0:W-:Y:S06]  /*2ef40*/  STL.64 [R1+0x10], R16 ;  /* 0x0000101001007387 */ /* 0x0001ec0000100a00 */
[----:B------:R-:W-:Y:S01]  /*2ef50*/  HMMA.16816.F32 R20, R12, R2, R20 ;  /* 0x000000020c14723c */ /* 0x000fe20000001814 */
[----:B0-----:R-:W2:Y:S10]  /*2ef60*/  LDL.LU R16, [R1+0x160] ;  /* 0x0001600001107983 */ /* 0x001eb40000300800 */
[----:B------:R0:W-:Y:S02]  /*2ef70*/  STL.64 [R1+0x100], R4 ;  /* 0x0001000401007387 */ /* 0x0001e40000100a00 */
[----:B0-----:R-:W-:-:S02]  /*2ef80*/  F2FP.F16.E4M3.UNPACK_B R4, R25.H1 ;  /* 0x00000019ff04723e */ /* 0x001fc400030006ff */
[----:B------:R-:W-:Y:S01]  /*2ef90*/  F2FP.F16.E4M3.UNPACK_B R5, R27.H1 ;  /* 0x0000001bff05723e */ /* 0x000fe200030006ff */
[----:B------:R-:W-:Y:S04]  /*2efa0*/  STL.64 [R1+0x108], R6 ;  /* 0x0001080601007387 */ /* 0x000fe80000100a00 */
[----:B------:R-:W2:Y:S02]  /*2efb0*/  LDL.LU R17, [R1+0x164] ;  /* 0x0001640001117983 */ /* 0x000ea40000300800 */
[----:B------:R-:W-:Y:S02]  /*2efc0*/  HMMA.16816.F32 R8, R12, R4, R8 ;  /* 0x000000040c08723c */ /* 0x000fe40000001808 */
[----:B------:R0:W-:Y:S04]  /*2efd0*/  STL [R1+0x8], R2 ;  /* 0x0000080201007387 */ /* 0x0001e80000100800 */
[----:B------:R-:W2:Y:S04]  /*2efe0*/  LDL.LU R18, [R1+0x168] ;  /* 0x0001680001127983 */ /* 0x000ea80000300800 */
[----:B------:R-:W2:Y:S04]  /*2eff0*/  LDL.LU R19, [R1+0x16c] ;  /* 0x00016c0001137983 */ /* 0x000ea80000300800 */
[----:B------:R-:W3:Y:S04]  /*2f000*/  LDL.LU R29, [R1+0x64] ;  /* 0x00006400011d7983 */ /* 0x000ee80000300800 */
[----:B------:R-:W4:Y:S04]  /*2f010*/  LDL.LU R26, [R1+0x68] ;  /* 0x00006800011a7983 */ /* 0x000f280000300800 */
[----:B------:R-:W-:Y:S04]  /*2f020*/  STL [R1+0xc], R3 ;  /* 0x00000c0301007387 */ /* 0x000fe80000100800 */
[----:B------:R-:W2:Y:S04]  /*2f030*/  LDL.LU R25, [R1+0x74] ;  /* 0x0000740001197983 */ /* 0x000ea80000300800 */
[----:B------:R-:W-:Y:S04]  /*2f040*/  STL.64 [R1+0x120], R20 ;  /* 0x0001201401007387 */ /* 0x000fe80000100a00 */
[----:B------:R1:W-:Y:S04]  /*2f050*/  STL.64 [R1+0x128], R22 ;  /* 0x0001281601007387 */ /* 0x0003e80000100a00 */
[----:B------:R1:W-:Y:S01]  /*2f060*/  STL [R1], R4 ;  /* 0x0000000401007387 */ /* 0x0003e20000100800 */
[----:B0-----:R-:W-:-:S02]  /*2f070*/  IMAD.MOV.U32 R2, RZ, RZ, R4 ;  /* 0x000000ffff027224 */ /* 0x001fc400078e0004 */
[----:B------:R-:W-:Y:S01]  /*2f080*/  IMAD.MOV.U32 R0, RZ, RZ, R5 ;  /* 0x000000ffff007224 */ /* 0x000fe200078e0005 */
[----:B-1----:R-:W2:Y:S04]  /*2f090*/  LDL.LU R22, [R1+0x78] ;  /* 0x0000780001167983 */ /* 0x002ea80000300800 */
[----:B------:R0:W-:Y:S04]  /*2f0a0*/  STL [R1+0x4], R5 ;  /* 0x0000040501007387 */ /* 0x0001e80000100800 */
[----:B------:R-:W-:Y:S04]  /*2f0b0*/  STL.64 [R1+0x140], R8 ;  /* 0x0001400801007387 */ /* 0x000fe80000100a00 */
[----:B------:R-:W-:Y:S04]  /*2f0c0*/  STL.64 [R1+0x148], R10 ;  /* 0x0001480a01007387 */ /* 0x000fe80000100a00 */
[----:B------:R-:W2:Y:S04]  /*2f0d0*/  LDL.LU R27, [R1+0x6c] ;  /* 0x00006c00011b7983 */ /* 0x000ea80000300800 */
[----:B------:R-:W2:Y:S04]  /*2f0e0*/  LDL.LU R24, [R1+0x70] ;  /* 0x0000700001187983 */ /* 0x000ea80000300800 */
[----:B------:R-:W2:Y:S04]  /*2f0f0*/  LDL.LU R4, [R1+0x1c0] ;  /* 0x0001c00001047983 */ /* 0x000ea80000300800 */
[----:B0-----:R-:W2:Y:S04]  /*2f100*/  LDL.LU R5, [R1+0x1c4] ;  /* 0x0001c40001057983 */ /* 0x001ea80000300800 */
[----:B------:R-:W2:Y:S04]  /*2f110*/  LDL.LU R6, [R1+0x1c8] ;  /* 0x0001c80001067983 */ /* 0x000ea80000300800 */
[----:B------:R-:W2:Y:S04]  /*2f120*/  LDL.LU R7, [R1+0x1cc] ;  /* 0x0001cc0001077983 */ /* 0x000ea80000300800 */
[----:B--2---:R-:W-:Y:S04]  /*2f130*/  STL.64 [R1+0x3348], R6 ;  /* 0x0033480601007387 */ /* 0x004fe80000100a00 */
[----:B------:R0:W-:Y:S04]  /*2f140*/  STL.64 [R1+0x3340], R4 ;  /* 0x0033400401007387 */ /* 0x0001e80000100a00 */
[----:B0-----:R-:W2:Y:S04]  /*2f150*/  LDL.LU R4, [R1+0x1a0] ;  /* 0x0001a00001047983 */ /* 0x001ea80000300800 */
[----:B------:R-:W2:Y:S04]  /*2f160*/  LDL.LU R5, [R1+0x1a4] ;  /* 0x0001a40001057983 */ /* 0x000ea80000300800 */
[----:B------:R-:W2:Y:S04]  /*2f170*/  LDL.LU R6, [R1+0x1a8] ;  /* 0x0001a80001067983 */ /* 0x000ea80000300800 */
[----:B------:R-:W2:Y:S01]  /*2f180*/  LDL.LU R7, [R1+0x1ac] ;  /* 0x0001ac0001077983 */ /* 0x000ea20000300800 */
[----:B------:R-:W-:-:S02]  /*2f190*/  F2FP.F16.E4M3.UNPACK_B R28, R28.H1 ;  /* 0x0000001cff1c723e */ /* 0x000fc400030006ff */
[----:B---3--:R-:W-:Y:S01]  /*2f1a0*/  F2FP.F16.E4M3.UNPACK_B R29, R29.H1 ;  /* 0x0000001dff1d723e */ /* 0x008fe200030006ff */
[----:B--2---:R-:W-:Y:S04]  /*2f1b0*/  STL.64 [R1+0x3358], R6 ;  /* 0x0033580601007387 */ /* 0x004fe80000100a00 */
[----:B------:R0:W-:Y:S04]  /*2f1c0*/  STL.64 [R1+0x3350], R4 ;  /* 0x0033500401007387 */ /* 0x0001e80000100a00 */
[----:B0-----:R-:W2:Y:S04]  /*2f1d0*/  LDL.LU R4, [R1+0x180] ;  /* 0x0001800001047983 */ /* 0x001ea80000300800 */
[----:B------:R-:W2:Y:S04]  /*2f1e0*/  LDL.LU R5, [R1+0x184] ;  /* 0x0001840001057983 */ /* 0x000ea80000300800 */
[----:B------:R-:W2:Y:S04]  /*2f1f0*/  LDL.LU R6, [R1+0x188] ;  /* 0x0001880001067983 */ /* 0x000ea80000300800 */
[----:B------:R-:W2:Y:S01]  /*2f200*/  LDL.LU R7, [R1+0x18c] ;  /* 0x00018c0001077983 */ /* 0x000ea20000300800 */
[----:B------:R-:W-:Y:S01]  /*2f210*/  HMMA.16816.F32 R8, R12, R28, R16 ;  /* 0x0000001c0c08723c */ /* 0x000fe20000001810 */
[----:B----4-:R-:W-:-:S02]  /*2f220*/  F2FP.F16.E4M3.UNPACK_B R26, R26.H1 ;  /* 0x0000001aff1a723e */ /* 0x010fc400030006ff */
[----:B------:R-:W-:Y:S01]  /*2f230*/  F2FP.F16.E4M3.UNPACK_B R27, R27.H1 ;  /* 0x0000001bff1b723e */ /* 0x000fe200030006ff */
[----:B------:R-:W3:Y:S04]  /*2f240*/  LDL.LU R23, [R1+0x7c] ;  /* 0x00007c0001177983 */ /* 0x000ee80000300800 */
[----:B------:R-:W4:Y:S04]  /*2f250*/  LDL.LU R20, [R1+0x80] ;  /* 0x0000800001147983 */ /* 0x000f280000300800 */
[----:B------:R-:W3:Y:S04]  /*2f260*/  LDL.LU R21, [R1+0x84] ;  /* 0x0000840001157983 */ /* 0x000ee80000300800 */
[----:B------:R-:W3:Y:S04]  /*2f270*/  LDL.LU R18, [R1+0x88] ;  /* 0x0000880001127983 */ /* 0x000ee80000300800 */
[----:B------:R-:W-:Y:S04]  /*2f280*/  STL.64 [R1+0x160], R8 ;  /* 0x0001600801007387 */ /* 0x000fe80000100a00 */
[----:B------:R0:W-:Y:S04]  /*2f290*/  STL.64 [R1+0x168], R10 ;  /* 0x0001680a01007387 */ /* 0x0001e80000100a00 */
[----:B------:R-:W3:Y:S04]  /*2f2a0*/  LDL.LU R19, [R1+0x8c] ;  /* 0x00008c0001137983 */ /* 0x000ee80000300800 */
[----:B------:R-:W3:Y:S04]  /*2f2b0*/  LDL.LU R16, [R1+0x90] ;  /* 0x0000900001107983 */ /* 0x000ee80000300800 */
[----:B------:R-:W3:Y:S04]  /*2f2c0*/  LDL.LU R17, [R1+0x94] ;  /* 0x0000940001117983 */ /* 0x000ee80000300800 */
[----:B0-----:R-:W3:Y:S04]  /*2f2d0*/  LDL.LU R10, [R1+0x98] ;  /* 0x00009800010a7983 */ /* 0x001ee80000300800 */
[----:B------:R-:W3:Y:S04]  /*2f2e0*/  LDL.LU R11, [R1+0x9c] ;  /* 0x00009c00010b7983 */ /* 0x000ee80000300800 */
[----:B------:R-:W-:Y:S04]  /*2f2f0*/  STL [R1+0x32f4], R28 ;  /* 0x0032f41c01007387 */ /* 0x000fe80000100800 */
[----:B------:R-:W-:Y:S01]  /*2f300*/  STL [R1+0x32f0], R29 ;  /* 0x0032f01d01007387 */ /* 0x000fe20000100800 */
[----:B--2---:R-:W-:-:S15]  /*2f310*/  HMMA.16816.F32 R4, R12, R26, R4 ;  /* 0x0000001a0c04723c */ /* 0x004fde0000001804 */
[----:B------:R-:W-:-:S04]  /*2f320*/  NOP ;  /* 0x0000000000007918 */ /* 0x000fc80000000000 */
[----:B------:R-:W-:Y:S04]  /*2f330*/  STL.64 [R1+0x180], R4 ;  /* 0x0001800401007387 */ /* 0x000fe80000100a00 */
[----:B------:R0:W-:Y:S04]  /*2f340*/  STL.64 [R1+0x188], R6 ;  /* 0x0001880601007387 */ /* 0x0001e80000100a00 */
[----:B0-----:R-:W2:Y:S04]  /*2f350*/  LDL.LU.64 R6, [R1+0x3358] ;  /* 0x0033580001067983 */ /* 0x001ea80000300a00 */
[----:B------:R-:W2:Y:S01]  /*2f360*/  LDL.LU.64 R4, [R1+0x3350] ;  /* 0x0033500001047983 */ /* 0x000ea20000300a00 */
[----:B------:R-:W-:-:S02]  /*2f370*/  F2FP.F16.E4M3.UNPACK_B R24, R24.H1 ;  /* 0x00000018ff18723e */ /* 0x000fc400030006ff */
[----:B------:R-:W-:-:S07]  /*2f380*/  F2FP.F16.E4M3.UNPACK_B R25, R25.H1 ;  /* 0x00000019ff19723e */ /* 0x000fce00030006ff */
[----:B--2---:R-:W-:-:S15]  /*2f390*/  HMMA.16816.F32 R4, R12, R24, R4 ;  /* 0x000000180c04723c */ /* 0x004fde0000001804 */
[----:B------:R-:W-:-:S04]  /*2f3a0*/  NOP ;  /* 0x0000000000007918 */ /* 0x000fc80000000000 */
[----:B------:R-:W-:Y:S04]  /*2f3b0*/  STL.64 [R1+0x1a0], R4 ;  /* 0x0001a00401007387 */ /* 0x000fe80000100a00 */
[----:B------:R0:W-:Y:S04]  /*2f3c0*/  STL.64 [R1+0x1a8], R6 ;  /* 0x0001a80601007387 */ /* 0x0001e80000100a00 */
[----:B0-----:R-:W2:Y:S04]  /*2f3d0*/  LDL.LU.64 R6, [R1+0x3348] ;  /* 0x0033480001067983 */ /* 0x001ea80000300a00 */
[----:B------:R-:W2:Y:S04]  /*2f3e0*/  LDL.LU.64 R4, [R1+0x3340] ;  /* 0x0033400001047983 */ /* 0x000ea80000300a00 */
[----:B------:R-:W-:Y:S04]  /*2f3f0*/  STL.64 [R1+0x32b8], R26 ;  /* 0x0032b81a01007387 */ /* 0x000fe80000100a00 */
        /* <DEDUP_REMOVED lines=13> */
[----:B----4-:R-:W-:Y:S01]  /*2f4d0*/  F2FP.F16.E4M3.UNPACK_B R20, R20.H1 ;  /* 0x00000014ff14723e */ /* 0x010fe200030006ff */
[----:B------:R-:W-:Y:S01]  /*2f4e0*/  HMMA.16816.F32 R4, R12, R22, R4 ;  /* 0x000000160c04723c */ /* 0x000fe20000001804 */
[----:B------:R-:W-:-:S15]  /*2f4f0*/  F2FP.F16.E4M3.UNPACK_B R21, R21.H1 ;  /* 0x00000015ff15723e */ /* 0x000fde00030006ff */
[----:B------:R-:W-:-:S03]  /*2f500*/  NOP ;  /* 0x0000000000007918 */ /* 0x000fc60000000000 */
[----:B------:R0:W-:Y:S04]  /*2f510*/  STL.64 [R1+0x1c0], R4 ;  /* 0x0001c00401007387 */ /* 0x0001e80000100a00 */
[----:B------:R1:W-:Y:S04]  /*2f520*/  STL.64 [R1+0x1c8], R6 ;  /* 0x0001c80601007387 */ /* 0x0003e80000100a00 */
[----:B0-----:R-:W3:Y:S04]  /*2f530*/  LDL.LU R4, [R1+0x240] ;  /* 0x0002400001047983 */ /* 0x001ee80000300800 */
[----:B------:R-:W3:Y:S04]  /*2f540*/  LDL.LU R5, [R1+0x244] ;  /* 0x0002440001057983 */ /* 0x000ee80000300800 */
[----:B-1----:R-:W3:Y:S04]  /*2f550*/  LDL.LU R6, [R1+0x248] ;  /* 0x0002480001067983 */ /* 0x002ee80000300800 */
[----:B------:R-:W3:Y:S04]  /*2f560*/  LDL.LU R7, [R1+0x24c] ;  /* 0x00024c0001077983 */ /* 0x000ee80000300800 */
[----:B------:R-:W4:Y:S01]  /*2f570*/  LDL.LU R9, [R1+0xa0] ;  /* 0x0000a00001097983 */ /* 0x000f220000300800 */
        /* <DEDUP_REMOVED lines=13> */
[----:B------:R-:W-:Y:S02]  /*2f650*/  F2FP.F16.E4M3.UNPACK_B R19, R19.H1 ;  /* 0x00000013ff13723e */ /* 0x000fe400030006ff */
[----:B------:R-:W-:Y:S02]  /*2f660*/  F2FP.F16.E4M3.UNPACK_B R16, R16.H1 ;  /* 0x00000010ff10723e */ /* 0x000fe400030006ff */
[----:B------:R-:W-:-:S03]  /*2f670*/  F2FP.F16.E4M3.UNPACK_B R17, R17.H1 ;  /* 0x00000011ff11723e */ /* 0x000fc600030006ff */
[----:B--2---:R-:W-:-:S15]  /*2f680*/  HMMA.16816.F32 R20, R12, R18, R20 ;  /* 0x000000120c14723c */ /* 0x004fde0000001814 */
[----:B------:R-:W-:-:S04]  /*2f690*/  NOP ;  /* 0x0000000000007918 */ /* 0x000fc80000000000 */
[----:B------:R-:W-:Y:S04]  /*2f6a0*/  STL.64 [R1+0x200], R20 ;  /* 0x0002001401007387 */ /* 0x000fe80000100a00 */
[----:B------:R0:W-:Y:S02]  /*2f6b0*/  STL.64 [R1+0x208], R22 ;  /* 0x0002081601007387 */ /* 0x0001e40000100a00 */
[----:B0-----:R-:W-:Y:S02]  /*2f6c0*/  HMMA.16816.F32 R20, R12, R16, R24 ;  /* 0x000000100c14723c */ /* 0x001fe40000001818 */
[----:B------:R-:W-:Y:S04]  /*2f6d0*/  STL.64 [R1+0x3278], R18 ;  /* 0x0032781201007387 */ /* 0x000fe80000100a00 */
[----:B------:R0:W-:-:S13]  /*2f6e0*/  STL.64 [R1+0x3270], R16 ;  /* 0x0032701001007387 */ /* 0x0001da0000100a00 */
[----:B------:R-:W-:Y:S04]  /*2f6f0*/  STL.64 [R1+0x220], R20 ;  /* 0x0002201401007387 */ /* 0x000fe80000100a00 */
[----:B------:R-:W-:Y:S04]  /*2f700*/  STL.64 [R1+0x228], R22 ;  /* 0x0002281601007387 */ /* 0x000fe80000100a00 */
[----:B0-----:R-:W2:Y:S04]  /*2f710*/  LDL.LU R16, [R1+0x1090] ;  /* 0x0010900001107983 */ /* 0x001ea80000300800 */
[----:B------:R-:W2:Y:S04]  /*2f720*/  LDL.LU R17, [R1+0x1094] ;  /* 0x0010940001117983 */ /* 0x000ea80000300800 */
[----:B------:R-:W2:Y:S04]  /*2f730*/  LDL.LU R18, [R1+0x1098] ;  /* 0x0010980001127983 */ /* 0x000ea80000300800 */
[----:B------:R-:W2:Y:S01]  /*2f740*/  LDL.LU R19, [R1+0x109c] ;  /* 0x00109c0001137983 */ /* 0x000ea20000300800 */
[----:B------:R-:W-:-:S02]  /*2f750*/  IMAD.MOV.U32 R26, RZ, RZ, R2 ;  /* 0x000000ffff1a7224 */ /* 0x000fc400078e0002 */
[----:B------:R-:W-:Y:S01]  /*2f760*/  IMAD.MOV.U32 R27, RZ, RZ, R0 ;  /* 0x000000ffff1b7224 */ /* 0x000fe200078e0000 */
[----:B--2---:R-:W-:Y:S04]  /*2f770*/  STL.64 [R1+0x32c8], R18 ;  /* 0x0032c81201007387 */ /* 0x004fe80000100a00 */
[----:B------:R3:W-:Y:S04]  /*2f780*/  STL.64 [R1+0x32c0], R16 ;  /* 0x0032c01001007387 */ /* 0x0007e80000100a00 */
[----:B------:R-:W2:Y:S04]  /*2f790*/  LDL.64 R24, [R1+0x8] ;  /* 0x0000080001187983 */ /* 0x000ea80000100a00 */
[----:B------:R-:W-:Y:S01]  /*2f7a0*/  STL.64 [R1+0x32d8], R26 ;  /* 0x0032d81a01007387 */ /* 0x000fe20000100a00 */
[----:B------:R-:W-:-:S02]  /*2f7b0*/  F2FP.F16.E4M3.UNPACK_B R10, R10.H1 ;  /* 0x0000000aff0a723e */ /* 0x000fc400030006ff */
[----:B------:R-:W-:-:S07]  /*2f7c0*/  F2FP.F16.E4M3.UNPACK_B R11, R11.H1 ;  /* 0x0000000bff0b723e */ /* 0x000fce00030006ff */
[----:B---3--:R-:W-:Y:S01]  /*2f7d0*/  HMMA.16816.F32 R16, R12, R10, R4 ;  /* 0x0000000a0c10723c */ /* 0x008fe20000001804 */
[----:B--2---:R-:W-:Y:S04]  /*2f7e0*/  STL.64 [R1+0x32d0], R24 ;  /* 0x0032d01801007387 */ /* 0x004fe80000100a00 */
[----:B------:R-:W2:Y:S04]  /*2f7f0*/  LDL.LU R20, [R1+0x1080] ;  /* 0x0010800001147983 */ /* 0x000ea80000300800 */
[----:B------:R-:W2:Y:S04]  /*2f800*/  LDL.LU R21, [R1+0x1084] ;  /* 0x0010840001157983 */ /* 0x000ea80000300800 */
[----:B------:R-:W3:Y:S04]  /*2f810*/  LDL.LU R22, [R1+0x1088] ;  /* 0x0010880001167983 */ /* 0x000ee80000300800 */
[----:B------:R-:W3:Y:S01]  /*2f820*/  LDL.LU R23, [R1+0x108c] ;  /* 0x00108c0001177983 */ /* 0x000ee20000300800 */
[----:B----4-:R-:W-:-:S03]  /*2f830*/  F2FP.F16.E4M3.UNPACK_B R8, R9.H1 ;  /* 0x00000009ff08723e */ /* 0x010fc600030006ff */
[----:B---3--:R-:W-:Y:S04]  /*2f840*/  STL.64 [R1+0x32e8], R22 ;  /* 0x0032e81601007387 */ /* 0x008fe80000100a00 */
[----:B--2---:R-:W-:Y:S04]  /*2f850*/  STL.64 [R1+0x32e0], R20 ;  /* 0x0032e01401007387 */ /* 0x004fe80000100a00 */
[----:B------:R-:W2:Y:S04]  /*2f860*/  LDL.LU R9, [R1+0xa4] ;  /* 0x0000a40001097983 */ /* 0x000ea80000300800 */
[----:B------:R-:W3:Y:S04]  /*2f870*/  LDL.LU R6, [R1+0xa8] ;  /* 0x0000a80001067983 */ /* 0x000ee80000300800 */
[----:B------:R0:W-:Y:S04]  /*2f880*/  STL.64 [R1+0x240], R16 ;  /* 0x0002401001007387 */ /* 0x0001e80000100a00 */
[----:B------:R-:W-:Y:S04]  /*2f890*/  STL.64 [R1+0x248], R18 ;  /* 0x0002481201007387 */ /* 0x000fe80000100a00 */
[----:B------:R-:W4:Y:S04]  /*2f8a0*/  LDL.LU R7, [R1+0xac] ;  /* 0x0000ac0001077983 */ /* 0x000f280000300800 */
[----:B------:R-:W2:Y:S04]  /*2f8b0*/  LDL.LU R4, [R1+0xb0] ;  /* 0x0000b00001047983 */ /* 0x000ea80000300800 */
[----:B------:R-:W2:Y:S04]  /*2f8c0*/  LDL.LU R5, [R1+0xb4] ;  /* 0x0000b40001057983 */ /* 0x000ea80000300800 */
[----:B------:R-:W2:Y:S04]  /*2f8d0*/  LDL.LU R2, [R1+0xb8] ;  /* 0x0000b80001027983 */ /* 0x000ea80000300800 */
[----:B------:R-:W2:Y:S04]  /*2f8e0*/  LDL.LU R3, [R1+0xbc] ;  /* 0x0000bc0001037983 */ /* 0x000ea80000300800 */
[----:B0-----:R-:W2:Y:S04]  /*2f8f0*/  LDL.LU R16, [R1+0x12e8] ;  /* 0x0012e80001107983 */ /* 0x001ea80000300800 */
[----:B------:R-:W2:Y:S04]  /*2f900*/  LDL.LU R28, [R1+0x12f4] ;  /* 0x0012f400011c7983 */ /* 0x000ea80000300800 */
[----:B--2---:R0:W-:Y:S04]  /*2f910*/  STL [R1+0x32f8], R28 ;  /* 0x0032f81c01007387 */ /* 0x0041e80000100800 */
[----:B0-----:R-:W2:Y:S04]  /*2f920*/  LDL.LU R28, [R1+0x12ec] ;  /* 0x0012ec00011c7983 */ /* 0x001ea80000300800 */
[----:B------:R-:W2:Y:S04]  /*2f930*/  LDL.LU R29, [R1+0x12fc] ;  /* 0x0012fc00011d7983 */ /* 0x000ea80000300800 */
[----:B------:R-:W2:Y:S04]  /*2f940*/  LDL.LU R17, [R1+0x1304] ;  /* 0x0013040001117983 */ /* 0x000ea80000300800 */
[----:B------:R-:W2:Y:S04]  /*2f950*/  LDL.LU R0, [R1+0x1300] ;  /* 0x0013000001007983 */ /* 0x000ea80000300800 */
[----:B------:R-:W2:Y:S04]  /*2f960*/  LDL.LU R20, [R1+0x380] ;  /* 0x0003800001147983 */ /* 0x000ea80000300800 */
[----:B------:R-:W2:Y:S04]  /*2f970*/  LDL.LU R21, [R1+0x384] ;  /* 0x0003840001157983 */ /* 0x000ea80000300800 */
[----:B------:R-:W2:Y:S04]  /*2f980*/  LDL.LU R22, [R1+0x388] ;  /* 0x0003880001167983 */ /* 0x000ea80000300800 */
[----:B------:R-:W2:Y:S04]  /*2f990*/  LDL.LU R23, [R1+0x38c] ;  /* 0x00038c0001177983 */ /* 0x000ea80000300800 */
[----:B--2---:R-:W-:Y:S04]  /*2f9a0*/  STL.64 [R1+0x3308], R22 ;  /* 0x0033081601007387 */ /* 0x004fe80000100a00 */
[----:B------:R0:W-:Y:S04]  /*2f9b0*/  STL.64 [R1+0x3300], R20 ;  /* 0x0033001401007387 */ /* 0x0001e80000100a00 */
[----:B0-----:R-:W2:Y:S04]  /*2f9c0*/  LDL.LU R20, [R1+0x390] ;  /* 0x0003900001147983 */ /* 0x001ea80000300800 */
        /* <DEDUP_REMOVED lines=9> */
[----:B------:R-:W-:-:S03]  /*2fa60*/  F2FP.F16.E4M3.UNPACK_B R9, R9.H1 ;  /* 0x00000009ff09723e */ /* 0x000fc600030006ff */
[----:B--2---:R-:W-:Y:S04]  /*2fa70*/  STL.64 [R1+0x3328], R22 ;  /* 0x0033281601007387 */ /* 0x004fe80000100a00 */
[----:B------:R0:W-:Y:S04]  /*2fa80*/  STL.64 [R1+0x3320], R20 ;  /* 0x0033201401007387 */ /* 0x0001e80000100a00 */
[----:B0-----:R-:W2:Y:S04]  /*2fa90*/  LDL.LU R20, [R1+0x260] ;  /* 0x0002600001147983 */ /* 0x001ea80000300800 */
[----:B------:R-:W2:Y:S04]  /*2faa0*/  LDL.LU R21, [R1+0x264] ;  /* 0x0002640001157983 */ /* 0x000ea80000300800 */
[----:B------:R-:W2:Y:S04]  /*2fab0*/  LDL.LU R22, [R1+0x268] ;  /* 0x0002680001167983 */ /* 0x000ea80000300800 */
[----:B------:R-:W2:Y:S04]  /*2fac0*/  LDL.LU R23, [R1+0x26c] ;  /* 0x00026c0001177983 */ /* 0x000ea80000300800 */
[----:B------:R-:W3:Y:S04]  /*2fad0*/  LDL R18, [R1+0x18] ;  /* 0x0000180001127983 */ /* 0x000ee80000100800 */
[----:B------:R-:W3:Y:S04]  /*2fae0*/  LDL R19, [R1+0x1c] ;  /* 0x00001c0001137983 */ /* 0x000ee80000100800 */
[----:B------:R-:W3:Y:S04]  /*2faf0*/  LDL.LU R24, [R1+0x10b0] ;  /* 0x0010b00001187983 */ /* 0x000ee80000300800 */
[----:B------:R-:W3:Y:S04]  /*2fb00*/  LDL.LU R25, [R1+0x10b4] ;  /* 0x0010b40001197983 */ /* 0x000ee80000300800 */
[----:B------:R-:W3:Y:S04]  /*2fb10*/  LDL.LU R26, [R1+0x10b8] ;  /* 0x0010b800011a7983 */ /* 0x000ee80000300800 */
[----:B------:R-:W3:Y:S01]  /*2fb20*/  LDL.LU R27, [R1+0x10bc] ;  /* 0x0010bc00011b7983 */ /* 0x000ee20000300800 */
[----:B--2---:R-:W-:-:S15]  /*2fb30*/  HMMA.16816.F32 R20, R12, R8, R20 ;  /* 0x000000080c14723c */ /* 0x004fde0000001814 */
[----:B------:R-:W-:-:S04]  /*2fb40*/  NOP ;  /* 0x0000000000007918 */ /* 0x000fc80000000000 */
[----:B------:R-:W-:Y:S04]  /*2fb50*/  STL.64 [R1+0x260], R20 ;  /* 0x0002601401007387 */ /* 0x000fe80000100a00 */
[----:B------:R0:W-:Y:S04]  /*2fb60*/  STL.64 [R1+0x268], R22 ;  /* 0x0002681601007387 */ /* 0x0001e80000100a00 */
[----:B0-----:R-:W2:Y:S04]  /*2fb70*/  LDL.LU.64 R22, [R1+0x3328] ;  /* 0x0033280001167983 */ /* 0x001ea80000300a00 */
[----:B------:R-:W2:Y:S01]  /*2fb80*/  LDL.LU.64 R20, [R1+0x3320] ;  /* 0x0033200001147983 */ /* 0x000ea20000300a00 */
[----:B---3--:R-:W-:-:S02]  /*2fb90*/  F2FP.F16.E4M3.UNPACK_B R6, R6.H1 ;  /* 0x00000006ff06723e */ /* 0x008fc400030006ff */
[----:B----4-:R-:W-:Y:S01]  /*2fba0*/  F2FP.F16.E4M3.UNPACK_B R7, R7.H1 ;  /* 0x00000007ff07723e */ /* 0x010fe200030006ff */
[----:B------:R0:W-:Y:S04]  /*2fbb0*/  STL.64 [R1+0x3258], R10 ;  /* 0x0032580a01007387 */ /* 0x0001e80000100a00 */
[----:B0-----:R-:W3:Y:S04]  /*2fbc0*/  LDL R10, [R1+0x10] ;  /* 0x00001000010a7983 */ /* 0x001ee80000100800 */
[----:B------:R-:W3:Y:S04]  /*2fbd0*/  LDL R11, [R1+0x14] ;  /* 0x00001400010b7983 */ /* 0x000ee80000100800 */
[----:B------:R0:W-:Y:S04]  /*2fbe0*/  STL.64 [R1+0x3250], R8 ;  /* 0x0032500801007387 */ /* 0x0001e80000100a00 */
[----:B0-----:R-:W4:Y:S04]  /*2fbf0*/  LDL.LU R9, [R1+0x12f0] ;  /* 0x0012f00001097983 */ /* 0x001f280000300800 */
[----:B------:R-:W3:Y:S01]  /*2fc00*/  LDL.LU R8, [R1+0x12f8] ;  /* 0x0012f80001087983 */ /* 0x000ee20000300800 */
[----:B--2---:R-:W-:-:S15]  /*2fc10*/  HMMA.16816.F32 R20, R12, R6, R20 ;  /* 0x000000060c14723c */ /* 0x004fde0000001814 */
[----:B------:R-:W-:-:S04]  /*2fc20*/  NOP ;  /* 0x0000000000007918 */ /* 0x000fc80000000000 */
[----:B------:R-:W-:Y:S04]  /*2fc30*/  STL.64 [R1+0x280], R20 ;  /* 0x0002801401007387 */ /* 0x000fe80000100a00 */
[----:B------:R0:W-:Y:S04]  /*2fc40*/  STL.64 [R1+0x288], R22 ;  /* 0x0002881601007387 */ /* 0x0001e80000100a00 */
[----:B0-----:R-:W2:Y:S04]  /*2fc50*/  LDL.LU.64 R22, [R1+0x3318] ;  /* 0x0033180001167983 */ /* 0x001ea80000300a00 */
[----:B------:R-:W2:Y:S01]  /*2fc60*/  LDL.LU.64 R20, [R1+0x3310] ;  /* 0x0033100001147983 */ /* 0x000ea20000300a00 */
[----:B------:R-:W-:-:S02]  /*2fc70*/  F2FP.F16.E4M3.UNPACK_B R4, R4.H1 ;  /* 0x00000004ff04723e */ /* 0x000fc400030006ff */
[----:B------:R-:W-:Y:S01]  /*2fc80*/  F2FP.F16.E4M3.UNPACK_B R5, R5.H1 ;  /* 0x00000005ff05723e */ /* 0x000fe200030006ff */
[----:B------:R-:W-:-:S06]  /*2fc90*/  IMAD R16, R16, 0x100, R28 ;  /* 0x0000010010107824 */ /* 0x000fcc00078e021c */
        /* <DEDUP_REMOVED lines=8> */
[----:B0-----:R-:W4:Y:S04]  /*2fd20*/  LDL.LU R4, [R1+0x10a0] ;  /* 0x0010a00001047983 */ /* 0x001f280000300800 */
[----:B------:R-:W4:Y:S04]  /*2fd30*/  LDL.LU R5, [R1+0x10a4] ;  /* 0x0010a40001057983 */ /* 0x000f280000300800 */
[----:B------:R-:W4:Y:S04]  /*2fd40*/  LDL.LU R6, [R1+0x10a8] ;  /* 0x0010a80001067983 */ /* 0x000f280000300800 */
[----:B------:R-:W4:Y:S04]  /*2fd50*/  LDL.LU R7, [R1+0x10ac] ;  /* 0x0010ac0001077983 */ /* 0x000f280000300800 */
[----:B------:R-:W4:Y:S01]  /*2fd60*/  LDL.LU R28, [R1+0x32f8] ;  /* 0x0032f800011c7983 */ /* 0x000f220000300800 */
[----:B------:R-:W-:-:S02]  /*2fd70*/  F2FP.F16.E4M3.UNPACK_B R2, R2.H1 ;  /* 0x00000002ff02723e */ /* 0x000fc400030006ff */
[----:B------:R-:W-:Y:S01]  /*2fd80*/  F2FP.F16.E4M3.UNPACK_B R3, R3.H1 ;  /* 0x00000003ff03723e */ /* 0x000fe200030006ff */
[----:B---3--:R-:W-:Y:S02]  /*2fd90*/  IMAD R8, R8, 0x100, R29 ;  /* 0x0000010008087824 */ /* 0x008fe400078e021d */
[----:B------:R-:W-:-:S04]  /*2fda0*/  IMAD R0, R0, 0x100, R17 ;  /* 0x0000010000007824 */ /* 0x000fc800078e0211 */
[----:B--2---:R-:W-:Y:S01]  /*2fdb0*/  HMMA.16816.F32 R12, R12, R2, R20 ;  /* 0x000000020c0c723c */ /* 0x004fe20000001814 */
[----:B----4-:R-:W-:Y:S02]  /*2fdc0*/  IMAD R9, R9, 0x100, R28 ;  /* 0x0000010009097824 */ /* 0x010fe400078e021c */
[----:B------:R-:W2:Y:S04]  /*2fdd0*/  LDL.LU R28, [R1+0x32f4] ;  /* 0x0032f400011c7983 */ /* 0x000ea80000300800 */
[----:B------:R-:W2:Y:S04]  /*2fde0*/  LDL.LU R29, [R1+0x32f0] ;  /* 0x0032f000011d7983 */ /* 0x000ea80000300800 */
[----:B------:R-:W3:Y:S04]  /*2fdf0*/  LDL.LU.64 R22, [R1+0x32e8] ;  /* 0x0032e80001167983 */ /* 0x000ee80000300a00 */
[----:B------:R-:W3:Y:S04]  /*2fe00*/  LDL.LU.64 R20, [R1+0x32e0] ;  /* 0x0032e00001147983 */ /* 0x000ee80000300a00 */
[----:B------:R-:W-:Y:S04]  /*2fe10*/  STL [R1+0x3228], R3 ;  /* 0x0032280301007387 */ /* 0x000fe80000100800 */
[----:B------:R0:W-:Y:S04]  /*2fe20*/  STL.64 [R1+0x380], R12 ;  /* 0x0003800c01007387 */ /* 0x0001e80000100a00 */
[----:B------:R1:W-:Y:S01]  /*2fe30*/  STL.64 [R1+0x388], R14 ;  /* 0x0003880e01007387 */ /* 0x0003e20000100a00 */
[----:B0-----:R-:W-:-:S02]  /*2fe40*/  F2FP.F16.E4M3.UNPACK_B R12, R16 ;  /* 0x00000010ff0c723e */ /* 0x001fc400020006ff */
[----:B------:R-:W-:Y:S02]  /*2fe50*/  F2FP.F16.E4M3.UNPACK_B R13, R9 ;  /* 0x00000009ff0d723e */ /* 0x000fe400020006ff */
[----:B-1----:R-:W-:Y:S02]  /*2fe60*/  F2FP.F16.E4M3.UNPACK_B R14, R8 ;  /* 0x00000008ff0e723e */ /* 0x002fe400020006ff */
[----:B------:R-:W-:-:S07]  /*2fe70*/  F2FP.F16.E4M3.UNPACK_B R15, R0 ;  /* 0x00000000ff0f723e */ /* 0x000fce00020006ff */
[----:B------:R-:W-:Y:S01]  /*2fe80*/  HMMA.16816.F32 R16, R12, R18, R24 ;  /* 0x000000120c10723c */ /* 0x000fe20000001818 */
[----:B------:R-:W3:Y:S04]  /*2fe90*/  LDL.LU.64 R26, [R1+0x32d8] ;  /* 0x0032d800011a7983 */ /* 0x000ee80000300a00 */
[----:B------:R-:W4:-:S14]  /*2fea0*/  LDL.LU.64 R24, [R1+0x32d0] ;  /* 0x0032d00001187983 */ /* 0x000f1c0000300a00 */
[----:B------:R-:W-:Y:S04]  /*2feb0*/  STL.64 [R1+0x10b0], R16 ;  /* 0x0010b01001007387 */ /* 0x000fe80000100a00 */
[----:B------:R0:W-:Y:S04]  /*2fec0*/  STL.64 [R1+0x10b8], R18 ;  /* 0x0010b81201007387 */ /* 0x0001e80000100a00 */
[----:B0-----:R-:W4:Y:S04]  /*2fed0*/  LDL.LU.64 R18, [R1+0x32c8] ;  /* 0x0032c80001127983 */ /* 0x001f280000300a00 */
[----:B------:R-:W4:Y:S01]  /*2fee0*/  LDL.LU.64 R16, [R1+0x32c0] ;  /* 0x0032c00001107983 */ /* 0x000f220000300a00 */
[----:B------:R-:W-:-:S15]  /*2fef0*/  HMMA.16816.F32 R8, R12, R10, R4 ;  /* 0x0000000a0c08723c */ /* 0x000fde0000001804 */
[----:B------:R-:W-:-:S04]  /*2ff00*/  NOP ;  /* 0x0000000000007918 */ /* 0x000fc80000000000 */
[----:B------:R0:W-:Y:S04]  /*2ff10*/  STL.64 [R1+0x10a0], R8 ;  /* 0x0010a00801007387 */ /* 0x0001e80000100a00 */
[----:B------:R-:W-:Y:S01]  /*2ff20*/  STL.64 [R1+0x10a8], R10 ;  /* 0x0010a80a01007387 */ /* 0x000fe20000100a00 */
[----:B----4-:R-:W-:-:S15]  /*2ff30*/  HMMA.16816.F32 R4, R12, R24, R16 ;  /* 0x000000180c04723c */ /* 0x010fde0000001810 */
[----:B------:R-:W-:-:S04]  /*2ff40*/  NOP ;  /* 0x0000000000007918 */ /* 0x000fc80000000000 */
[----:B------:R-:W-:Y:S04]  /*2ff50*/  STL.64 [R1+0x1090], R4 ;  /* 0x0010900401007387 */ /* 0x000fe80000100a00 */
[----:B------:R3:W-:Y:S04]  /*2ff60*/  STL.64 [R1+0x1098], R6 ;  /* 0x0010980601007387 */ /* 0x0007e80000100a00 */
[----:B0-----:R-:W4:Y:S01]  /*2ff70*/  LDL.LU R8, [R1+0x1010] ;  /* 0x0010100001087983 */ /* 0x001f220000300800 */
[----:B---3--:R-:W-:-:S15]  /*2ff80*/  HMMA.16816.F32 R4, R12, R26, R20 ;  /* 0x0000001a0c04723c */ /* 0x008fde0000001814 */
[----:B------:R-:W-:-:S04]  /*2ff90*/  NOP ;  /* 0x0000000000007918 */ /* 0x000fc80000000000 */
[----:B------:R-:W-:Y:S04]  /*2ffa0*/  STL.64 [R1+0x1080], R4 ;  /* 0x0010800401007387 */ /* 0x000fe80000100a00 */
[----:B------:R-:W-:Y:S04]  /*2ffb0*/  STL.64 [R1+0x1088], R6 ;  /* 0x0010880601007387 */ /* 0x000fe80000100a00 */
[----:B------:R-:W4:Y:S04]  /*2ffc0*/  LDL.LU R9, [R1+0x1014] ;  /* 0x0010140001097983 */ /* 0x000f280000300800 */
[----:B------:R-:W3:Y:S04]  /*2ffd0*/  LDL.LU R10, [R1+0x1018] ;  /* 0x00101800010a7983 */ /* 0x000ee80000300800 */
[----:B------:R-:W3:Y:S04]  /*2ffe0*/  LDL.LU R11, [R1+0x101c] ;  /* 0x00101c00010b7983 */ /* 0x000ee80000300800 */
[----:B------:R-:W2:Y:S04]  /*2fff0*/  LDL.LU R20, [R1+0x1050] ;  /* 0x0010500001147983 */ /* 0x000ea80000300800 */
[----:B------:R-:W2:Y:S04]  /*30000*/  LDL.LU R21, [R1+0x1054] ;  /* 0x0010540001157983 */ /* 0x000ea80000300800 */
[----:B------:R-:W2:Y:S04]  /*30010*/  LDL.LU R22, [R1+0x1058] ;  /* 0x0010580001167983 */ /* 0x000ea80000300800 */
[----:B------:R-:W2:Y:S01]  /*30020*/  LDL.LU R23, [R1+0x105c] ;  /* 0x00105c0001177983 */ /* 0x000ea20000300800 */
[----:B------:R-:W-:-:S02]  /*30030*/  IMAD.MOV.U32 R3, RZ, RZ, R24 ;  /* 0x000000ffff037224 */ /* 0x000fc400078e0018 */
[----:B------:R-:W-:Y:S01]  /*30040*/  IMAD.MOV.U32 R0, RZ, RZ, R25 ;  /* 0x000000ffff007224 */ /* 0x000fe200078e0019 */
[----:B------:R-:W3:Y:S04]  /*30050*/  LDL.LU R24, [R1+0x1070] ;  /* 0x0010700001187983 */ /* 0x000ee80000300800 */
[----:B------:R-:W3:Y:S04]  /*30060*/  LDL.LU R25, [R1+0x1074] ;  /* 0x0010740001197983 */ /* 0x000ee80000300800 */
[----:B------:R-:W3:Y:S04]  /*30070*/  LDL.LU R26, [R1+0x1078] ;  /* 0x00107800011a7983 */ /* 0x000ee80000300800 */
[----:B------:R-:W3:Y:S04]  /*30080*/  LDL.LU R27, [R1+0x107c] ;  /* 0x00107c00011b7983 */ /* 0x000ee80000300800 */
[----:B--2---:R-:W-:Y:S04]  /*30090*/  STL.64 [R1+0x32a8], R22 ;  /* 0x0032a81601007387 */ /* 0x004fe80000100a00 */
[----:B------:R0:W-:Y:S04]  /*300a0*/  STL.64 [R1+0x32a0], R20 ;  /* 0x0032a01401007387 */ /* 0x0001e80000100a00 */
        /* <DEDUP_REMOVED lines=14> */
[----:B---3--:R-:W-:Y:S04]  /*30190*/  STL.64 [R1+0x3268], R10 ;  /* 0x0032680a01007387 */ /* 0x008fe80000100a00 */
[----:B----4-:R0:W-:Y:S04]  /*301a0*/  STL.64 [R1+0x3260], R8 ;  /* 0x0032600801007387 */ /* 0x0101e80000100a00 */
[----:B0-----:R-:W3:Y:S04]  /*301b0*/  LDL.LU R8, [R1+0x1020] ;  /* 0x0010200001087983 */ /* 0x001ee80000300800 */
[----:B------:R-:W3:Y:S04]  /*301c0*/  LDL.LU R9, [R1+0x1024] ;  /* 0x0010240001097983 */ /* 0x000ee80000300800 */
[----:B------:R-:W3:Y:S04]  /*301d0*/  LDL.LU R10, [R1+0x1028] ;  /* 0x00102800010a7983 */ /* 0x000ee80000300800 */
[----:B------:R-:W3:Y:S04]  /*301e0*/  LDL.LU R11, [R1+0x102c] ;  /* 0x00102c00010b7983 */ /* 0x000ee80000300800 */
[----:B------:R-:W4:Y:S04]  /*301f0*/  LDL.LU R4, [R1+0xff0] ;  /* 0x000ff00001047983 */ /* 0x000f280000300800 */
[----:B------:R-:W4:Y:S04]  /*30200*/  LDL.LU R5, [R1+0xff4] ;  /* 0x000ff40001057983 */ /* 0x000f280000300800 */
[----:B------:R-:W2:Y:S04]  /*30210*/  LDL.LU R6, [R1+0xff8] ;  /* 0x000ff80001067983 */ /* 0x000ea80000300800 */
[----:B------:R-:W2:Y:S01]  /*30220*/  LDL.LU R7, [R1+0xffc] ;  /* 0x000ffc0001077983 */ /* 0x000ea20000300800 */
[C---:B------:R-:W-:Y:S03]  /*30230*/  HMMA.16816.F32 R24, R12.reuse, R28, R24 ;  /* 0x0000001c0c18723c */ /* 0x040fe60000001818 */
[----:B--2---:R-:W-:Y:S04]  /*30240*/  STL.64 [R1+0x3248], R6 ;  /* 0x0032480601007387 */ /* 0x004fe80000100a00 */
[----:B----4-:R0:W-:Y:S04]  /*30250*/  STL.64 [R1+0x3240], R4 ;  /* 0x0032400401007387 */ /* 0x0101e80000100a00 */
[----:B0-----:R-:W2:Y:S04]  /*30260*/  LDL.LU R4, [R1+0x1000] ;  /* 0x0010000001047983 */ /* 0x001ea80000300800 */
[----:B------:R-:W2:Y:S04]  /*30270*/  LDL.LU R5, [R1+0x1004] ;  /* 0x0010040001057983 */ /* 0x000ea80000300800 */
[----:B------:R-:W2:Y:S04]  /*30280*/  LDL.LU R6, [R1+0x1008] ;  /* 0x0010080001067983 */ /* 0x000ea80000300800 */
[----:B------:R-:W2:Y:S04]  /*30290*/  LDL.LU R7, [R1+0x100c] ;  /* 0x00100c0001077983 */ /* 0x000ea80000300800 */
[----:B------:R-:W-:Y:S04]  /*302a0*/  STL.64 [R1+0x1070], R24 ;  /* 0x0010701801007387 */ /* 0x000fe80000100a00 */
[----:B------:R0:W-:Y:S04]  /*302b0*/  STL.64 [R1+0x1078], R26 ;  /* 0x0010781a01007387 */ /* 0x0001e80000100a00 */
[----:B0-----:R-:W4:Y:S04]  /*302c0*/  LDL.LU.64 R26, [R1+0x32b8] ;  /* 0x0032b800011a7983 */ /* 0x001f280000300a00 */
[----:B------:R-:W2:Y:S04]  /*302d0*/  LDL.LU.64 R24, [R1+0x32b0] ;  /* 0x0032b00001187983 */ /* 0x000ea80000300a00 */
[----:B------:R0:W-:Y:S04]  /*302e0*/  STL [R1+0x3214], R28 ;  /* 0x0032141c01007387 */ /* 0x0001e80000100800 */
[----:B0-----:R-:W2:Y:S04]  /*302f0*/  LDL.LU R28, [R1+0x1310] ;  /* 0x00131000011c7983 */ /* 0x001ea80000300800 */
[----:B------:R0:W-:Y:S04]  /*30300*/  STL [R1+0x3210], R29 ;  /* 0x0032101d01007387 */ /* 0x0001e80000100800 */
[----:B0-----:R-:W2:Y:S01]  /*30310*/  LDL.LU R29, [R1+0x1318] ;  /* 0x00131800011d7983 */ /* 0x001ea20000300800 */
[----:B----4-:R-:W-:-:S15]  /*30320*/  HMMA.16816.F32 R20, R12, R26, R20 ;  /* 0x0000001a0c14723c */ /* 0x010fde0000001814 */
        /* <DEDUP_REMOVED lines=10> */
[----:B------:R-:W4:Y:S04]  /*303d0*/  LDL.LU.64 R20, [R1+0x3290] ;  /* 0x0032900001147983 */ /* 0x000f280000300a00 */
[----:B------:R0:W-:Y:S04]  /*303e0*/  STL.64 [R1+0x31c0], R26 ;  /* 0x0031c01a01007387 */ /* 0x0001e80000100a00 */
[----:B0-----:R-:W3:Y:S04]  /*303f0*/  LDL.LU R26, [R1+0x1314] ;  /* 0x00131400011a7983 */ /* 0x001ee80000300800 */
[----:B------:R-:W3:Y:S04]  /*30400*/  LDL.LU R27, [R1+0x131c] ;  /* 0x00131c00011b7983 */ /* 0x000ee80000300800 */
[----:B------:R0:W-:Y:S04]  /*30410*/  STL.64 [R1+0x31b8], R24 ;  /* 0x0031b81801007387 */ /* 0x0001e80000100a00 */
[----:B0-----:R-:W3:Y:S04]  /*30420*/  LDL.LU R24, [R1+0x130c] ;  /* 0x00130c0001187983 */ /* 0x001ee80000300800 */
[----:B------:R-:W3:Y:S01]  /*30430*/  LDL.LU R25, [R1+0x1308] ;  /* 0x0013080001197983 */ /* 0x000ee20000300800 */
[----:B--2---:R-:W-:-:S15]  /*30440*/  HMMA.16816.F32 R16, R12, R22, R16 ;  /* 0x000000160c10723c */ /* 0x004fde0000001810 */
[----:B------:R-:W-:-:S04]  /*30450*/  NOP ;  /* 0x0000000000007918 */ /* 0x000fc80000000000 */
[----:B------:R-:W-:Y:S04]  /*30460*/  STL.64 [R1+0x1040], R16 ;  /* 0x0010401001007387 */ /* 0x000fe80000100a00 */
[----:B------:R0:W-:Y:S04]  /*30470*/  STL.64 [R1+0x1048], R18 ;  /* 0x0010481201007387 */ /* 0x0001e80000100a00 */
[----:B0-----:R-:W4:Y:S04]  /*30480*/  LDL.LU.64 R18, [R1+0x3288] ;  /* 0x0032880001127983 */ /* 0x001f280000300a00 */
[----:B------:R-:W4:Y:S02]  /*30490*/  LDL.LU.64 R16, [R1+0x3280] ;  /* 0x0032800001107983 */ /* 0x000f240000300a00 */
[----:B----4-:R-:W-:-:S15]  /*304a0*/  HMMA.16816.F32 R16, R12, R20, R16 ;  /* 0x000000140c10723c */ /* 0x010fde0000001810 */
[----:B------:R-:W-:-:S04]  /*304b0*/  NOP ;  /* 0x0000000000007918 */ /* 0x000fc80000000000 */
[----:B------:R-:W-:Y:S04]  /*304c0*/  STL.64 [R1+0x1030], R16 ;  /* 0x0010301001007387 */ /* 0x000fe80000100a00 */
[----:B------:R0:W-:Y:S04]  /*304d0*/  STL.64 [R1+0x1038], R18 ;  /* 0x0010381201007387 */ /* 0x0001e80000100a00 */
[----:B0-----:R-:W3:Y:S04]  /*304e0*/  LDL.LU.64 R18, [R1+0x3278] ;  /* 0x0032780001127983 */ /* 0x001ee80000300a00 */
[----:B------:R-:W2:Y:S04]  /*304f0*/  LDL.LU.64 R16, [R1+0x3270] ;  /* 0x0032700001107983 */ /* 0x000ea80000300a00 */
[----:B------:R-:W-:Y:S04]  /*30500*/  STL.64 [R1+0x31a0], R22 ;  /* 0x0031a01601007387 */ /* 0x000fe80000100a00 */
[----:B------:R0:W-:Y:S04]  /*30510*/  STL.64 [R1+0x3198], R20 ;  /* 0x0031981401007387 */ /* 0x0001e80000100a00 */
[----:B0-----:R-:W4:Y:S04]  /*30520*/  LDL.LU R20, [R1+0xfd0] ;  /* 0x000fd00001147983 */ /* 0x001f280000300800 */
[----:B------:R-:W4:Y:S04]  /*30530*/  LDL.LU R21, [R1+0xfd4] ;  /* 0x000fd40001157983 */ /* 0x000f280000300800 */
[----:B------:R-:W4:Y:S04]  /*30540*/  LDL.LU R22, [R1+0xfd8] ;  /* 0x000fd80001167983 */ /* 0x000f280000300800 */
[----:B------:R-:W4:Y:S01]  /*30550*/  LDL.LU R23, [R1+0xfdc] ;  /* 0x000fdc0001177983 */ /* 0x000f220000300800 */
        /* <DEDUP_REMOVED lines=14> */
[----:B0-----:R-:W3:Y:S04]  /*30640*/  LDL.LU R16, [R1+0xfe0] ;  /* 0x000fe00001107983 */ /* 0x001ee80000300800 */
[----:B------:R-:W3:Y:S04]  /*30650*/  LDL.LU R17, [R1+0xfe4] ;  /* 0x000fe40001117983 */ /* 0x000ee80000300800 */
        /* <DEDUP_REMOVED lines=14> */
[----:B------:R-:W-:Y:S04]  /*30740*/  STL [R1+0x3174], R8 ;  /* 0x0031740801007387 */ /* 0x000fe80000100800 */
[----:B------:R-:W-:Y:S04]  /*30750*/  STL [R1+0x3170], R9 ;  /* 0x0031700901007387 */ /* 0x000fe80000100800 */
[----:B------:R4:W-:Y:S01]  /*30760*/  STL.64 [R1+0x31c8], R10 ;  /* 0x0031c80a01007387 */ /* 0x0009e20000100a00 */
[----:B------:R-:W-:-:S02]  /*30770*/  IMAD R28, R28, 0x100, R26 ;  /* 0x000001001c1c7824 */ /* 0x000fc400078e021a */
[----:B------:R-:W-:Y:S01]  /*30780*/  IMAD R29, R29, 0x100, R27 ;  /* 0x000001001d1d7824 */ /* 0x000fe200078e021b */
[C---:B--2---:R-:W-:Y:S08]  /*30790*/  HMMA.16816.F32 R16, R12.reuse, R6, R16 ;  /* 0x000000060c10723c */ /* 0x044ff00000001810 */
[----:B----4-:R-:W-:Y:S01]  /*307a0*/  HMMA.16816.F32 R8, R12, R4, R20 ;  /* 0x000000040c08723c */ /* 0x010fe20000001814 */
[----:B------:R-:W-:Y:S10]  /*307b0*/  STL.64 [R1+0x3158], R6 ;  /* 0x0031580601007387 */ /* 0x000ff40000100a00 */
[----:B------:R-:W-:Y:S04]  /*307c0*/  STL.64 [R1+0xfe0], R16 ;  /* 0x000fe01001007387 */ /* 0x000fe80000100a00 */
[----:B------:R-:W-:Y:S04]  /*307d0*/  STL.64 [R1+0xfe8], R18 ;  /* 0x000fe81201007387 */ /* 0x000fe80000100a00 */
[----:B------:R0:W-:Y:S04]  /*307e0*/  STL.64 [R1+0x3150], R4 ;  /* 0x0031500401007387 */ /* 0x0001e80000100a00 */
[----:B------:R1:W-:Y:S04]  /*307f0*/  STL.64 [R1+0xfd0], R8 ;  /* 0x000fd00801007387 */ /* 0x0003e80000100a00 */
[----:B------:R2:W-:Y:S01]  /*30800*/  STL.64 [R1+0xfd8], R10 ;  /* 0x000fd80a01007387 */ /* 0x0005e20000100a00 */
[----:B0-----:R-:W-:-:S05]  /*30810*/  IMAD R4, R25, 0x100, R24 ;  /* 0x0000010019047824 */ /* 0x001fca00078e0218 */
[----:B------:R-:W-:Y:S04]  /*30820*/  STL [R1+0x3c], R4 ;  /* 0x00003c0401007387 */ /* 0x000fe80000100800 */
[----:B------:R-:W3:Y:S04]  /*30830*/  LDL.LU R20, [R1+0xf60] ;  /* 0x000f600001147983 */ /* 0x000ee80000300800 */
[----:B------:R-:W3:Y:S04]  /*30840*/  LDL.LU R21, [R1+0xf64] ;  /* 0x000f640001157983 */ /* 0x000ee80000300800 */
[----:B------:R-:W4:Y:S04]  /*30850*/  LDL.LU R22, [R1+0xf68] ;  /* 0x000f680001167983 */ /* 0x000f280000300800 */
[----:B------:R-:W4:Y:S04]  /*30860*/  LDL.LU R23, [R1+0xf6c] ;  /* 0x000f6c0001177983 */ /* 0x000f280000300800 */
[----:B------:R-:W2:Y:S04]  /*30870*/  LDL.LU R24, [R1+0xf80] ;  /* 0x000f800001187983 */ /* 0x000ea80000300800 */
[----:B------:R-:W2:Y:S04]  /*30880*/  LDL.LU R25, [R1+0xf84] ;  /* 0x000f840001197983 */ /* 0x000ea80000300800 */
[----:B------:R-:W2:Y:S04]  /*30890*/  LDL.LU R26, [R1+0xf88] ;  /* 0x000f8800011a7983 */ /* 0x000ea80000300800 */
[----:B------:R-:W2:Y:S04]  /*308a0*/  LDL.LU R27, [R1+0xf8c] ;  /* 0x000f8c00011b7983 */ /* 0x000ea80000300800 */
[----:B--2---:R-:W-:Y:S04]  /*308b0*/  STL.64 [R1+0x31d8], R26 ;  /* 0x0031d81a01007387 */ /* 0x004fe80000100a00 */
[----:B------:R0:W-:Y:S04]  /*308c0*/  STL.64 [R1+0x31d0], R24 ;  /* 0x0031d01801007387 */ /* 0x0001e80000100a00 */
[----:B-1----:R-:W2:Y:S04]  /*308d0*/  LDL.LU R8, [R1+0xf90] ;  /* 0x000f900001087983 */ /* 0x002ea80000300800 */
[----:B------:R-:W2:Y:S04]  /*308e0*/  LDL.LU R9, [R1+0xf94] ;  /* 0x000f940001097983 */ /* 0x000ea80000300800 */
[----:B------:R-:W2:Y:S04]  /*308f0*/  LDL.LU R10, [R1+0xf98] ;  /* 0x000f9800010a7983 */ /* 0x000ea80000300800 */
[----:B------:R-:W2:Y:S04]  /*30900*/  LDL.LU R11, [R1+0xf9c] ;  /* 0x000f9c00010b7983 */ /* 0x000ea80000300800 */
[----:B--2---:R-:W-:Y:S04]  /*30910*/  STL.64 [R1+0x31e8], R10 ;  /* 0x0031e80a01007387 */ /* 0x004fe80000100a00 */
[----:B------:R1:W-:Y:S04]  /*30920*/  STL.64 [R1+0x31e0], R8 ;  /* 0x0031e00801007387 */ /* 0x0003e80000100a00 */
[----:B0-----:R-:W2:Y:S01]  /*30930*/  LDL.64 R24, [R1+0x10] ;  /* 0x0000100001187983 */ /* 0x001ea20000100a00 */
[----:B------:R-:W-:-:S02]  /*30940*/  IMAD.MOV.U32 R26, RZ, RZ, R3 ;  /* 0x000000ffff1a7224 */ /* 0x000fc400078e0003 */
[----:B------:R-:W-:-:S05]  /*30950*/  IMAD.MOV.U32 R27, RZ, RZ, R0 ;  /* 0x000000ffff1b7224 */ /* 0x000fca00078e0000 */
[----:B------:R-:W-:Y:S04]  /*30960*/  STL.64 [R1+0x3208], R26 ;  /* 0x0032081a01007387 */ /* 0x000fe80000100a00 */
[----:B--2---:R0:W-:Y:S04]  /*30970*/  STL.64 [R1+0x3200], R24 ;  /* 0x0032001801007387 */ /* 0x0041e80000100a00 */
[----:B-1----:R-:W2:Y:S04]  /*30980*/  LDL.LU R8, [R1+0xfa0] ;  /* 0x000fa00001087983 */ /* 0x002ea80000300800 */
[----:B------:R-:W2:Y:S04]  /*30990*/  LDL.LU R9, [R1+0xfa4] ;  /* 0x000fa40001097983 */ /* 0x000ea80000300800 */
[----:B------:R-:W2:Y:S04]  /*309a0*/  LDL.LU R10, [R1+0xfa8] ;  /* 0x000fa800010a7983 */ /* 0x000ea80000300800 */
[----:B------:R-:W2:Y:S04]  /*309b0*/  LDL.LU R11, [R1+0xfac] ;  /* 0x000fac00010b7983 */ /* 0x000ea80000300800 */
[----:B0-----:R-:W2:Y:S04]  /*309c0*/  LDL.LU R24, [R1+0xfc0] ;  /* 0x000fc00001187983 */ /* 0x001ea80000300800 */
[----:B------:R-:W2:Y:S04]  /*309d0*/  LDL.LU R25, [R1+0xfc4] ;  /* 0x000fc40001197983 */ /* 0x000ea80000300800 */
[----:B------:R-:W2:Y:S04]  /*309e0*/  LDL.LU R26, [R1+0xfc8] ;  /* 0x000fc800011a7983 */ /* 0x000ea80000300800 */
[----:B------:R-:W2:Y:S04]  /*309f0*/  LDL.LU R27, [R1+0xfcc] ;  /* 0x000fcc00011b7983 */ /* 0x000ea80000300800 */
        /* <DEDUP_REMOVED lines=8> */
[----:B------:R-:W2:Y:S04]  /*30a80*/  LDL.64 R4, [R1+0x18] ;  /* 0x0000180001047983 */ /* 0x000ea80000100a00 */
[----:B------:R-:W-:Y:S04]  /*30a90*/  STL.64 [R1+0x31f8], R10 ;  /* 0x0031f80a01007387 */ /* 0x000fe80000100a00 */
[----:B------:R0:W-:Y:S04]  /*30aa0*/  STL.64 [R1+0x31f0], R8 ;  /* 0x0031f00801007387 */ /* 0x0001e80000100a00 */
[----:B0-----:R-:W2:Y:S04]  /*30ab0*/  LDL.LU R8, [R1+0xfb0] ;  /* 0x000fb00001087983 */ /* 0x001ea80000300800 */
[----:B------:R-:W2:Y:S04]  /*30ac0*/  LDL.LU R9, [R1+0xfb4] ;  /* 0x000fb40001097983 */ /* 0x000ea80000300800 */
[----:B------:R-:W2:Y:S04]  /*30ad0*/  LDL.LU R10, [R1+0xfb8] ;  /* 0x000fb800010a7983 */ /* 0x000ea80000300800 */
[----:B------:R-:W2:Y:S04]  /*30ae0*/  LDL.LU R11, [R1+0xfbc] ;  /* 0x000fbc00010b7983 */ /* 0x000ea80000300800 */
[----:B------:R-:W2:Y:S04]  /*30af0*/  LDL.64 R6, [R1] ;  /* 0x0000000001067983 */ /* 0x000ea80000100a00 */
[----:B----4-:R-:W-:Y:S04]  /*30b00*/  STL.64 [R1+0x31b0], R22 ;  /* 0x0031b01601007387 */ /* 0x010fe80000100a00 */
[----:B---3--:R0:W-:Y:S04]  /*30b10*/  STL.64 [R1+0x31a8], R20 ;  /* 0x0031a81401007387 */ /* 0x0081e80000100a00 */
        /* <DEDUP_REMOVED lines=8> */
[----:B------:R-:W-:-:S03]  /*30ba0*/  IMAD R0, R0, 0x100, R3 ;  /* 0x0000010000007824 */ /* 0x000fc600078e0203 */
[----:B--2---:R-:W-:Y:S04]  /*30bb0*/  STL.64 [R1+0x3190], R18 ;  /* 0x0031901201007387 */ /* 0x004fe80000100a00 */
[----:B----4-:R0:W-:Y:S04]  /*30bc0*/  STL.64 [R1+0x3188], R16 ;  /* 0x0031881001007387 */ /* 0x0101e80000100a00 */
[----:B0-----:R-:W2:Y:S04]  /*30bd0*/  LDL.LU R16, [R1+0xf50] ;  /* 0x000f500001107983 */ /* 0x001ea80000300800 */
[----:B------:R-:W2:Y:S04]  /*30be0*/  LDL.LU R17, [R1+0xf54] ;  /* 0x000f540001117983 */ /* 0x000ea80000300800 */
[----:B------:R-:W2:Y:S04]  /*30bf0*/  LDL.LU R18, [R1+0xf58] ;  /* 0x000f580001127983 */ /* 0x000ea80000300800 */
[----:B------:R-:W2:Y:S04]  /*30c00*/  LDL.LU R19, [R1+0xf5c] ;  /* 0x000f5c0001137983 */ /* 0x000ea80000300800 */
[----:B------:R-:W4:Y:S02]  /*30c10*/  LDL.LU R3, [R1+0x3228] ;  /* 0x0032280001037983 */ /* 0x000f240000300800 */
[----:B----4-:R-:W-:Y:S02]  /*30c20*/  HMMA.16816.F32 R12, R12, R2, R24 ;  /* 0x000000020c0c723c */ /* 0x010fe40000001818 */
[----:B------:R-:W4:Y:S04]  /*30c30*/  LDL.LU.64 R26, [R1+0x3220] ;  /* 0x00322000011a7983 */ /* 0x000f280000300a00 */
[----:B------:R-:W4:-:S13]  /*30c40*/  LDL.LU.64 R24, [R1+0x3218] ;  /* 0x0032180001187983 */ /* 0x000f1a0000300a00 */
[----:B------:R-:W-:Y:S04]  /*30c50*/  STL.64 [R1+0x370], R12 ;  /* 0x0003700c01007387 */ /* 0x000fe80000100a00 */
[----:B------:R0:W-:Y:S04]  /*30c60*/  STL.64 [R1+0x378], R14 ;  /* 0x0003780e01007387 */ /* 0x0001e80000100a00 */
[----:B0-----:R-:W2:Y:S01]  /*30c70*/  LDL.LU R15, [R1+0x3c] ;  /* 0x00003c00010f7983 */ /* 0x001ea20000300800 */
[----:B------:R-:W-:Y:S02]  /*30c80*/  F2FP.F16.E4M3.UNPACK_B R13, R28 ;  /* 0x0000001cff0d723e */ /* 0x000fe400020006ff */
[----:B------:R-:W-:Y:S01]  /*30c90*/  F2FP.F16.E4M3.UNPACK_B R14, R29 ;  /* 0x0000001dff0e723e */ /* 0x000fe200020006ff */
[----:B------:R-:W-:Y:S04]  /*30ca0*/  STL [R1+0x3124], R2 ;  /* 0x0031240201007387 */ /* 0x000fe80000100800 */
[----:B------:R-:W-:Y:S04]  /*30cb0*/  STL [R1+0x3120], R3 ;  /* 0x0031200301007387 */ /* 0x000fe80000100800 */
[----:B------:R-:W3:Y:S04]  /*30cc0*/  LDL.LU R28, [R1+0x3214] ;  /* 0x00321400011c7983 */ /* 0x000ee80000300800 */
[----:B------:R-:W3:Y:S01]  /*30cd0*/  LDL.LU R29, [R1+0x3210] ;  /* 0x00321000011d7983 */ /* 0x000ee20000300800 */
[----:B--2---:R-:W-:-:S02]  /*30ce0*/  F2FP.F16.E4M3.UNPACK_B R12, R15 ;  /* 0x0000000fff0c723e */ /* 0x004fc400020006ff */
[----:B------:R-:W-:-:S07]  /*30cf0*/  F2FP.F16.E4M3.UNPACK_B R15, R0 ;  /* 0x00000000ff0f723e */ /* 0x000fce00020006ff */
[----:B----4-:R-:W-:-:S15]  /*30d00*/  HMMA.16816.F32 R24, R12, R4, R24 ;  /* 0x000000040c18723c */ /* 0x010fde0000001818 */
[----:B------:R-:W-:-:S04]  /*30d10*/  NOP ;  /* 0x0000000000007918 */ /* 0x000fc80000000000 */
[----:B------:R-:W-:Y:S04]  /*30d20*/  STL.64 [R1+0xfc0], R24 ;  /* 0x000fc01801007387 */ /* 0x000fe80000100a00 */
[----:B------:R0:W-:Y:S04]  /*30d30*/  STL.64 [R1+0xfc8], R26 ;  /* 0x000fc81a01007387 */ /* 0x0001e80000100a00 */
[----:B0-----:R-:W2:Y:S04]  /*30d40*/  LDL.LU.64 R26, [R1+0x3208] ;  /* 0x00320800011a7983 */ /* 0x001ea80000300a00 */
[----:B------:R-:W4:Y:S02]  /*30d50*/  LDL.LU.64 R24, [R1+0x3200] ;  /* 0x0032000001187983 */ /* 0x000f240000300a00 */
[----:B----4-:R-:W-:-:S15]  /*30d60*/  HMMA.16816.F32 R8, R12, R24, R8 ;  /* 0x000000180c08723c */ /* 0x010fde0000001808 */
        /* <DEDUP_REMOVED lines=13> */
[----:B0-----:R-:W3:Y:S04]  /*30e40*/  LDL.LU.64 R26, [R1+0x31d8] ;  /* 0x0031d800011a7983 */ /* 0x001ee80000300a00 */
[----:B------:R-:W3:Y:S01]  /*30e50*/  LDL.LU.64 R24, [R1+0x31d0] ;  /* 0x0031d00001187983 */ /* 0x000ee20000300a00 */
[C---:B--2---:R-:W-:Y:S08]  /*30e60*/  HMMA.16816.F32 R8, R12.reuse, R6, R8 ;  /* 0x000000060c08723c */ /* 0x044ff00000001808 */
[C---:B---3--:R-:W-:Y:S11]  /*30e70*/  HMMA.16816.F32 R24, R12.reuse, R28, R24 ;  /* 0x0000001c0c18723c */ /* 0x048ff60000001818 */
[----:B------:R-:W-:Y:S04]  /*30e80*/  STL.64 [R1+0xf90], R8 ;  /* 0x000f900801007387 */ /* 0x000fe80000100a00 */
[----:B------:R0:W-:Y:S04]  /*30e90*/  STL.64 [R1+0xf98], R10 ;  /* 0x000f980a01007387 */ /* 0x0001e80000100a00 */
[----:B0-----:R-:W2:Y:S04]  /*30ea0*/  LDL.LU.64 R10, [R1+0x31c8] ;  /* 0x0031c800010a7983 */ /* 0x001ea80000300a00 */
[----:B------:R-:W-:Y:S04]  /*30eb0*/  STL.64 [R1+0xf80], R24 ;  /* 0x000f801801007387 */ /* 0x000fe80000100a00 */
[----:B------:R0:W-:Y:S04]  /*30ec0*/  STL.64 [R1+0xf88], R26 ;  /* 0x000f881a01007387 */ /* 0x0001e80000100a00 */
[----:B0-----:R-:W3:Y:S04]  /*30ed0*/  LDL.LU.64 R26, [R1+0x31c0] ;  /* 0x0031c000011a7983 */ /* 0x001ee80000300a00 */
[----:B------:R-:W4:Y:S04]  /*30ee0*/  LDL.LU.64 R24, [R1+0x31b8] ;  /* 0x0031b80001187983 */ /* 0x000f280000300a00 */
[----:B------:R-:W-:Y:S04]  /*30ef0*/  STL [R1+0x3128], R28 ;  /* 0x0031281c01007387 */ /* 0x000fe80000100800 */
[----:B------:R-:W-:Y:S01]  /*30f00*/  STL [R1+0x3108], R29 ;  /* 0x0031081d01007387 */ /* 0x000fe20000100800 */
[----:B---3--:R-:W-:-:S15]  /*30f10*/  HMMA.16816.F32 R20, R12, R26, R20 ;  /* 0x0000001a0c14723c */ /* 0x008fde0000001814 */
        /* <DEDUP_REMOVED lines=10> */
[----:B------:R-:W4:Y:S04]  /*30fc0*/  LDL.LU.64 R20, [R1+0x3198] ;  /* 0x0031980001147983 */ /* 0x000f280000300a00 */
[----:B------:R-:W-:Y:S04]  /*30fd0*/  STL.64 [R1+0x30d8], R26 ;  /* 0x0030d81a01007387 */ /* 0x000fe80000100a00 */
[----:B------:R0:W-:Y:S04]  /*30fe0*/  STL.64 [R1+0x30d0], R24 ;  /* 0x0030d01801007387 */ /* 0x0001e80000100a00 */
[----:B0-----:R-:W2:Y:S04]  /*30ff0*/  LDL.LU R24, [R1+0xf20] ;  /* 0x000f200001187983 */ /* 0x001ea80000300800 */
[----:B------:R-:W2:Y:S04]  /*31000*/  LDL.LU R25, [R1+0xf24] ;  /* 0x000f240001197983 */ /* 0x000ea80000300800 */
[----:B------:R-:W2:Y:S04]  /*31010*/  LDL.LU R26, [R1+0xf28] ;  /* 0x000f2800011a7983 */ /* 0x000ea80000300800 */
[----:B------:R-:W2:Y:S01]  /*31020*/  LDL.LU R27, [R1+0xf2c] ;  /* 0x000f2c00011b7983 */ /* 0x000ea20000300800 */
        /* <DEDUP_REMOVED lines=16> */
[----:B------:R-:W2:Y:S04]  /*31130*/  LDL.LU R22, [R1+0xe98] ;  /* 0x000e980001167983 */ /* 0x000ea80000300800 */
[----:B------:R-:W2:Y:S04]  /*31140*/  LDL.LU R23, [R1+0xe9c] ;  /* 0x000e9c0001177983 */ /* 0x000ea80000300800 */
[----:B--2---:R-:W-:Y:S04]  /*31150*/  STL.64 [R1+0x30e8], R22 ;  /* 0x0030e81601007387 */ /* 0x004fe80000100a00 */
[----:B----4-:R0:W-:Y:S04]  /*31160*/  STL.64 [R1+0x30e0], R20 ;  /* 0x0030e01401007387 */ /* 0x0101e80000100a00 */
[----:B0-----:R-:W3:Y:S04]  /*31170*/  LDL.LU R20, [R1+0xf30] ;  /* 0x000f300001147983 */ /* 0x001ee80000300800 */
[----:B------:R-:W3:Y:S04]  /*31180*/  LDL.LU R21, [R1+0xf34] ;  /* 0x000f340001157983 */ /* 0x000ee80000300800 */
[----:B------:R-:W3:Y:S04]  /*31190*/  LDL.LU R22, [R1+0xf38] ;  /* 0x000f380001167983 */ /* 0x000ee80000300800 */
[----:B------:R-:W3:Y:S02]  /*311a0*/  LDL.LU R23, [R1+0xf3c] ;  /* 0x000f3c0001177983 */ /* 0x000ee40000300800 */
[----:B---3--:R-:W-:-:S15]  /*311b0*/  HMMA.16816.F32 R20, R12, R18, R20 ;  /* 0x000000120c14723c */ /* 0x008fde0000001814 */
[----:B------:R-:W-:-:S04]  /*311c0*/  NOP ;  /* 0x0000000000007918 */ /* 0x000fc80000000000 */
[----:B------:R-:W-:Y:S04]  /*311d0*/  STL.64 [R1+0xf30], R20 ;  /* 0x000f301401007387 */ /* 0x000fe80000100a00 */
[----:B------:R0:W-:Y:S02]  /*311e0*/  STL.64 [R1+0xf38], R22 ;  /* 0x000f381601007387 */ /* 0x0001e40000100a00 */
[----:B0-----:R-:W-:Y:S01]  /*311f0*/  HMMA.16816.F32 R20, R12, R16, R24 ;  /* 0x000000100c14723c */ /* 0x001fe20000001818 */
[----:B------:R-:W-:Y:S02]  /*31200*/  IMAD.MOV.U32 R26, RZ, RZ, R4 ;  /* 0x000000ffff1a7224 */ /* 0x000fe400078e0004 */
[----:B------:R-:W-:-:S15]  /*31210*/  IMAD.MOV.U32 R27, RZ, RZ, R3 ;  /* 0x000000ffff1b7224 */ /* 0x000fde00078e0003 */
[----:B------:R-:W-:Y:S01]  /*31220*/  NOP ;  /* 0x0000000000007918 */ /* 0x000fe20000000000 */
[----:B------:R0:W-:Y:S04]  /*31230*/  STL.64 [R1+0xf20], R20 ;  /* 0x000f201401007387 */ /* 0x0001e80000100a00 */
[----:B------:R1:W-:Y:S04]  /*31240*/  STL.64 [R1+0xf28], R22 ;  /* 0x000f281601007387 */ /* 0x0003e80000100a00 */
[----:B------:R-:W-:Y:S04]  /*31250*/  STL.64 [R1+0x30f0], R26 ;  /* 0x0030f01a01007387 */ /* 0x000fe80000100a00 */
[----:B0-----:R-:W2:Y:S04]  /*31260*/  LDL.LU R20, [R1+0xec0] ;  /* 0x000ec00001147983 */ /* 0x001ea80000300800 */
[----:B------:R-:W2:Y:S04]  /*31270*/  LDL.LU R21, [R1+0xec4] ;  /* 0x000ec40001157983 */ /* 0x000ea80000300800 */
[----:B-1----:R-:W3:Y:S04]  /*31280*/  LDL.LU R22, [R1+0xec8] ;  /* 0x000ec80001167983 */ /* 0x002ee80000300800 */
[----:B------:R-:W3:Y:S01]  /*31290*/  LDL.LU R23, [R1+0xecc] ;  /* 0x000ecc0001177983 */ /* 0x000ee20000300800 */
[----:B------:R-:W-:-:S02]  /*312a0*/  IMAD.MOV.U32 R24, RZ, RZ, R2 ;  /* 0x000000ffff187224 */ /* 0x000fc400078e0002 */
[----:B------:R-:W-:Y:S02]  /*312b0*/  IMAD.MOV.U32 R0, RZ, RZ, R5 ;  /* 0x000000ffff007224 */ /* 0x000fe400078e0005 */
[----:B------:R-:W-:Y:S02]  /*312c0*/  IMAD.MOV.U32 R8, RZ, RZ, R6 ;  /* 0x000000ffff087224 */ /* 0x000fe400078e0006 */
[----:B------:R-:W-:Y:S01]  /*312d0*/  IMAD.MOV.U32 R9, RZ, RZ, R7 ;  /* 0x000000ffff097224 */ /* 0x000fe200078e0007 */
[----:B---3--:R-:W-:Y:S04]  /*312e0*/  STL.64 [R1+0x3100], R22 ;  /* 0x0031001601007387 */ /* 0x008fe80000100a00 */
[----:B--2---:R0:W-:Y:S04]  /*312f0*/  STL.64 [R1+0x30f8], R20 ;  /* 0x0030f81401007387 */ /* 0x0041e80000100a00 */
[----:B------:R-:W-:Y:S04]  /*31300*/  STL [R1+0x312c], R24 ;  /* 0x00312c1801007387 */ /* 0x000fe80000100800 */
[----:B0-----:R-:W2:Y:S04]  /*31310*/  LDL.LU R20, [R1+0xed0] ;  /* 0x000ed00001147983 */ /* 0x001ea80000300800 */
[----:B------:R-:W2:Y:S04]  /*31320*/  LDL.LU R21, [R1+0xed4] ;  /* 0x000ed40001157983 */ /* 0x000ea80000300800 */
[----:B------:R-:W3:Y:S04]  /*31330*/  LDL.LU R22, [R1+0xed8] ;  /* 0x000ed80001167983 */ /* 0x000ee80000300800 */
[----:B------:R-:W3:Y:S04]  /*31340*/  LDL.LU R23, [R1+0xedc] ;  /* 0x000edc0001177983 */ /* 0x000ee80000300800 */
[----:B------:R-:W4:Y:S04]  /*31350*/  LDL.LU R4, [R1+0xf00] ;  /* 0x000f000001047983 */ /* 0x000f280000300800 */
[----:B------:R-:W4:Y:S04]  /*31360*/  LDL.LU R5, [R1+0xf04] ;  /* 0x000f040001057983 */ /* 0x000f280000300800 */
[----:B------:R-:W2:Y:S04]  /*31370*/  LDL.LU R6, [R1+0xf08] ;  /* 0x000f080001067983 */ /* 0x000ea80000300800 */
[----:B------:R-:W2:Y:S04]  /*31380*/  LDL.LU R7, [R1+0xf0c] ;  /* 0x000f0c0001077983 */ /* 0x000ea80000300800 */
[----:B--2---:R-:W-:Y:S04]  /*31390*/  STL.64 [R1+0x3168], R6 ;  /* 0x0031680601007387 */ /* 0x004fe80000100a00 */
[----:B----4-:R0:W-:Y:S04]  /*313a0*/  STL.64 [R1+0x3160], R4 ;  /* 0x0031600401007387 */ /* 0x0101e80000100a00 */
[----:B0-----:R-:W2:Y:S04]  /*313b0*/  LDL.LU R4, [R1+0xf10] ;  /* 0x000f100001047983 */ /* 0x001ea80000300800 */
[----:B------:R-:W2:Y:S04]  /*313c0*/  LDL.LU R5, [R1+0xf14] ;  /* 0x000f140001057983 */ /* 0x000ea80000300800 */
[----:B------:R-:W2:Y:S04]  /*313d0*/  LDL.LU R6, [R1+0xf18] ;  /* 0x000f180001067983 */ /* 0x000ea80000300800 */
[----:B------:R-:W2:Y:S04]  /*313e0*/  LDL.LU R7, [R1+0xf1c] ;  /* 0x000f1c0001077983 */ /* 0x000ea80000300800 */
[----:B------:R-:W4:Y:S04]  /*313f0*/  LDL.LU R24, [R1+0x132c] ;  /* 0x00132c0001187983 */ /* 0x000f280000300800 */
[----:B------:R-:W2:Y:S04]  /*31400*/  LDL.LU R29, [R1+0x1328] ;  /* 0x00132800011d7983 */ /* 0x000ea80000300800 */
[----:B------:R-:W2:Y:S04]  /*31410*/  LDL.LU R28, [R1+0x1334] ;  /* 0x00133400011c7983 */ /* 0x000ea80000300800 */
[----:B------:R-:W2:Y:S04]  /*31420*/  LDL.LU R27, [R1+0x1330] ;  /* 0x00133000011b7983 */ /* 0x000ea80000300800 */
[----:B------:R-:W2:Y:S04]  /*31430*/  LDL.LU R2, [R1+0x133c] ;  /* 0x00133c0001027983 */ /* 0x000ea80000300800 */
[----:B------:R-:W2:Y:S01]  /*31440*/  LDL.LU R26, [R1+0x1338] ;  /* 0x00133800011a7983 */ /* 0x000ea20000300800 */
[----:B------:R-:W-:-:S03]  /*31450*/  IMAD.MOV.U32 R25, RZ, RZ, R0 ;  /* 0x000000ffff197224 */ /* 0x000fc600078e0000 */
[----:B--2---:R-:W-:Y:S04]  /*31460*/  STL.64 [R1+0x3138], R26 ;  /* 0x0031381a01007387 */ /* 0x004fe80000100a00 */
[----:B----4-:R0:W-:Y:S04]  /*31470*/  STL.64 [R1+0x3130], R24 ;  /* 0x0031301801007387 */ /* 0x0101e80000100a00 */
[----:B0-----:R-:W2:Y:S04]  /*31480*/  LDL.LU R24, [R1+0xee0] ;  /* 0x000ee00001187983 */ /* 0x001ea80000300800 */
[----:B------:R-:W2:Y:S04]  /*31490*/  LDL.LU R25, [R1+0xee4] ;  /* 0x000ee40001197983 */ /* 0x000ea80000300800 */
[----:B------:R-:W4:Y:S04]  /*314a0*/  LDL.LU R26, [R1+0xee8] ;  /* 0x000ee800011a7983 */ /* 0x000f280000300800 */
[----:B------:R-:W4:Y:S01]  /*314b0*/  LDL.LU R27, [R1+0xeec] ;  /* 0x000eec00011b7983 */ /* 0x000f220000300800 */
[----:B------:R-:W-:Y:S03]  /*314c0*/  HMMA.16816.F32 R4, R12, R10, R4 ;  /* 0x0000000a0c04723c */ /* 0x000fe60000001804 */
[----:B----4-:R-:W-:Y:S04]  /*314d0*/  STL.64 [R1+0x3148], R26 ;  /* 0x0031481a01007387 */ /* 0x010fe80000100a00 */
[----:B--2---:R0:W-:Y:S04]  /*314e0*/  STL.64 [R1+0x3140], R24 ;  /* 0x0031401801007387 */ /* 0x0041e80000100a00 */
[----:B0-----:R-:W2:Y:S04]  /*314f0*/  LDL.LU R24, [R1+0xef0] ;  /* 0x000ef00001187983 */ /* 0x001ea80000300800 */
[----:B------:R-:W2:Y:S04]  /*31500*/  LDL.LU R25, [R1+0xef4] ;  /* 0x000ef40001197983 */ /* 0x000ea80000300800 */
[----:B------:R-:W2:Y:S04]  /*31510*/  LDL.LU R26, [R1+0xef8] ;  /* 0x000ef800011a7983 */ /* 0x000ea80000300800 */
[----:B------:R-:W2:Y:S04]  /*31520*/  LDL.LU R27, [R1+0xefc] ;  /* 0x000efc00011b7983 */ /* 0x000ea80000300800 */
[----:B------:R-:W4:Y:S04]  /*31530*/  LDL.LU R3, [R1+0x1344] ;  /* 0x0013440001037983 */ /* 0x000f280000300800 */
[----:B------:R-:W4:Y:S04]  /*31540*/  LDL.LU R0, [R1+0x1340] ;  /* 0x0013400001007983 */ /* 0x000f280000300800 */
[----:B---3--:R-:W-:Y:S04]  /*31550*/  STL.64 [R1+0x3118], R22 ;  /* 0x0031181601007387 */ /* 0x008fe80000100a00 */
[----:B------:R0:W-:Y:S04]  /*31560*/  STL.64 [R1+0x3110], R20 ;  /* 0x0031101401007387 */ /* 0x0001e80000100a00 */
[----:B0-----:R-:W3:Y:S04]  /*31570*/  LDL.LU R20, [R1+0x360] ;  /* 0x0003600001147983 */ /* 0x001ee80000300800 */
[----:B------:R-:W3:Y:S04]  /*31580*/  LDL.LU R21, [R1+0x364] ;  /* 0x0003640001157983 */ /* 0x000ee80000300800 */
[----:B------:R-:W3:Y:S04]  /*31590*/  LDL.LU R22, [R1+0x368] ;  /* 0x0003680001167983 */ /* 0x000ee80000300800 */
[----:B------:R-:W3:Y:S04]  /*315a0*/  LDL.LU R23, [R1+0x36c] ;  /* 0x00036c0001177983 */ /* 0x000ee80000300800 */
[----:B------:R0:W-:Y:S02]  /*315b0*/  STL.64 [R1+0x3098], R18 ;  /* 0x0030981201007387 */ /* 0x0001e40000100a00 */
[----:B0-----:R-:W-:-:S02]  /*315c0*/  IMAD.MOV.U32 R18, RZ, RZ, R8 ;  /* 0x000000ffff127224 */ /* 0x001fc400078e0008 */
[----:B------:R-:W-:Y:S01]  /*315d0*/  IMAD.MOV.U32 R19, RZ, RZ, R9 ;  /* 0x000000ffff137224 */ /* 0x000fe200078e0009 */
[----:B------:R-:W2:Y:S04]  /*315e0*/  LDL.LU R8, [R1+0x3174] ;  /* 0x0031740001087983 */ /* 0x000ea80000300800 */
[----:B------:R-:W2:Y:S04]  /*315f0*/  LDL.LU R9, [R1+0x3170] ;  /* 0x0031700001097983 */ /* 0x000ea80000300800 */
[----:B------:R0:W-:Y:S04]  /*31600*/  STL.64 [R1+0x3090], R16 ;  /* 0x0030901001007387 */ /* 0x0001e80000100a00 */
[----:B0-----:R-:W2:Y:S04]  /*31610*/  LDL R16, [R1+0x8] ;  /* 0x0000080001107983 */ /* 0x001ea80000100800 */
[----:B------:R-:W2:Y:S04]  /*31620*/  LDL R17, [R1+0xc] ;  /* 0x00000c0001117983 */ /* 0x000ea80000100800 */
        /* <DEDUP_REMOVED lines=29> */
[----:B------:R0:W-:Y:S01]  /*31800*/  STL.64 [R1+0x3050], R4 ;  /* 0x0030500401007387 */ /* 0x0001e20000100a00 */
[----:B----4-:R-:W-:-:S03]  /*31810*/  IMAD R0, R0, 0x100, R3 ;  /* 0x0000010000007824 */ /* 0x010fc600078e0203 */
[----:B0-----:R-:W4:Y:S04]  /*31820*/  LDL.LU R4, [R1+0xeb0] ;  /* 0x000eb00001047983 */ /* 0x001f280000300800 */
[----:B------:R-:W4:Y:S04]  /*31830*/  LDL.LU R5, [R1+0xeb4] ;  /* 0x000eb40001057983 */ /* 0x000f280000300800 */
[----:B------:R-:W4:Y:S04]  /*31840*/  LDL.LU R6, [R1+0xeb8] ;  /* 0x000eb80001067983 */ /* 0x000f280000300800 */
[----:B------:R-:W4:Y:S01]  /*31850*/  LDL.LU R7, [R1+0xebc] ;  /* 0x000ebc0001077983 */ /* 0x000f220000300800 */
[----:B--2---:R-:W-:-:S02]  /*31860*/  IMAD R27, R27, 0x100, R28 ;  /* 0x000001001b1b7824 */ /* 0x004fc400078e021c */
[----:B---3--:R-:W-:Y:S02]  /*31870*/  IMAD R29, R29, 0x100, R24 ;  /* 0x000001001d1d7824 */ /* 0x008fe400078e0218 */
[----:B------:R-:W-:Y:S01]  /*31880*/  IMAD R26, R26, 0x100, R2 ;  /* 0x000001001a1a7824 */ /* 0x000fe200078e0202 */
[----:B------:R-:W2:Y:S04]  /*31890*/  LDL.LU R24, [R1+0x312c] ;  /* 0x00312c0001187983 */ /* 0x000ea80000300800 */
[----:B------:R-:W3:Y:S04]  /*318a0*/  LDL.LU R28, [R1+0x3128] ;  /* 0x00312800011c7983 */ /* 0x000ee80000300800 */
[----:B------:R-:W2:Y:S04]  /*318b0*/  LDL.LU R2, [R1+0x3124] ;  /* 0x0031240001027983 */ /* 0x000ea80000300800 */
        /* <DEDUP_REMOVED lines=16> */
[----:B0-----:R-:W2:Y:S01]  /*319c0*/  LDL.LU.64 R26, [R1+0x30f0] ;  /* 0x0030f000011a7983 */ /* 0x001ea20000300a00 */
[C---:B----4-:R-:W-:Y:S08]  /*319d0*/  HMMA.16816.F32 R4, R12.reuse, R16, R4 ;  /* 0x000000100c04723c */ /* 0x050ff00000001804 */
[----:B--2---:R-:W-:Y:S01]  /*319e0*/  HMMA.16816.F32 R24, R12, R26, R20 ;  /* 0x0000001a0c18723c */ /* 0x004fe20000001814 */
[----:B------:R-:W3:Y:S04]  /*319f0*/  LDL.LU.64 R22, [R1+0x30e8] ;  /* 0x0030e80001167983 */ /* 0x000ee80000300a00 */
[----:B------:R-:W3:-:S14]  /*31a00*/  LDL.LU.64 R20, [R1+0x30e0] ;  /* 0x0030e00001147983 */ /* 0x000edc0000300a00 */
[----:B------:R-:W-:Y:S04]  /*31a10*/  STL.64 [R1+0xec0], R24 ;  /* 0x000ec01801007387 */ /* 0x000fe80000100a00 */
[----:B------:R0:W-:Y:S04]  /*31a20*/  STL.64 [R1+0xec8], R26 ;  /* 0x000ec81a01007387 */ /* 0x0001e80000100a00 */
[----:B0-----:R-:W2:Y:S04]  /*31a30*/  LDL.LU.64 R26, [R1+0x30d8] ;  /* 0x0030d800011a7983 */ /* 0x001ea80000300a00 */
[----:B------:R-:W4:Y:S04]  /*31a40*/  LDL.LU.64 R24, [R1+0x30d0] ;  /* 0x0030d00001187983 */ /* 0x000f280000300a00 */
[----:B------:R-:W-:Y:S04]  /*31a50*/  STL.64 [R1+0xeb0], R4 ;  /* 0x000eb00401007387 */ /* 0x000fe80000100a00 */
[----:B------:R0:W-:Y:S04]  /*31a60*/  STL.64 [R1+0xeb8], R6 ;  /* 0x000eb80601007387 */ /* 0x0001e80000100a00 */
[----:B------:R-:W2:Y:S01]  /*31a70*/  LDL.LU R0, [R1+0x1360] ;  /* 0x0013600001007983 */ /* 0x000ea20000300800 */
[----:B0-----:R-:W-:-:S15]  /*31a80*/  HMMA.16816.F32 R4, R12, R18, R8 ;  /* 0x000000120c04723c */ /* 0x001fde0000001808 */
[----:B------:R-:W-:-:S04]  /*31a90*/  NOP ;  /* 0x0000000000007918 */ /* 0x000fc80000000000 */
[----:B------:R0:W-:Y:S04]  /*31aa0*/  STL.64 [R1+0xea0], R4 ;  /* 0x000ea00401007387 */ /* 0x0001e80000100a00 */
[----:B------:R1:W-:Y:S04]  /*31ab0*/  STL.64 [R1+0xea8], R6 ;  /* 0x000ea80601007387 */ /* 0x0003e80000100a00 */
[----:B0-----:R-:W2:Y:S01]  /*31ac0*/  LDL.LU R4, [R1+0xe10] ;  /* 0x000e100001047983 */ /* 0x001ea20000300800 */
[----:B---3--:R-:W-:-:S15]  /*31ad0*/  HMMA.16816.F32 R8, R12, R28, R20 ;  /* 0x0000001c0c08723c */ /* 0x008fde0000001814 */
[----:B------:R-:W-:-:S04]  /*31ae0*/  NOP ;  /* 0x0000000000007918 */ /* 0x000fc80000000000 */
[----:B------:R-:W-:Y:S04]  /*31af0*/  STL.64 [R1+0xe90], R8 ;  /* 0x000e900801007387 */ /* 0x000fe80000100a00 */
[----:B------:R-:W-:Y:S04]  /*31b00*/  STL.64 [R1+0xe98], R10 ;  /* 0x000e980a01007387 */ /* 0x000fe80000100a00 */
[----:B------:R-:W3:Y:S04]  /*31b10*/  LDL.LU R5, [R1+0xe14] ;  /* 0x000e140001057983 */ /* 0x000ee80000300800 */
[----:B-1----:R-:W2:Y:S04]  /*31b20*/  LDL.LU R6, [R1+0xe18] ;  /* 0x000e180001067983 */ /* 0x002ea80000300800 */
        /* <DEDUP_REMOVED lines=22> */
[----:B0-----:R-:W2:Y:S04]  /*31c90*/  LDL.LU R16, [R1+0xe60] ;  /* 0x000e600001107983 */ /* 0x001ea80000300800 */
[----:B------:R-:W2:Y:S04]  /*31ca0*/  LDL.LU R17, [R1+0xe64] ;  /* 0x000e640001117983 */ /* 0x000ea80000300800 */
[----:B------:R-:W2:Y:S04]  /*31cb0*/  LDL.LU R18, [R1+0xe68] ;  /* 0x000e680001127983 */ /* 0x000ea80000300800 */
[----:B------:R-:W2:Y:S04]  /*31cc0*/  LDL.LU R19, [R1+0xe6c] ;  /* 0x000e6c0001137983 */ /* 0x000ea80000300800 */
[----:B------:R-:W-:Y:S04]  /*31cd0*/  STL.64 [R1+0x3088], R10 ;  /* 0x0030880a01007387 */ /* 0x000fe80000100a00 */
[----:B------:R0:W-:Y:S04]  /*31ce0*/  STL.64 [R1+0x3080], R8 ;  /* 0x0030800801007387 */ /* 0x0001e80000100a00 */
[----:B0-----:R-:W3:Y:S04]  /*31cf0*/  LDL.LU R8, [R1+0xe40] ;  /* 0x000e400001087983 */ /* 0x001ee80000300800 */
[----:B------:R-:W3:Y:S04]  /*31d00*/  LDL.LU R9, [R1+0xe44] ;  /* 0x000e440001097983 */ /* 0x000ee80000300800 */
[----:B------:R-:W3:Y:S04]  /*31d10*/  LDL.LU R10, [R1+0xe48] ;  /* 0x000e4800010a7983 */ /* 0x000ee80000300800 */
[----:B------:R-:W3:Y:S04]  /*31d20*/  LDL.LU R11, [R1+0xe4c] ;  /* 0x000e4c00010b7983 */ /* 0x000ee80000300800 */
[----:B------:R-:W-:Y:S04]  /*31d30*/  STL.64 [R1+0x3068], R6 ;  /* 0x0030680601007387 */ /* 0x000fe80000100a00 */
[----:B------:R0:W-:Y:S04]  /*31d40*/  STL.64 [R1+0x3060], R4 ;  /* 0x0030600401007387 */ /* 0x0001e80000100a00 */
[----:B0-----:R-:W2:Y:S04]  /*31d50*/  LDL.LU R4, [R1+0xe20] ;  /* 0x000e200001047983 */ /* 0x001ea80000300800 */
[----:B------:R-:W2:Y:S04]  /*31d60*/  LDL.LU R5, [R1+0xe24] ;  /* 0x000e240001057983 */ /* 0x000ea80000300800 */
[----:B------:R-:W2:Y:S04]  /*31d70*/  LDL.LU R6, [R1+0xe28] ;  /* 0x000e280001067983 */ /* 0x000ea80000300800 */
[----:B------:R-:W2:Y:S04]  /*31d80*/  LDL.LU R7, [R1+0xe2c] ;  /* 0x000e2c0001077983 */ /* 0x000ea80000300800 */
[----:B------:R0:W-:Y:S04]  /*31d90*/  STL.64 [R1+0x2ff0], R28 ;  /* 0x002ff01c01007387 */ /* 0x0001e80000100a00 */
[----:B0-----:R-:W2:Y:S04]  /*31da0*/  LDL.LU R28, [R1+0x1358] ;  /* 0x00135800011c7983 */ /* 0x001ea80000300800 */
[----:B------:R-:W2:Y:S04]  /*31db0*/  LDL.LU R29, [R1+0x1364] ;  /* 0x00136400011d7983 */ /* 0x000ea80000300800 */
        /* <DEDUP_REMOVED lines=8> */
[----:B0-----:R-:W2:Y:S04]  /*31e40*/  LDL.LU.64 R22, [R1+0x30b8] ;  /* 0x0030b80001167983 */ /* 0x001ea80000300a00 */
[----:B------:R-:W4:Y:S04]  /*31e50*/  LDL.LU.64 R20, [R1+0x30b0] ;  /* 0x0030b00001147983 */ /* 0x000f280000300a00 */
[----:B------:R-:W-:Y:S04]  /*31e60*/  STL.64 [R1+0x2fe8], R26 ;  /* 0x002fe81a01007387 */ /* 0x000fe80000100a00 */
[----:B------:R0:W-:Y:S04]  /*31e70*/  STL.64 [R1+0x2fe0], R24 ;  /* 0x002fe01801007387 */ /* 0x0001e80000100a00 */
[----:B0-----:R-:W3:Y:S04]  /*31e80*/  LDL.LU R24, [R1+0x350] ;  /* 0x0003500001187983 */ /* 0x001ee80000300800 */
        /* <DEDUP_REMOVED lines=20> */
[----:B------:R0:W-:Y:S04]  /*31fd0*/  STL.64 [R1+0x2fc8], R22 ;  /* 0x002fc81601007387 */ /* 0x0001e80000100a00 */
[----:B0-----:R-:W2:Y:S04]  /*31fe0*/  LDL.LU R22, [R1+0x1350] ;  /* 0x0013500001167983 */ /* 0x001ea80000300800 */
[----:B------:R-:W2:Y:S04]  /*31ff0*/  LDL.LU R23, [R1+0x135c] ;  /* 0x00135c0001177983 */ /* 0x000ea80000300800 */
[----:B------:R0:W-:Y:S04]  /*32000*/  STL.64 [R1+0x2fc0], R20 ;  /* 0x002fc01401007387 */ /* 0x0001e80000100a00 */
[----:B0-----:R-:W2:Y:S04]  /*32010*/  LDL.LU R20, [R1+0x1348] ;  /* 0x0013480001147983 */ /* 0x001ea80000300800 */
        /* <DEDUP_REMOVED lines=15> */
[----:B------:R-:W-:Y:S01]  /*32110*/  STL.64 [R1+0x2fa0], R16 ;  /* 0x002fa01001007387 */ /* 0x000fe20000100a00 */
[----:B---3--:R-:W-:-:S15]  /*32120*/  HMMA.16816.F32 R4, R12, R10, R4 ;  /* 0x0000000a0c04723c */ /* 0x008fde0000001804 */
[----:B------:R-:W-:-:S04]  /*32130*/  NOP ;  /* 0x0000000000007918 */ /* 0x000fc80000000000 */
[----:B------:R-:W-:Y:S04]  /*32140*/  STL.64 [R1+0xe20], R4 ;  /* 0x000e200401007387 */ /* 0x000fe80000100a00 */
[----:B------:R0:W-:Y:S04]  /*32150*/  STL.64 [R1+0xe28], R6 ;  /* 0x000e280601007387 */ /* 0x0001e80000100a00 */
[----:B0-----:R-:W4:Y:S04]  /*32160*/  LDL.LU.64 R6, [R1+0x3068] ;  /* 0x0030680001067983 */ /* 0x001f280000300a00 */
[----:B------:R-:W4:Y:S04]  /*32170*/  LDL.LU.64 R4, [R1+0x3060] ;  /* 0x0030600001047983 */ /* 0x000f280000300a00 */
[----:B------:R-:W-:Y:S01]  /*32180*/  STL [R1+0x2f98], R11 ;  /* 0x002f980b01007387 */ /* 0x000fe20000100800 */
[----:B----4-:R-:W-:-:S15]  /*32190*/  HMMA.16816.F32 R4, R12, R8, R4 ;  /* 0x000000080c04723c */ /* 0x010fde0000001804 */
[----:B------:R-:W-:-:S04]  /*321a0*/  NOP ;  /* 0x0000000000007918 */ /* 0x000fc80000000000 */
[----:B------:R-:W-:Y:S04]  /*321b0*/  STL.64 [R1+0xe10], R4 ;  /* 0x000e100401007387 */ /* 0x000fe80000100a00 */
[----:B------:R0:W-:Y:S04]  /*321c0*/  STL.64 [R1+0xe18], R6 ;  /* 0x000e180601007387 */ /* 0x0001e80000100a00 */
[----:B0-----:R-:W2:Y:S04]  /*321d0*/  LDL.LU.64 R6, [R1+0x3058] ;  /* 0x0030580001067983 */ /* 0x001ea80000300a00 */
[----:B------:R-:W3:Y:S04]  /*321e0*/  LDL.LU.64 R4, [R1+0x3050] ;  /* 0x0030500001047983 */ /* 0x000ee80000300a00 */
[----:B------:R-:W-:Y:S04]  /*321f0*/  STL [R1+0x3000], R10 ;  /* 0x0030000a01007387 */ /* 0x000fe80000100800 */
        /* <DEDUP_REMOVED lines=11> */
[----:B---3--:R-:W-:Y:S03]  /*322b0*/  HMMA.16816.F32 R8, R12, R4, R8 ;  /* 0x000000040c08723c */ /* 0x008fe60000001808 */
[----:B------:R-:W-:Y:S04]  /*322c0*/  STL.64 [R1+0x2f80], R6 ;  /* 0x002f800601007387 */ /* 0x000fe80000100a00 */
[----:B------:R0:W-:Y:S02]  /*322d0*/  STL.64 [R1+0x2f78], R4 ;  /* 0x002f780401007387 */ /* 0x0001e40000100a00 */
[----:B0-----:R-:W-:-:S02]  /*322e0*/  IMAD R5, R20, 0x100, R19 ;  /* 0x0000010014057824 */ /* 0x001fc400078e0213 */
[----:B------:R-:W-:-:S08]  /*322f0*/  IMAD R4, R22, 0x100, R21 ;  /* 0x0000010016047824 */ /* 0x000fd000078e0215 */
[----:B------:R0:W-:Y:S04]  /*32300*/  STL.64 [R1+0xdf0], R8 ;  /* 0x000df00801007387 */ /* 0x0001e80000100a00 */
[----:B------:R-:W-:Y:S04]  /*32310*/  STL.64 [R1+0xdf8], R10 ;  /* 0x000df80a01007387 */ /* 0x000fe80000100a00 */
[----:B------:R-:W-:Y:S04]  /*32320*/  STL [R1+0x3c], R5 ;  /* 0x00003c0501007387 */ /* 0x000fe80000100800 */
[----:B------:R2:W-:Y:S01]  /*32330*/  STL [R1+0x40], R4 ;  /* 0x0000400401007387 */ /* 0x0005e20000100800 */
[----:B0-----:R-:W-:-:S05]  /*32340*/  IMAD R8, R28, 0x100, R23 ;  /* 0x000001001c087824 */ /* 0x001fca00078e0217 */
[----:B------:R-:W-:Y:S04]  /*32350*/  STL [R1+0x44], R8 ;  /* 0x0000440801007387 */ /* 0x000fe80000100800 */
[----:B------:R-:W3:Y:S01]  /*32360*/  LDL.LU R20, [R1+0xd80] ;  /* 0x000d800001147983 */ /* 0x000ee20000300800 */
[----:B--2---:R-:W-:-:S15]  /*32370*/  HMMA.16816.F32 R4, R12, R2, R24 ;  /* 0x000000020c04723c */ /* 0x004fde0000001818 */
[----:B------:R-:W-:-:S04]  /*32380*/  NOP ;  /* 0x0000000000007918 */ /* 0x000fc80000000000 */
[----:B------:R-:W-:Y:S04]  /*32390*/  STL.64 [R1+0x350], R4 ;  /* 0x0003500401007387 */ /* 0x000fe80000100a00 */
[----:B------:R-:W-:Y:S04]  /*323a0*/  STL.64 [R1+0x358], R6 ;  /* 0x0003580601007387 */ /* 0x000fe80000100a00 */
[----:B------:R-:W3:Y:S04]  /*323b0*/  LDL.LU R21, [R1+0xd84] ;  /* 0x000d840001157983 */ /* 0x000ee80000300800 */
[----:B------:R-:W2:Y:S04]  /*323c0*/  LDL.LU R22, [R1+0xd88] ;  /* 0x000d880001167983 */ /* 0x000ea80000300800 */
[----:B------:R-:W2:Y:S04]  /*323d0*/  LDL.LU R23, [R1+0xd8c] ;  /* 0x000d8c0001177983 */ /* 0x000ea80000300800 */
[----:B------:R-:W4:Y:S04]  /*323e0*/  LDL.LU R24, [R1+0xda0] ;  /* 0x000da00001187983 */ /* 0x000f280000300800 */
[----:B------:R-:W4:Y:S04]  /*323f0*/  LDL.LU R25, [R1+0xda4] ;  /* 0x000da40001197983 */ /* 0x000f280000300800 */
[----:B----4-:R0:W-:Y:S04]  /*32400*/  STL.64 [R1+0x3008], R24 ;  /* 0x0030081801007387 */ /* 0x0101e80000100a00 */
[----:B------:R-:W4:Y:S04]  /*32410*/  LDL.LU R26, [R1+0xda8] ;  /* 0x000da800011a7983 */ /* 0x000f280000300800 */
[----:B------:R-:W4:Y:S04]  /*32420*/  LDL.LU R27, [R1+0xdac] ;  /* 0x000dac00011b7983 */ /* 0x000f280000300800 */
[----:B0-----:R-:W2:Y:S04]  /*32430*/  LDL.64 R24, [R1+0x8] ;  /* 0x0000080001187983 */ /* 0x001ea80000100a00 */
[----:B----4-:R-:W-:Y:S04]  /*32440*/  STL.64 [R1+0x3028], R26 ;  /* 0x0030281a01007387 */ /* 0x010fe80000100a00 */
[----:B--2---:R0:W-:Y:S04]  /*32450*/  STL.64 [R1+0x3020], R24 ;  /* 0x0030201801007387 */ /* 0x0041e80000100a00 */
[----:B------:R-:W2:Y:S04]  /*32460*/  LDL.LU R8, [R1+0xdb0] ;  /* 0x000db00001087983 */ /* 0x000ea80000300800 */
[----:B------:R-:W2:Y:S04]  /*32470*/  LDL.LU R9, [R1+0xdb4] ;  /* 0x000db40001097983 */ /* 0x000ea80000300800 */
[----:B------:R-:W4:Y:S04]  /*32480*/  LDL.LU R10, [R1+0xdb8] ;  /* 0x000db800010a7983 */ /* 0x000f280000300800 */
[----:B------:R-:W4:Y:S04]  /*32490*/  LDL.LU R11, [R1+0xdbc] ;  /* 0x000dbc00010b7983 */ /* 0x000f280000300800 */
[----:B0-----:R-:W2:Y:S04]  /*324a0*/  LDL.LU R24, [R1+0xdd0] ;  /* 0x000dd00001187983 */ /* 0x001ea80000300800 */
[----:B------:R-:W2:Y:S04]  /*324b0*/  LDL.LU R25, [R1+0xdd4] ;  /* 0x000dd40001197983 */ /* 0x000ea80000300800 */
[----:B------:R-:W2:Y:S04]  /*324c0*/  LDL.LU R26, [R1+0xdd8] ;  /* 0x000dd800011a7983 */ /* 0x000ea80000300800 */
[----:B------:R-:W2:Y:S04]  /*324d0*/  LDL.LU R27, [R1+0xddc] ;  /* 0x000ddc00011b7983 */ /* 0x000ea80000300800 */
[----:B------:R-:W3:Y:S04]  /*324e0*/  LDL.LU R13, [R1+0x3c] ;  /* 0x00003c00010d7983 */ /* 0x000ee80000300800 */
[----:B------:R-:W3:Y:S04]  /*324f0*/  LDL.LU R14, [R1+0x40] ;  /* 0x00004000010e7983 */ /* 0x000ee80000300800 */
[----:B------:R-:W3:Y:S01]  /*32500*/  LDL.LU R15, [R1+0x44] ;  /* 0x00004400010f7983 */ /* 0x000ee20000300800 */
[----:B------:R-:W-:-:S03]  /*32510*/  IMAD R0, R0, 0x100, R29 ;  /* 0x0000010000007824 */ /* 0x000fc600078e021d */
[----:B--2---:R-:W-:Y:S04]  /*32520*/  STL.64 [R1+0x3038], R26 ;  /* 0x0030381a01007387 */ /* 0x004fe80000100a00 */
[----:B------:R0:W-:Y:S04]  /*32530*/  STL.64 [R1+0x3030], R24 ;  /* 0x0030301801007387 */ /* 0x0001e80000100a00 */
[----:B0-----:R-:W2:Y:S04]  /*32540*/  LDL.LU R24, [R1+0xde0] ;  /* 0x000de00001187983 */ /* 0x001ea80000300800 */
[----:B------:R-:W2:Y:S04]  /*32550*/  LDL.LU R25, [R1+0xde4] ;  /* 0x000de40001197983 */ /* 0x000ea80000300800 */
[----:B------:R-:W2:Y:S04]  /*32560*/  LDL.LU R26, [R1+0xde8] ;  /* 0x000de800011a7983 */ /* 0x000ea80000300800 */
[----:B------:R-:W2:Y:S04]  /*32570*/  LDL.LU R27, [R1+0xdec] ;  /* 0x000dec00011b7983 */ /* 0x000ea80000300800 */
[----:B------:R-:W2:Y:S04]  /*32580*/  LDL.64 R4, [R1+0x18] ;  /* 0x0000180001047983 */ /* 0x000ea80000100a00 */
[----:B------:R-:W2:Y:S04]  /*32590*/  LDL.64 R6, [R1+0x10] ;  /* 0x0000100001067983 */ /* 0x000ea80000100a00 */
[----:B----4-:R-:W-:Y:S04]  /*325a0*/  STL.64 [R1+0x3018], R10 ;  /* 0x0030180a01007387 */ /* 0x010fe80000100a00 */
[----:B------:R0:W-:Y:S04]  /*325b0*/  STL.64 [R1+0x3010], R8 ;  /* 0x0030100801007387 */ /* 0x0001e80000100a00 */
[----:B0-----:R-:W4:Y:S04]  /*325c0*/  LDL.LU R8, [R1+0xdc0] ;  /* 0x000dc00001087983 */ /* 0x001f280000300800 */
[----:B------:R-:W4:Y:S04]  /*325d0*/  LDL.LU R9, [R1+0xdc4] ;  /* 0x000dc40001097983 */ /* 0x000f280000300800 */
[----:B------:R-:W4:Y:S04]  /*325e0*/  LDL.LU R10, [R1+0xdc8] ;  /* 0x000dc800010a7983 */ /* 0x000f280000300800 */
[----:B------:R-:W4:Y:S04]  /*325f0*/  LDL.LU R11, [R1+0xdcc] ;  /* 0x000dcc00010b7983 */ /* 0x000f280000300800 */
[----:B------:R-:W4:Y:S04]  /*32600*/  LDL.64 R28, [R1] ;  /* 0x00000000011c7983 */ /* 0x000f280000100a00 */
[----:B------:R-:W-:Y:S04]  /*32610*/  STL.64 [R1+0x2fd8], R22 ;  /* 0x002fd81601007387 */ /* 0x000fe80000100a00 */
[----:B---3--:R0:W-:Y:S04]  /*32620*/  STL.64 [R1+0x2fd0], R20 ;  /* 0x002fd01401007387 */ /* 0x0081e80000100a00 */
[----:B0-----:R-:W3:Y:S04]  /*32630*/  LDL.LU R20, [R1+0xd90] ;  /* 0x000d900001147983 */ /* 0x001ee80000300800 */
[----:B------:R-:W3:Y:S04]  /*32640*/  LDL.LU R21, [R1+0xd94] ;  /* 0x000d940001157983 */ /* 0x000ee80000300800 */
[----:B------:R-:W3:Y:S04]  /*32650*/  LDL.LU R22, [R1+0xd98] ;  /* 0x000d980001167983 */ /* 0x000ee80000300800 */
[----:B------:R-:W3:Y:S04]  /*32660*/  LDL.LU R23, [R1+0xd9c] ;  /* 0x000d9c0001177983 */ /* 0x000ee80000300800 */
[----:B------:R-:W3:Y:S04]  /*32670*/  LDL.LU R16, [R1+0xd60] ;  /* 0x000d600001107983 */ /* 0x000ee80000300800 */
[----:B------:R-:W3:Y:S04]  /*32680*/  LDL.LU R17, [R1+0xd64] ;  /* 0x000d640001117983 */ /* 0x000ee80000300800 */
[----:B------:R-:W3:Y:S04]  /*32690*/  LDL.LU R18, [R1+0xd68] ;  /* 0x000d680001127983 */ /* 0x000ee80000300800 */
[----:B------:R-:W3:Y:S01]  /*326a0*/  LDL.LU R19, [R1+0xd6c] ;  /* 0x000d6c0001137983 */ /* 0x000ee20000300800 */
[----:B------:R-:W-:-:S02]  /*326b0*/  F2FP.F16.E4M3.UNPACK_B R12, R13 ;  /* 0x0000000dff0c723e */ /* 0x000fc400020006ff */
[----:B------:R-:W-:Y:S02]  /*326c0*/  F2FP.F16.E4M3.UNPACK_B R13, R14 ;  /* 0x0000000eff0d723e */ /* 0x000fe400020006ff */
[----:B------:R-:W-:Y:S02]  /*326d0*/  F2FP.F16.E4M3.UNPACK_B R14, R15 ;  /* 0x0000000fff0e723e */ /* 0x000fe400020006ff */
[----:B------:R-:W-:-:S07]  /*326e0*/  F2FP.F16.E4M3.UNPACK_B R15, R0 ;  /* 0x00000000ff0f723e */ /* 0x000fce00020006ff */
[C---:B--2---:R-:W-:Y:S01]  /*326f0*/  HMMA.16816.F32 R24, R12.reuse, R4, R24 ;  /* 0x000000040c18723c */ /* 0x044fe20000001818 */
[----:B---3--:R-:W-:Y:S04]  /*32700*/  STL.64 [R1+0x2fb8], R18 ;  /* 0x002fb81201007387 */ /* 0x008fe80000100a00 */
[----:B------:R0:W-:Y:S04]  /*32710*/  STL.64 [R1+0x2fb0], R16 ;  /* 0x002fb01001007387 */ /* 0x0001e80000100a00 */
[----:B0-----:R-:W2:Y:S04]  /*32720*/  LDL.LU R16, [R1+0xd70] ;  /* 0x000d700001107983 */ /* 0x001ea80000300800 */
[----:B------:R-:W2:Y:S04]  /*32730*/  LDL.LU R17, [R1+0xd74] ;  /* 0x000d740001117983 */ /* 0x000ea80000300800 */
[----:B------:R-:W2:Y:S04]  /*32740*/  LDL.LU R18, [R1+0xd78] ;  /* 0x000d780001127983 */ /* 0x000ea80000300800 */
[----:B------:R-:W2:Y:S04]  /*32750*/  LDL.LU R19, [R1+0xd7c] ;  /* 0x000d7c0001137983 */ /* 0x000ea80000300800 */
[----:B------:R-:W-:Y:S04]  /*32760*/  STL [R1+0x2f4c], R2 ;  /* 0x002f4c0201007387 */ /* 0x000fe80000100800 */
[----:B------:R-:W-:Y:S04]  /*32770*/  STL [R1+0x2f48], R3 ;  /* 0x002f480301007387 */ /* 0x000fe80000100800 */
        /* <DEDUP_REMOVED lines=9> */
[----:B------:R-:W4:Y:S02]  /*32810*/  LDL.LU.64 R24, [R1+0x3020] ;  /* 0x0030200001187983 */ /* 0x000f240000300a00 */
[----:B----4-:R-:W-:-:S15]  /*32820*/  HMMA.16816.F32 R8, R12, R24, R8 ;  /* 0x000000180c08723c */ /* 0x010fde0000001808 */
[----:B------:R-:W-:-:S04]  /*32830*/  NOP ;  /* 0x0000000000007918 */ /* 0x000fc80000000000 */
[----:B------:R-:W-:Y:S04]  /*32840*/  STL.64 [R1+0xdc0], R8 ;  /* 0x000dc00801007387 */ /* 0x000fe80000100a00 */
[----:B------:R0:W-:Y:S04]  /*32850*/  STL.64 [R1+0xdc8], R10 ;  /* 0x000dc80a01007387 */ /* 0x0001e80000100a00 */
[----:B0-----:R-:W4:Y:S04]  /*32860*/  LDL.LU.64 R10, [R1+0x3018] ;  /* 0x00301800010a7983 */ /* 0x001f280000300a00 */
[----:B------:R-:W4:Y:S01]  /*32870*/  LDL.LU.64 R8, [R1+0x3010] ;  /* 0x0030100001087983 */ /* 0x000f220000300a00 */
[----:B------:R-:W-:-:S02]  /*32880*/  IMAD.MOV.U32 R2, RZ, RZ, R4 ;  /* 0x000000ffff027224 */ /* 0x000fc400078e0004 */
[----:B------:R-:W-:Y:S02]  /*32890*/  IMAD.MOV.U32 R0, RZ, RZ, R5 ;  /* 0x000000ffff007224 */ /* 0x000fe400078e0005 */
[----:B------:R-:W-:Y:S02]  /*328a0*/  IMAD.MOV.U32 R4, RZ, RZ, R6 ;  /* 0x000000ffff047224 */ /* 0x000fe400078e0006 */
[----:B------:R-:W-:Y:S02]  /*328b0*/  IMAD.MOV.U32 R6, RZ, RZ, R24 ;  /* 0x000000ffff067224 */ /* 0x000fe400078e0018 */
[----:B------:R-:W-:Y:S02]  /*328c0*/  IMAD.MOV.U32 R5, RZ, RZ, R25 ;  /* 0x000000ffff057224 */ /* 0x000fe400078e0019 */
[----:B------:R-:W3:Y:S01]  /*328d0*/  LDL.LU.64 R24, [R1+0x3008] ;  /* 0x0030080001187983 */ /* 0x000ee20000300a00 */
[----:B------:R-:W-:Y:S02]  /*328e0*/  IMAD.MOV.U32 R3, RZ, RZ, R7 ;  /* 0x000000ffff037224 */ /* 0x000fe400078e0007 */
[----:B------:R-:W-:Y:S01]  /*328f0*/  IMAD.MOV.U32 R7, RZ, RZ, R29 ;  /* 0x000000ffff077224 */ /* 0x000fe200078e001d */
[----:B----4-:R-:W-:-:S15]  /*32900*/  HMMA.16816.F32 R8, R12, R28, R8 ;  /* 0x0000001c0c08723c */ /* 0x010fde0000001808 */
[----:B------:R-:W-:-:S04]  /*32910*/  NOP ;  /* 0x0000000000007918 */ /* 0x000fc80000000000 */
[----:B------:R-:W-:Y:S04]  /*32920*/  STL.64 [R1+0xdb0], R8 ;  /* 0x000db00801007387 */ /* 0x000fe80000100a00 */
[----:B------:R0:W-:Y:S04]  /*32930*/  STL.64 [R1+0xdb8], R10 ;  /* 0x000db80a01007387 */ /* 0x0001e80000100a00 */
[----:B0-----:R-:W4:Y:S04]  /*32940*/  LDL.LU R10, [R1+0x3000] ;  /* 0x00300000010a7983 */ /* 0x001f280000300800 */
[----:B------:R-:W2:Y:S01]  /*32950*/  LDL.LU.64 R8, [R1+0x2ff8] ;  /* 0x002ff80001087983 */ /* 0x000ea20000300a00 */
[----:B------:R-:W-:-:S03]  /*32960*/  IMAD.MOV.U32 R11, RZ, RZ, R28 ;  /* 0x000000ffff0b7224 */ /* 0x000fc600078e001c */
[----:B------:R-:W3:Y:S02]  /*32970*/  LDL.LU.64 R28, [R1+0x2ff0] ;  /* 0x002ff000011c7983 */ /* 0x000ee40000300a00 */
[----:B---3--:R-:W-:-:S15]  /*32980*/  HMMA.16816.F32 R24, R12, R28, R24 ;  /* 0x0000001c0c18723c */ /* 0x008fde0000001818 */
[----:B------:R-:W-:-:S04]  /*32990*/  NOP ;  /* 0x0000000000007918 */ /* 0x000fc80000000000 */
[----:B------:R-:W-:Y:S04]  /*329a0*/  STL.64 [R1+0xda0], R24 ;  /* 0x000da01801007387 */ /* 0x000fe80000100a00 */
[----:B------:R0:W-:Y:S04]  /*329b0*/  STL.64 [R1+0xda8], R26 ;  /* 0x000da81a01007387 */ /* 0x0001e80000100a00 */
[----:B0-----:R-:W3:Y:S04]  /*329c0*/  LDL.LU.64 R26, [R1+0x2fe8] ;  /* 0x002fe800011a7983 */ /* 0x001ee80000300a00 */
[----:B------:R-:W2:Y:S04]  /*329d0*/  LDL.LU.64 R24, [R1+0x2fe0] ;  /* 0x002fe00001187983 */ /* 0x000ea80000300a00 */
[----:B------:R-:W-:Y:S04]  /*329e0*/  STL [R1+0x2f50], R28 ;  /* 0x002f501c01007387 */ /* 0x000fe80000100800 */
[----:B------:R-:W-:Y:S01]  /*329f0*/  STL [R1+0x2f30], R29 ;  /* 0x002f301d01007387 */ /* 0x000fe20000100800 */
        /* <DEDUP_REMOVED lines=32> */
[----:B0-----:R-:W2:Y:S04]  /*32c00*/  LDL.LU R20, [R1+0xd50] ;  /* 0x000d500001147983 */ /* 0x001ea80000300800 */
[----:B------:R-:W2:Y:S04]  /*32c10*/  LDL.LU R21, [R1+0xd54] ;  /* 0x000d540001157983 */ /* 0x000ea80000300800 */
[----:B------:R-:W2:Y:S04]  /*32c20*/  LDL.LU R22, [R1+0xd58] ;  /* 0x000d580001167983 */ /* 0x000ea80000300800 */
[----:B------:R-:W2:Y:S02]  /*32c30*/  LDL.LU R23, [R1+0xd5c] ;  /* 0x000d5c0001177983 */ /* 0x000ea40000300800 */
[----:B--2---:R-:W-:-:S15]  /*32c40*/  HMMA.16816.F32 R20, R12, R18, R20 ;  /* 0x000000120c14723c */ /* 0x004fde0000001814 */
[----:B------:R-:W-:-:S04]  /*32c50*/  NOP ;  /* 0x0000000000007918 */ /* 0x000fc80000000000 */
[----:B------:R-:W-:Y:S04]  /*32c60*/  STL.64 [R1+0xd50], R20 ;  /* 0x000d501401007387 */ /* 0x000fe80000100a00 */
[----:B------:R3:W-:Y:S02]  /*32c70*/  STL.64 [R1+0xd58], R22 ;  /* 0x000d581601007387 */ /* 0x0007e40000100a00 */
[----:B---3--:R-:W-:Y:S01]  /*32c80*/  HMMA.16816.F32 R20, R12, R16, R24 ;  /* 0x000000100c14723c */ /* 0x008fe20000001818 */
[----:B------:R-:W-:Y:S02]  /*32c90*/  IMAD.MOV.U32 R26, RZ, RZ, R11 ;  /* 0x000000ffff1a7224 */ /* 0x000fe400078e000b */
[----:B------:R-:W-:Y:S01]  /*32ca0*/  IMAD.MOV.U32 R27, RZ, RZ, R7 ;  /* 0x000000ffff1b7224 */ /* 0x000fe200078e0007 */
[----:B------:R-:W4:-:S15]  /*32cb0*/  LDL.LU R11, [R1+0x2f98] ;  /* 0x002f9800010b7983 */ /* 0x000f1e0000300800 */
        /* <DEDUP_REMOVED lines=8> */
[----:B------:R-:W-:Y:S01]  /*32d40*/  IMAD.MOV.U32 R25, RZ, RZ, R5 ;  /* 0x000000ffff197224 */ /* 0x000fe200078e0005 */
[----:B---3--:R-:W-:Y:S04]  /*32d50*/  STL.64 [R1+0x2ef8], R22 ;  /* 0x002ef81601007387 */ /* 0x008fe80000100a00 */
[----:B--2---:R0:W-:Y:S04]  /*32d60*/  STL.64 [R1+0x2ef0], R20 ;  /* 0x002ef01401007387 */ /* 0x0041e80000100a00 */
[----:B------:R-:W-:Y:S04]  /*32d70*/  STL.64 [R1+0x2f00], R24 ;  /* 0x002f001801007387 */ /* 0x000fe80000100a00 */
[----:B0-----:R-:W2:Y:S04]  /*32d80*/  LDL.LU R20, [R1+0xcd0] ;  /* 0x000cd00001147983 */ /* 0x001ea80000300800 */
[----:B------:R-:W2:Y:S04]  /*32d90*/  LDL.LU R21, [R1+0xcd4] ;  /* 0x000cd40001157983 */ /* 0x000ea80000300800 */
[----:B------:R-:W3:Y:S04]  /*32da0*/  LDL.LU R22, [R1+0xcd8] ;  /* 0x000cd80001167983 */ /* 0x000ee80000300800 */
        /* <DEDUP_REMOVED lines=10> */
[----:B------:R-:W-:-:S03]  /*32e50*/  IMAD.MOV.U32 R24, RZ, RZ, R2 ;  /* 0x000000ffff187224 */ /* 0x000fc600078e0002 */
[----:B---3--:R-:W-:Y:S04]  /*32e60*/  STL.64 [R1+0x2f28], R22 ;  /* 0x002f281601007387 */ /* 0x008fe80000100a00 */
[----:B--2---:R0:W-:Y:S04]  /*32e70*/  STL.64 [R1+0x2f20], R20 ;  /* 0x002f201401007387 */ /* 0x0041e80000100a00 */
[----:B------:R-:W-:Y:S04]  /*32e80*/  STL [R1+0x2f54], R24 ;  /* 0x002f541801007387 */ /* 0x000fe80000100800 */
[----:B0-----:R-:W2:Y:S04]  /*32e90*/  LDL.LU R20, [R1+0xcf0] ;  /* 0x000cf00001147983 */ /* 0x001ea80000300800 */
[----:B------:R-:W2:Y:S04]  /*32ea0*/  LDL.LU R21, [R1+0xcf4] ;  /* 0x000cf40001157983 */ /* 0x000ea80000300800 */
[----:B------:R-:W3:Y:S04]  /*32eb0*/  LDL.LU R22, [R1+0xcf8] ;  /* 0x000cf80001167983 */ /* 0x000ee80000300800 */
[----:B------:R-:W3:Y:S04]  /*32ec0*/  LDL.LU R23, [R1+0xcfc] ;  /* 0x000cfc0001177983 */ /* 0x000ee80000300800 */
[----:B------:R-:W2:Y:S04]  /*32ed0*/  LDL.LU R4, [R1+0xd20] ;  /* 0x000d200001047983 */ /* 0x000ea80000300800 */
[----:B------:R-:W2:Y:S04]  /*32ee0*/  LDL.LU R5, [R1+0xd24] ;  /* 0x000d240001057983 */ /* 0x000ea80000300800 */
[----:B------:R-:W2:Y:S04]  /*32ef0*/  LDL.LU R6, [R1+0xd28] ;  /* 0x000d280001067983 */ /* 0x000ea80000300800 */
[----:B------:R-:W2:Y:S04]  /*32f00*/  LDL.LU R7, [R1+0xd2c] ;  /* 0x000d2c0001077983 */ /* 0x000ea80000300800 */
[----:B--2---:R-:W-:Y:S04]  /*32f10*/  STL.64 [R1+0x2f90], R6 ;  /* 0x002f900601007387 */ /* 0x004fe80000100a00 */
[----:B------:R0:W-:Y:S04]  /*32f20*/  STL.64 [R1+0x2f88], R4 ;  /* 0x002f880401007387 */ /* 0x0001e80000100a00 */
[----:B0-----:R-:W4:Y:S04]  /*32f30*/  LDL.LU R4, [R1+0xd30] ;  /* 0x000d300001047983 */ /* 0x001f280000300800 */
[----:B------:R-:W4:Y:S04]  /*32f40*/  LDL.LU R5, [R1+0xd34] ;  /* 0x000d340001057983 */ /* 0x000f280000300800 */
[----:B------:R-:W4:Y:S04]  /*32f50*/  LDL.LU R6, [R1+0xd38] ;  /* 0x000d380001067983 */ /* 0x000f280000300800 */
[----:B------:R-:W4:Y:S04]  /*32f60*/  LDL.LU R7, [R1+0xd3c] ;  /* 0x000d3c0001077983 */ /* 0x000f280000300800 */
[----:B------:R-:W2:Y:S04]  /*32f70*/  LDL.LU R24, [R1+0x136c] ;  /* 0x00136c0001187983 */ /* 0x000ea80000300800 */
[----:B------:R-:W2:Y:S04]  /*32f80*/  LDL.LU R29, [R1+0x1368] ;  /* 0x00136800011d7983 */ /* 0x000ea80000300800 */
[----:B------:R-:W2:Y:S04]  /*32f90*/  LDL.LU R28, [R1+0x1374] ;  /* 0x00137400011c7983 */ /* 0x000ea80000300800 */
[----:B------:R-:W2:Y:S04]  /*32fa0*/  LDL.LU R27, [R1+0x1370] ;  /* 0x00137000011b7983 */ /* 0x000ea80000300800 */
[----:B------:R-:W2:Y:S04]  /*32fb0*/  LDL.LU R2, [R1+0x137c] ;  /* 0x00137c0001027983 */ /* 0x000ea80000300800 */
[----:B------:R-:W2:Y:S01]  /*32fc0*/  LDL.LU R26, [R1+0x1378] ;  /* 0x00137800011a7983 */ /* 0x000ea20000300800 */
[----:B------:R-:W-:-:S03]  /*32fd0*/  IMAD.MOV.U32 R25, RZ, RZ, R0 ;  /* 0x000000ffff197224 */ /* 0x000fc600078e0000 */
[----:B--2---:R-:W-:Y:S04]  /*32fe0*/  STL.64 [R1+0x2f60], R26 ;  /* 0x002f601a01007387 */ /* 0x004fe80000100a00 */
[----:B------:R0:W-:Y:S04]  /*32ff0*/  STL.64 [R1+0x2f58], R24 ;  /* 0x002f581801007387 */ /* 0x0001e80000100a00 */
[----:B0-----:R-:W2:Y:S04]  /*33000*/  LDL.LU R24, [R1+0xd00] ;  /* 0x000d000001187983 */ /* 0x001ea80000300800 */
[----:B------:R-:W2:Y:S04]  /*33010*/  LDL.LU R25, [R1+0xd04] ;  /* 0x000d040001197983 */ /* 0x000ea80000300800 */
[----:B------:R-:W2:Y:S04]  /*33020*/  LDL.LU R26, [R1+0xd08] ;  /* 0x000d0800011a7983 */ /* 0x000ea80000300800 */
[----:B------:R-:W2:Y:S01]  /*33030*/  LDL.LU R27, [R1+0xd0c] ;  /* 0x000d0c00011b7983 */ /* 0x000ea20000300800 */
[C---:B----4-:R-:W-:Y:S03]  /*33040*/  HMMA.16816.F32 R4, R12.reuse, R10, R4 ;  /* 0x0000000a0c04723c */ /* 0x050fe60000001804 */
[----:B--2---:R-:W-:Y:S04]  /*33050*/  STL.64 [R1+0x2f70], R26 ;  /* 0x002f701a01007387 */ /* 0x004fe80000100a00 */
[----:B------:R0:W-:Y:S04]  /*33060*/  STL.64 [R1+0x2f68], R24 ;  /* 0x002f681801007387 */ /* 0x0001e80000100a00 */
        /* <DEDUP_REMOVED lines=57> */
[----:B------:R-:W4:Y:S04]  /*33400*/  LDL.LU R28, [R1+0x2f50] ;  /* 0x002f5000011c7983 */ /* 0x000f280000300800 */
[----:B------:R-:W3:Y:S04]  /*33410*/  LDL.LU R2, [R1+0x2f4c] ;  /* 0x002f4c0001027983 */ /* 0x000ee80000300800 */
[----:B------:R-:W3:Y:S02]  /*33420*/  LDL.LU R3, [R1+0x2f48] ;  /* 0x002f480001037983 */ /* 0x000ee40000300800 */
[----:B---3--:R-:W-:Y:S02]  /*33430*/  HMMA.16816.F32 R12, R12, R2, R20 ;  /* 0x000000020c0c723c */ /* 0x008fe40000001814 */
        /* <DEDUP_REMOVED lines=8> */
[----:B------:R-:W4:Y:S06]  /*334c0*/  LDL.LU R29, [R1+0x2f30] ;  /* 0x002f3000011d7983 */ /* 0x000f2c0000300800 */
[----:B--2---:R-:W-:Y:S01]  /*334d0*/  HMMA.16816.F32 R24, R12, R24, R20 ;  /* 0x000000180c18723c */ /* 0x004fe20000001814 */
[----:B------:R-:W2:Y:S04]  /*334e0*/  LDL.LU.64 R22, [R1+0x2f28] ;  /* 0x002f280001167983 */ /* 0x000ea80000300a00 */
[----:B------:R-:W2:-:S14]  /*334f0*/  LDL.LU.64 R20, [R1+0x2f20] ;  /* 0x002f200001147983 */ /* 0x000e9c0000300a00 */
        /* <DEDUP_REMOVED lines=17> */
[----:B------:R-:W3:-:S13]  /*33610*/  LDL.LU.64 R20, [R1+0x2ed8] ;  /* 0x002ed80001147983 */ /* 0x000eda0000300a00 */
[----:B------:R-:W-:Y:S04]  /*33620*/  STL.64 [R1+0xcc0], R24 ;  /* 0x000cc01801007387 */ /* 0x000fe80000100a00 */
[----:B------:R0:W-:Y:S04]  /*33630*/  STL.64 [R1+0xcc8], R26 ;  /* 0x000cc81a01007387 */ /* 0x0001e80000100a00 */
[----:B0-----:R-:W2:Y:S04]  /*33640*/  LDL.LU.64 R26, [R1+0x2ed0] ;  /* 0x002ed000011a7983 */ /* 0x001ea80000300a00 */
[----:B------:R-:W3:Y:S01]  /*33650*/  LDL.LU.64 R24, [R1+0x2ec8] ;  /* 0x002ec80001187983 */ /* 0x000ee20000300a00 */
[----:B----4-:R-:W-:-:S15]  /*33660*/  HMMA.16816.F32 R4, R12, R28, R4 ;  /* 0x0000001c0c04723c */ /* 0x010fde0000001804 */
[----:B------:R-:W-:-:S04]  /*33670*/  NOP ;  /* 0x0000000000007918 */ /* 0x000fc80000000000 */
[----:B------:R-:W-:Y:S04]  /*33680*/  STL.64 [R1+0xcb0], R4 ;  /* 0x000cb00401007387 */ /* 0x000fe80000100a00 */
[----:B------:R2:W-:Y:S02]  /*33690*/  STL.64 [R1+0xcb8], R6 ;  /* 0x000cb80601007387 */ /* 0x0005e40000100a00 */
[C---:B--2---:R-:W-:Y:S08]  /*336a0*/  HMMA.16816.F32 R4, R12.reuse, R26, R8 ;  /* 0x0000001a0c04723c */ /* 0x044ff00000001808 */
[C---:B---3--:R-:W-:Y:S11]  /*336b0*/  HMMA.16816.F32 R8, R12.reuse, R24, R16 ;  /* 0x000000180c08723c */ /* 0x048ff60000001810 */
[----:B------:R0:W-:Y:S04]  /*336c0*/  STL.64 [R1+0xca0], R4 ;  /* 0x000ca00401007387 */ /* 0x0001e80000100a00 */
[----:B------:R1:W-:Y:S04]  /*336d0*/  STL.64 [R1+0xca8], R6 ;  /* 0x000ca80601007387 */ /* 0x0003e80000100a00 */
[----:B0-----:R-:W2:Y:S04]  /*336e0*/  LDL.LU R4, [R1+0xc30] ;  /* 0x000c300001047983 */ /* 0x001ea80000300800 */
[----:B------:R0:W-:Y:S04]  /*336f0*/  STL.64 [R1+0xc90], R8 ;  /* 0x000c900801007387 */ /* 0x0001e80000100a00 */
[----:B------:R3:W-:Y:S04]  /*33700*/  STL.64 [R1+0xc98], R10 ;  /* 0x000c980a01007387 */ /* 0x0007e80000100a00 */
[----:B------:R-:W2:Y:S04]  /*33710*/  LDL.LU R5, [R1+0xc34] ;  /* 0x000c340001057983 */ /* 0x000ea80000300800 */
[----:B-1----:R-:W4:Y:S04]  /*33720*/  LDL.LU R6, [R1+0xc38] ;  /* 0x000c380001067983 */ /* 0x002f280000300800 */
[----:B------:R-:W4:Y:S04]  /*33730*/  LDL.LU R7, [R1+0xc3c] ;  /* 0x000c3c0001077983 */ /* 0x000f280000300800 */
[----:B0-----:R-:W2:Y:S04]  /*33740*/  LDL.LU R8, [R1+0xc50] ;  /* 0x000c500001087983 */ /* 0x001ea80000300800 */
[----:B------:R-:W2:Y:S04]  /*33750*/  LDL.LU R9, [R1+0xc54] ;  /* 0x000c540001097983 */ /* 0x000ea80000300800 */
[----:B---3--:R-:W3:Y:S04]  /*33760*/  LDL.LU R10, [R1+0xc58] ;  /* 0x000c5800010a7983 */ /* 0x008ee80000300800 */
[----:B------:R-:W3:Y:S04]  /*33770*/  LDL.LU R11, [R1+0xc5c] ;  /* 0x000c5c00010b7983 */ /* 0x000ee80000300800 */
        /* <DEDUP_REMOVED lines=11> */
[----:B------:R0:W-:Y:S04]  /*33830*/  STL.64 [R1+0x2e98], R8 ;  /* 0x002e980801007387 */ /* 0x0001e80000100a00 */
[----:B0-----:R-:W3:Y:S04]  /*33840*/  LDL.LU R8, [R1+0xc60] ;  /* 0x000c600001087983 */ /* 0x001ee80000300800 */
[----:B------:R-:W3:Y:S04]  /*33850*/  LDL.LU R9, [R1+0xc64] ;  /* 0x000c640001097983 */ /* 0x000ee80000300800 */
[----:B------:R-:W3:Y:S04]  /*33860*/  LDL.LU R10, [R1+0xc68] ;  /* 0x000c6800010a7983 */ /* 0x000ee80000300800 */
[----:B------:R-:W3:Y:S04]  /*33870*/  LDL.LU R11, [R1+0xc6c] ;  /* 0x000c6c00010b7983 */ /* 0x000ee80000300800 */
[----:B----4-:R-:W-:Y:S04]  /*33880*/  STL.64 [R1+0x2e80], R6 ;  /* 0x002e800601007387 */ /* 0x010fe80000100a00 */
[----:B------:R0:W-:Y:S04]  /*33890*/  STL.64 [R1+0x2e78], R4 ;  /* 0x002e780401007387 */ /* 0x0001e80000100a00 */
[----:B0-----:R-:W4:Y:S04]  /*338a0*/  LDL.LU R4, [R1+0xc40] ;  /* 0x000c400001047983 */ /* 0x001f280000300800 */
[----:B------:R-:W4:Y:S04]  /*338b0*/  LDL.LU R5, [R1+0xc44] ;  /* 0x000c440001057983 */ /* 0x000f280000300800 */
[----:B------:R-:W4:Y:S04]  /*338c0*/  LDL.LU R6, [R1+0xc48] ;  /* 0x000c480001067983 */ /* 0x000f280000300800 */
[----:B------:R-:W4:Y:S04]  /*338d0*/  LDL.LU R7, [R1+0xc4c] ;  /* 0x000c4c0001077983 */ /* 0x000f280000300800 */
[----:B------:R-:W2:Y:S04]  /*338e0*/  LDL.LU R0, [R1+0x13a0] ;  /* 0x0013a00001007983 */ /* 0x000ea80000300800 */
[----:B------:R0:W-:Y:S04]  /*338f0*/  STL.64 [R1+0x2e08], R26 ;  /* 0x002e081a01007387 */ /* 0x0001e80000100a00 */
[----:B0-----:R-:W2:Y:S04]  /*33900*/  LDL.64 R26, [R1+0x18] ;  /* 0x00001800011a7983 */ /* 0x001ea80000100a00 */
[----:B------:R0:W-:Y:S04]  /*33910*/  STL.64 [R1+0x2e00], R24 ;  /* 0x002e001801007387 */ /* 0x0001e80000100a00 */
[----:B0-----:R-:W3:Y:S04]  /*33920*/  LDL.LU R24, [R1+0x1398] ;  /* 0x0013980001187983 */ /* 0x001ee80000300800 */
[----:B------:R-:W3:Y:S04]  /*33930*/  LDL.LU R25, [R1+0x13a4] ;  /* 0x0013a40001197983 */ /* 0x000ee80000300800 */
[----:B--2---:R-:W-:Y:S04]  /*33940*/  STL.64 [R1+0x2e50], R26 ;  /* 0x002e501a01007387 */ /* 0x004fe80000100a00 */
[----:B---3--:R0:W-:Y:S04]  /*33950*/  STL.64 [R1+0x2e48], R24 ;  /* 0x002e481801007387 */ /* 0x0081e80000100a00 */
[----:B0-----:R-:W2:Y:S04]  /*33960*/  LDL.LU R24, [R1+0xc10] ;  /* 0x000c100001187983 */ /* 0x001ea80000300800 */
[----:B------:R-:W2:Y:S04]  /*33970*/  LDL.LU R25, [R1+0xc14] ;  /* 0x000c140001197983 */ /* 0x000ea80000300800 */
[----:B------:R-:W3:Y:S04]  /*33980*/  LDL.LU R26, [R1+0xc18] ;  /* 0x000c1800011a7983 */ /* 0x000ee80000300800 */
[----:B------:R-:W3:Y:S01]  /*33990*/  LDL.LU R27, [R1+0xc1c] ;  /* 0x000c1c00011b7983 */ /* 0x000ee20000300800 */
[C---:B------:R-:W-:Y:S03]  /*339a0*/  HMMA.16816.F32 R16, R12.reuse, R22, R16 ;  /* 0x000000160c10723c */ /* 0x040fe60000001810 */
[----:B---3--:R-:W-:Y:S04]  /*339b0*/  STL.64 [R1+0x2e60], R26 ;  /* 0x002e601a01007387 */ /* 0x008fe80000100a00 */
[----:B--2---:R0:W-:Y:S04]  /*339c0*/  STL.64 [R1+0x2e58], R24 ;  /* 0x002e581801007387 */ /* 0x0041e80000100a00 */
[----:B0-----:R-:W2:Y:S04]  /*339d0*/  LDL.LU R24, [R1+0xc20] ;  /* 0x000c200001187983 */ /* 0x001ea80000300800 */
[----:B------:R-:W2:Y:S04]  /*339e0*/  LDL.LU R25, [R1+0xc24] ;  /* 0x000c240001197983 */ /* 0x000ea80000300800 */
[----:B------:R-:W2:Y:S04]  /*339f0*/  LDL.LU R26, [R1+0xc28] ;  /* 0x000c2800011a7983 */ /* 0x000ea80000300800 */
[----:B------:R-:W2:Y:S04]  /*33a00*/  LDL.LU R27, [R1+0xc2c] ;  /* 0x000c2c00011b7983 */ /* 0x000ea80000300800 */
        /* <DEDUP_REMOVED lines=26> */
[----:B0-----:R-:W4:Y:S04]  /*33bb0*/  LDL.LU.64 R10, [R1+0x2e90] ;  /* 0x002e9000010a7983 */ /* 0x001f280000300a00 */
[----:B------:R-:W2:Y:S04]  /*33bc0*/  LDL.LU.64 R8, [R1+0x2e88] ;  /* 0x002e880001087983 */ /* 0x000ea80000300a00 */
[----:B------:R-:W-:Y:S04]  /*33bd0*/  STL.64 [R1+0x2dc8], R18 ;  /* 0x002dc81201007387 */ /* 0x000fe80000100a00 */
[----:B------:R0:W-:Y:S04]  /*33be0*/  STL.64 [R1+0x2dc0], R16 ;  /* 0x002dc01001007387 */ /* 0x0001e80000100a00 */
[----:B0-----:R-:W3:Y:S04]  /*33bf0*/  LDL.LU R16, [R1+0x330] ;  /* 0x0003300001107983 */ /* 0x001ee80000300800 */
[----:B------:R-:W3:Y:S04]  /*33c00*/  LDL.LU R17, [R1+0x334] ;  /* 0x0003340001117983 */ /* 0x000ee80000300800 */
[----:B------:R-:W3:Y:S04]  /*33c10*/  LDL.LU R18, [R1+0x338] ;  /* 0x0003380001127983 */ /* 0x000ee80000300800 */
[----:B------:R-:W3:Y:S01]  /*33c20*/  LDL.LU R19, [R1+0x33c] ;  /* 0x00033c0001137983 */ /* 0x000ee20000300800 */
        /* <DEDUP_REMOVED lines=30> */
[----:B------:R0:W-:Y:S04]  /*33e10*/  STL.64 [R1+0x2d98], R6 ;  /* 0x002d980601007387 */ /* 0x0001e80000100a00 */
[----:B0-----:R-:W2:Y:S01]  /*33e20*/  LDL.LU R7, [R1+0x138c] ;  /* 0x00138c0001077983 */ /* 0x001ea20000300800 */
[----:B---3--:R-:W-:Y:S03]  /*33e30*/  HMMA.16816.F32 R12, R12, R2, R16 ;  /* 0x000000020c0c723c */ /* 0x008fe60000001810 */
[----:B------:R0:W-:Y:S04]  /*33e40*/  STL.64 [R1+0x2d90], R4 ;  /* 0x002d900401007387 */ /* 0x0001e80000100a00 */
[----:B------:R-:W-:Y:S04]  /*33e50*/  STL [R1+0x2d84], R2 ;  /* 0x002d840201007387 */ /* 0x000fe80000100800 */
[----:B------:R-:W-:Y:S01]  /*33e60*/  STL [R1+0x2d80], R3 ;  /* 0x002d800301007387 */ /* 0x000fe20000100800 */
[----:B0-----:R-:W-:-:S07]  /*33e70*/  IMAD R5, R10, 0x100, R9 ;  /* 0x000001000a057824 */ /* 0x001fce00078e0209 */
[----:B------:R0:W-:Y:S04]  /*33e80*/  STL.64 [R1+0x330], R12 ;  /* 0x0003300c01007387 */ /* 0x0001e80000100a00 */
[----:B------:R1:W-:Y:S01]  /*33e90*/  STL.64 [R1+0x338], R14 ;  /* 0x0003380e01007387 */ /* 0x0003e20000100a00 */
[----:B0-----:R-:W-:Y:S01]  /*33ea0*/  F2FP.F16.E4M3.UNPACK_B R13, R5 ;  /* 0x00000005ff0d723e */ /* 0x001fe200020006ff */
[----:B----4-:R-:W-:Y:S02]  /*33eb0*/  IMAD R4, R24, 0x100, R11 ;  /* 0x0000010018047824 */ /* 0x010fe400078e020b */
[----:B------:R-:W-:-:S03]  /*33ec0*/  IMAD R0, R0, 0x100, R25 ;  /* 0x0000010000007824 */ /* 0x000fc600078e0219 */
[----:B-1----:R-:W-:Y:S02]  /*33ed0*/  F2FP.F16.E4M3.UNPACK_B R14, R4 ;  /* 0x00000004ff0e723e */ /* 0x002fe400020006ff */
[----:B------:R-:W-:Y:S01]  /*33ee0*/  F2FP.F16.E4M3.UNPACK_B R15, R0 ;  /* 0x00000000ff0f723e */ /* 0x000fe200020006ff */
[----:B--2---:R-:W-:-:S05]  /*33ef0*/  IMAD R8, R8, 0x100, R7 ;  /* 0x0000010008087824 */ /* 0x004fca00078e0207 */
[----:B------:R-:W-:-:S07]  /*33f00*/  F2FP.F16.E4M3.UNPACK_B R12, R8 ;  /* 0x00000008ff0c723e */ /* 0x000fce00020006ff */
[----:B------:R-:W-:Y:S01]  /*33f10*/  HMMA.16816.F32 R4, R12, R26, R20 ;  /* 0x0000001a0c04723c */ /* 0x000fe20000001814 */
[----:B------:R-:W-:Y:S02]  /*33f20*/  IMAD.MOV.U32 R2, RZ, RZ, R26 ;  /* 0x000000ffff027224 */ /* 0x000fe400078e001a */
[----:B------:R-:W-:-:S15]  /*33f30*/  IMAD.MOV.U32 R0, RZ, RZ, R27 ;  /* 0x000000ffff007224 */ /* 0x000fde00078e001b */
[----:B------:R-:W-:Y:S01]  /*33f40*/  NOP ;  /* 0x0000000000007918 */ /* 0x000fe20000000000 */
[----:B------:R-:W-:Y:S04]  /*33f50*/  STL.64 [R1+0xc00], R4 ;  /* 0x000c000401007387 */ /* 0x000fe80000100a00 */
[----:B------:R0:W-:Y:S04]  /*33f60*/  STL.64 [R1+0xc08], R6 ;  /* 0x000c080601007387 */ /* 0x0001e80000100a00 */
[----:B------:R-:W2:Y:S04]  /*33f70*/  LDL.LU R16, [R1+0xb80] ;  /* 0x000b800001107983 */ /* 0x000ea80000300800 */
[----:B------:R-:W2:Y:S04]  /*33f80*/  LDL.LU R17, [R1+0xb84] ;  /* 0x000b840001117983 */ /* 0x000ea80000300800 */
        /* <DEDUP_REMOVED lines=8> */
[----:B------:R-:W2:Y:S04]  /*34010*/  LDL.LU R26, [R1+0xbc8] ;  /* 0x000bc800011a7983 */ /* 0x000ea80000300800 */
[----:B------:R-:W2:Y:S04]  /*34020*/  LDL.LU R27, [R1+0xbcc] ;  /* 0x000bcc00011b7983 */ /* 0x000ea80000300800 */
[----:B--2---:R1:W-:Y:S04]  /*34030*/  STL.64 [R1+0x2e18], R26 ;  /* 0x002e181a01007387 */ /* 0x0043e80000100a00 */
[----:B0-----:R-:W2:Y:S04]  /*34040*/  LDL R6, [R1+0x8] ;  /* 0x0000080001067983 */ /* 0x001ea80000100800 */
[----:B------:R-:W2:Y:S04]  /*34050*/  LDL R7, [R1+0xc] ;  /* 0x00000c0001077983 */ /* 0x000ea80000100800 */
[----:B------:R-:W2:Y:S04]  /*34060*/  LDL.64 R4, [R1+0x10] ;  /* 0x0000100001047983 */ /* 0x000ea80000100a00 */
[----:B-1----:R-:W2:Y:S04]  /*34070*/  LDL R26, [R1] ;  /* 0x00000000011a7983 */ /* 0x002ea80000100800 */
[----:B------:R-:W2:Y:S04]  /*34080*/  LDL R27, [R1+0x4] ;  /* 0x00000400011b7983 */ /* 0x000ea80000100800 */
[----:B------:R0:W-:Y:S04]  /*34090*/  STL.64 [R1+0x2e10], R24 ;  /* 0x002e101801007387 */ /* 0x0001e80000100a00 */
[----:B--2---:R1:W-:Y:S04]  /*340a0*/  STL.64 [R1+0x2e30], R26 ;  /* 0x002e301a01007387 */ /* 0x0043e80000100a00 */
[----:B0-----:R-:W2:Y:S04]  /*340b0*/  LDL.LU R24, [R1+0xbe0] ;  /* 0x000be00001187983 */ /* 0x001ea80000300800 */
[----:B------:R-:W2:Y:S04]  /*340c0*/  LDL.LU R25, [R1+0xbe4] ;  /* 0x000be40001197983 */ /* 0x000ea80000300800 */
[----:B-1----:R-:W2:Y:S04]  /*340d0*/  LDL.LU R26, [R1+0xbe8] ;  /* 0x000be800011a7983 */ /* 0x002ea80000300800 */
[----:B------:R-:W2:Y:S04]  /*340e0*/  LDL.LU R27, [R1+0xbec] ;  /* 0x000bec00011b7983 */ /* 0x000ea80000300800 */
[----:B--2---:R-:W-:Y:S04]  /*340f0*/  STL.64 [R1+0x2e40], R26 ;  /* 0x002e401a01007387 */ /* 0x004fe80000100a00 */
[----:B------:R0:W-:Y:S04]  /*34100*/  STL.64 [R1+0x2e38], R24 ;  /* 0x002e381801007387 */ /* 0x0001e80000100a00 */
[----:B0-----:R-:W2:Y:S04]  /*34110*/  LDL.LU R24, [R1+0xbf0] ;  /* 0x000bf00001187983 */ /* 0x001ea80000300800 */
[----:B------:R-:W2:Y:S04]  /*34120*/  LDL.LU R25, [R1+0xbf4] ;  /* 0x000bf40001197983 */ /* 0x000ea80000300800 */
[----:B------:R-:W2:Y:S04]  /*34130*/  LDL.LU R26, [R1+0xbf8] ;  /* 0x000bf800011a7983 */ /* 0x000ea80000300800 */
[----:B------:R-:W2:Y:S04]  /*34140*/  LDL.LU R27, [R1+0xbfc] ;  /* 0x000bfc00011b7983 */ /* 0x000ea80000300800 */
[----:B------:R-:W-:Y:S04]  /*34150*/  STL.64 [R1+0x2df8], R22 ;  /* 0x002df81601007387 */ /* 0x000fe80000100a00 */
[----:B----4-:R0:W-:Y:S04]  /*34160*/  STL.64 [R1+0x2df0], R20 ;  /* 0x002df01401007387 */ /* 0x0101e80000100a00 */
[----:B0-----:R-:W4:Y:S04]  /*34170*/  LDL.LU R20, [R1+0xbb0] ;  /* 0x000bb00001147983 */ /* 0x001f280000300800 */
        /* <DEDUP_REMOVED lines=19> */
[----:B------:R-:W-:Y:S03]  /*342b0*/  HMMA.16816.F32 R24, R12, R4, R24 ;  /* 0x000000040c18723c */ /* 0x000fe60000001818 */
        /* <DEDUP_REMOVED lines=9> */
[----:B------:R-:W4:Y:S01]  /*34350*/  LDL.LU.64 R24, [R1+0x2e38] ;  /* 0x002e380001187983 */ /* 0x000f220000300a00 */
[----:B------:R-:W-:-:S02]  /*34360*/  IMAD.MOV.U32 R3, RZ, RZ, R5 ;  /* 0x000000ffff037224 */ /* 0x000fc400078e0005 */
[----:B----4-:R-:W-:Y:S01]  /*34370*/  HMMA.16816.F32 R4, R12, R6, R24 ;  /* 0x000000060c04723c */ /* 0x010fe20000001818 */
[----:B------:R-:W4:-:S15]  /*34380*/  LDL.LU.64 R26, [R1+0x2e30] ;  /* 0x002e3000011a7983 */ /* 0x000f1e0000300a00 */
[----:B------:R-:W-:-:S03]  /*34390*/  NOP ;  /* 0x0000000000007918 */ /* 0x000fc60000000000 */
[----:B------:R0:W-:Y:S04]  /*343a0*/  STL.64 [R1+0xbe0], R4 ;  /* 0x000be00401007387 */ /* 0x0001e80000100a00 */
[----:B------:R1:W-:Y:S04]  /*343b0*/  STL.64 [R1+0xbe8], R6 ;  /* 0x000be80601007387 */ /* 0x0003e80000100a00 */
[----:B0-----:R-:W2:Y:S04]  /*343c0*/  LDL.LU R4, [R1+0xb50] ;  /* 0x000b500001047983 */ /* 0x001ea80000300800 */
[----:B------:R-:W2:Y:S04]  /*343d0*/  LDL.LU R5, [R1+0xb54] ;  /* 0x000b540001057983 */ /* 0x000ea80000300800 */
[----:B-1----:R-:W2:Y:S04]  /*343e0*/  LDL.LU R6, [R1+0xb58] ;  /* 0x000b580001067983 */ /* 0x002ea80000300800 */
[----:B------:R-:W2:Y:S01]  /*343f0*/  LDL.LU R7, [R1+0xb5c] ;  /* 0x000b5c0001077983 */ /* 0x000ea20000300800 */
[----:B----4-:R-:W-:Y:S03]  /*34400*/  HMMA.16816.F32 R24, R12, R26, R20 ;  /* 0x0000001a0c18723c */ /* 0x010fe60000001814 */
[----:B------:R-:W4:Y:S04]  /*34410*/  LDL.LU.64 R22, [R1+0x2e28] ;  /* 0x002e280001167983 */ /* 0x000f280000300a00 */
[----:B------:R-:W4:-:S12]  /*34420*/  LDL.LU.64 R20, [R1+0x2e20] ;  /* 0x002e200001147983 */ /* 0x000f180000300a00 */
        /* <DEDUP_REMOVED lines=73> */
[----:B------:R-:W4:Y:S01]  /*348c0*/  LDL.LU.64 R4, [R1+0x2d90] ;  /* 0x002d900001047983 */ /* 0x000f220000300a00 */
[----:B---3--:R-:W-:Y:S03]  /*348d0*/  HMMA.16816.F32 R16, R12, R8, R16 ;  /* 0x000000080c10723c */ /* 0x008fe60000001810 */
[----:B------:R-:W-:Y:S04]  /*348e0*/  STL.64 [R1+0x2cd8], R10 ;  /* 0x002cd80a01007387 */ /* 0x000fe80000100a00 */
[----:B------:R-:W-:-:S12]  /*348f0*/  STL.64 [R1+0x2cd0], R8 ;  /* 0x002cd00801007387 */ /* 0x000fd80000100a00 */
[----:B------:R-:W-:Y:S04]  /*34900*/  STL.64 [R1+0xb40], R16 ;  /* 0x000b401001007387 */ /* 0x000fe80000100a00 */
[----:B------:R2:W-:Y:S02]  /*34910*/  STL.64 [R1+0xb48], R18 ;  /* 0x000b481201007387 */ /* 0x0005e40000100a00 */
[C---:B--2---:R-:W-:Y:S08]  /*34920*/  HMMA.16816.F32 R16, R12.reuse, R6, R20 ;  /* 0x000000060c10723c */ /* 0x044ff00000001814 */
[----:B----4-:R-:W-:Y:S01]  /*34930*/  HMMA.16816.F32 R8, R12, R4, R24 ;  /* 0x000000040c08723c */ /* 0x010fe20000001818 */
[----:B------:R0:W-:Y:S10]  /*34940*/  STL.64 [R1+0x2ca8], R6 ;  /* 0x002ca80601007387 */ /* 0x0001f40000100a00 */
[----:B------:R-:W-:Y:S04]  /*34950*/  STL.64 [R1+0xb30], R16 ;  /* 0x000b301001007387 */ /* 0x000fe80000100a00 */
[----:B------:R-:W-:Y:S04]  /*34960*/  STL.64 [R1+0xb38], R18 ;  /* 0x000b381201007387 */ /* 0x000fe80000100a00 */
[----:B------:R1:W-:Y:S04]  /*34970*/  STL.64 [R1+0x2ca0], R4 ;  /* 0x002ca00401007387 */ /* 0x0003e80000100a00 */
[----:B------:R-:W-:Y:S04]  /*34980*/  STL.64 [R1+0xb20], R8 ;  /* 0x000b200801007387 */ /* 0x000fe80000100a00 */
[----:B------:R-:W-:Y:S04]  /*34990*/  STL.64 [R1+0xb28], R10 ;  /* 0x000b280a01007387 */ /* 0x000fe80000100a00 */
[----:B------:R-:W2:Y:S04]  /*349a0*/  LDL.LU R20, [R1+0xab0] ;  /* 0x000ab00001147983 */ /* 0x000ea80000300800 */
[----:B------:R-:W2:Y:S04]  /*349b0*/  LDL.LU R21, [R1+0xab4] ;  /* 0x000ab40001157983 */ /* 0x000ea80000300800 */
[----:B------:R-:W3:Y:S04]  /*349c0*/  LDL.LU R22, [R1+0xab8] ;  /* 0x000ab80001167983 */ /* 0x000ee80000300800 */
[----:B------:R-:W3:Y:S04]  /*349d0*/  LDL.LU R23, [R1+0xabc] ;  /* 0x000abc0001177983 */ /* 0x000ee80000300800 */
[----:B0-----:R-:W4:Y:S04]  /*349e0*/  LDL.64 R6, [R1] ;  /* 0x0000000001067983 */ /* 0x001f280000100a00 */
[----:B------:R-:W2:Y:S04]  /*349f0*/  LDL.LU R24, [R1+0xad0] ;  /* 0x000ad00001187983 */ /* 0x000ea80000300800 */
[----:B------:R-:W2:Y:S04]  /*34a00*/  LDL.LU R25, [R1+0xad4] ;  /* 0x000ad40001197983 */ /* 0x000ea80000300800 */
[----:B------:R-:W2:Y:S04]  /*34a10*/  LDL.LU R26, [R1+0xad8] ;  /* 0x000ad800011a7983 */ /* 0x000ea80000300800 */
[----:B------:R-:W2:Y:S04]  /*34a20*/  LDL.LU R27, [R1+0xadc] ;  /* 0x000adc00011b7983 */ /* 0x000ea80000300800 */
[----:B-1----:R-:W2:Y:S04]  /*34a30*/  LDL.64 R4, [R1+0x8] ;  /* 0x0000080001047983 */ /* 0x002ea80000100a00 */
[----:B----4-:R-:W-:Y:S04]  /*34a40*/  STL.64 [R1+0x2d38], R6 ;  /* 0x002d380601007387 */ /* 0x010fe80000100a00 */
[----:B--2---:R-:W-:Y:S04]  /*34a50*/  STL.64 [R1+0x2d30], R4 ;  /* 0x002d300401007387 */ /* 0x004fe80000100a00 */
[----:B------:R-:W-:Y:S04]  /*34a60*/  STL.64 [R1+0x2d18], R26 ;  /* 0x002d181a01007387 */ /* 0x000fe80000100a00 */
[----:B------:R0:W-:Y:S04]  /*34a70*/  STL.64 [R1+0x2d10], R24 ;  /* 0x002d101801007387 */ /* 0x0001e80000100a00 */
[----:B0-----:R-:W2:Y:S04]  /*34a80*/  LDL.LU R24, [R1+0xae0] ;  /* 0x000ae00001187983 */ /* 0x001ea80000300800 */
[----:B------:R-:W2:Y:S04]  /*34a90*/  LDL.LU R25, [R1+0xae4] ;  /* 0x000ae40001197983 */ /* 0x000ea80000300800 */
[----:B------:R-:W4:Y:S04]  /*34aa0*/  LDL.LU R26, [R1+0xae8] ;  /* 0x000ae800011a7983 */ /* 0x000f280000300800 */
[----:B------:R-:W4:Y:S04]  /*34ab0*/  LDL.LU R27, [R1+0xaec] ;  /* 0x000aec00011b7983 */ /* 0x000f280000300800 */
[----:B------:R-:W2:Y:S01]  /*34ac0*/  LDL R6, [R1+0x10] ;  /* 0x0000100001067983 */ /* 0x000ea20000100800 */
[----:B------:R-:W-:-:S05]  /*34ad0*/  IMAD.MOV.U32 R7, RZ, RZ, R3 ;  /* 0x000000ffff077224 */ /* 0x000fca00078e0003 */
[----:B--2---:R-:W-:Y:S04]  /*34ae0*/  STL.64 [R1+0x2d50], R6 ;  /* 0x002d500601007387 */ /* 0x004fe80000100a00 */
[----:B----4-:R-:W-:Y:S04]  /*34af0*/  STL.64 [R1+0x2d28], R26 ;  /* 0x002d281a01007387 */ /* 0x010fe80000100a00 */
[----:B------:R0:W-:Y:S04]  /*34b00*/  STL.64 [R1+0x2d20], R24 ;  /* 0x002d201801007387 */ /* 0x0001e80000100a00 */
[----:B0-----:R-:W2:Y:S04]  /*34b10*/  LDL.LU R24, [R1+0xaf0] ;  /* 0x000af00001187983 */ /* 0x001ea80000300800 */
[----:B------:R-:W2:Y:S04]  /*34b20*/  LDL.LU R25, [R1+0xaf4] ;  /* 0x000af40001197983 */ /* 0x000ea80000300800 */
[----:B------:R-:W4:Y:S04]  /*34b30*/  LDL.LU R26, [R1+0xaf8] ;  /* 0x000af800011a7983 */ /* 0x000f280000300800 */
[----:B------:R-:W4:Y:S01]  /*34b40*/  LDL.LU R27, [R1+0xafc] ;  /* 0x000afc00011b7983 */ /* 0x000f220000300800 */
[----:B------:R-:W-:-:S02]  /*34b50*/  IMAD R29, R28, 0x100, R29 ;  /* 0x000001001c1d7824 */ /* 0x000fc400078e021d */
[----:B------:R-:W-:Y:S01]  /*34b60*/  IMAD.MOV.U32 R4, RZ, RZ, R2 ;  /* 0x000000ffff047224 */ /* 0x000fe200078e0002 */
[----:B------:R-:W2:Y:S04]  /*34b70*/  LDL.LU R28, [R1+0x13b4] ;  /* 0x0013b400011c7983 */ /* 0x000ea80000300800 */
[----:B------:R-:W3:Y:S04]  /*34b80*/  LDL.LU R7, [R1+0x13b0] ;  /* 0x0013b00001077983 */ /* 0x000ee80000300800 */
[----:B------:R-:W3:Y:S04]  /*34b90*/  LDL.LU R2, [R1+0x13bc] ;  /* 0x0013bc0001027983 */ /* 0x000ee80000300800 */
[----:B------:R-:W3:Y:S01]  /*34ba0*/  LDL.LU R6, [R1+0x13b8] ;  /* 0x0013b80001067983 */ /* 0x000ee20000300800 */
[----:B------:R-:W-:-:S03]  /*34bb0*/  IMAD.MOV.U32 R5, RZ, RZ, R0 ;  /* 0x000000ffff057224 */ /* 0x000fc600078e0000 */
[----:B------:R-:W3:Y:S04]  /*34bc0*/  LDL.LU R3, [R1+0x13c4] ;  /* 0x0013c40001037983 */ /* 0x000ee80000300800 */
[----:B------:R-:W3:Y:S04]  /*34bd0*/  LDL.LU R0, [R1+0x13c0] ;  /* 0x0013c00001007983 */ /* 0x000ee80000300800 */
[----:B----4-:R-:W-:Y:S04]  /*34be0*/  STL.64 [R1+0x2d48], R26 ;  /* 0x002d481a01007387 */ /* 0x010fe80000100a00 */
[----:B--2---:R0:W-:Y:S04]  /*34bf0*/  STL.64 [R1+0x2d40], R24 ;  /* 0x002d401801007387 */ /* 0x0041e80000100a00 */
[----:B0-----:R-:W2:Y:S04]  /*34c00*/  LDL.LU R24, [R1+0xb00] ;  /* 0x000b000001187983 */ /* 0x001ea80000300800 */
[----:B------:R-:W2:Y:S04]  /*34c10*/  LDL.LU R25, [R1+0xb04] ;  /* 0x000b040001197983 */ /* 0x000ea80000300800 */
[----:B------:R-:W4:Y:S04]  /*34c20*/  LDL.LU R26, [R1+0xb08] ;  /* 0x000b0800011a7983 */ /* 0x000f280000300800 */
[----:B------:R-:W4:Y:S04]  /*34c30*/  LDL.LU R27, [R1+0xb0c] ;  /* 0x000b0c00011b7983 */ /* 0x000f280000300800 */
[----:B----4-:R-:W-:Y:S04]  /*34c40*/  STL.64 [R1+0x2d60], R26 ;  /* 0x002d601a01007387 */ /* 0x010fe80000100a00 */
[----:B--2---:R0:W-:Y:S04]  /*34c50*/  STL.64 [R1+0x2d58], R24 ;  /* 0x002d581801007387 */ /* 0x0041e80000100a00 */
[----:B0-----:R-:W2:Y:S04]  /*34c60*/  LDL.LU R24, [R1+0xb10] ;  /* 0x000b100001187983 */ /* 0x001ea80000300800 */
[----:B------:R-:W2:Y:S04]  /*34c70*/  LDL.LU R25, [R1+0xb14] ;  /* 0x000b140001197983 */ /* 0x000ea80000300800 */
[----:B------:R-:W4:Y:S04]  /*34c80*/  LDL.LU R26, [R1+0xb18] ;  /* 0x000b1800011a7983 */ /* 0x000f280000300800 */
[----:B------:R-:W4:Y:S01]  /*34c90*/  LDL.LU R27, [R1+0xb1c] ;  /* 0x000b1c00011b7983 */ /* 0x000f220000300800 */
[----:B---3--:R-:W-:-:S02]  /*34ca0*/  IMAD R7, R7, 0x100, R28 ;  /* 0x0000010007077824 */ /* 0x008fc400078e021c */
[----:B------:R-:W-:Y:S02]  /*34cb0*/  IMAD R6, R6, 0x100, R2 ;  /* 0x0000010006067824 */ /* 0x000fe400078e0202 */
[----:B------:R-:W-:Y:S01]  /*34cc0*/  IMAD R0, R0, 0x100, R3 ;  /* 0x0000010000007824 */ /* 0x000fe200078e0203 */
[----:B----4-:R-:W-:Y:S04]  /*34cd0*/  STL.64 [R1+0x2d78], R26 ;  /* 0x002d781a01007387 */ /* 0x010fe80000100a00 */
[----:B--2---:R0:W-:Y:S04]  /*34ce0*/  STL.64 [R1+0x2d70], R24 ;  /* 0x002d701801007387 */ /* 0x0041e80000100a00 */
        /* <DEDUP_REMOVED lines=10> */
[----:B------:R-:W4:Y:S04]  /*34d90*/  LDL.LU R8, [R1+0xaa0] ;  /* 0x000aa00001087983 */ /* 0x000f280000300800 */
        /* <DEDUP_REMOVED lines=9> */
[----:B------:R-:W2:Y:S02]  /*34e30*/  LDL.LU R3, [R1+0x2d80] ;  /* 0x002d800001037983 */ /* 0x000ea40000300800 */
[----:B--2---:R-:W-:Y:S02]  /*34e40*/  HMMA.16816.F32 R12, R12, R2, R24 ;  /* 0x000000020c0c723c */ /* 0x004fe40000001818 */
[----:B------:R-:W2:Y:S04]  /*34e50*/  LDL.LU.64 R26, [R1+0x2d78] ;  /* 0x002d7800011a7983 */ /* 0x000ea80000300a00 */
[----:B------:R-:W2:Y:S04]  /*34e60*/  LDL.LU.64 R24, [R1+0x2d70] ;  /* 0x002d700001187983 */ /* 0x000ea80000300a00 */
[----:B------:R-:W-:Y:S04]  /*34e70*/  STL [R1+0x2c74], R2 ;  /* 0x002c740201007387 */ /* 0x000fe80000100800 */
[----:B------:R-:W-:Y:S05]  /*34e80*/  STL [R1+0x2c70], R3 ;  /* 0x002c700301007387 */ /* 0x000fea0000100800 */
[----:B------:R0:W-:Y:S04]  /*34e90*/  STL.64 [R1+0x320], R12 ;  /* 0x0003200c01007387 */ /* 0x0001e80000100a00 */
[----:B------:R1:W-:Y:S01]  /*34ea0*/  STL.64 [R1+0x328], R14 ;  /* 0x0003280e01007387 */ /* 0x0003e20000100a00 */
[----:B0-----:R-:W-:-:S02]  /*34eb0*/  F2FP.F16.E4M3.UNPACK_B R12, R29 ;  /* 0x0000001dff0c723e */ /* 0x001fc400020006ff */
        /* <DEDUP_REMOVED lines=55> */
[C---:B----4-:R-:W-:Y:S08]  /*35230*/  HMMA.16816.F32 R8, R12.reuse, R22, R8 ;  /* 0x000000160c08723c */ /* 0x050ff00000001808 */
[C---:B--2---:R-:W-:Y:S11]  /*35240*/  HMMA.16816.F32 R16, R12.reuse, R20, R16 ;  /* 0x000000140c10723c */ /* 0x044ff60000001810 */
[----:B------:R-:W-:Y:S04]  /*35250*/  STL.64 [R1+0xaa0], R8 ;  /* 0x000aa00801007387 */ /* 0x000fe80000100a00 */
[----:B------:R0:W-:Y:S04]  /*35260*/  STL.64 [R1+0xaa8], R10 ;  /* 0x000aa80a01007387 */ /* 0x0001e80000100a00 */
[----:B0-----:R-:W2:Y:S04]  /*35270*/  LDL.LU.64 R10, [R1+0x2cd8] ;  /* 0x002cd800010a7983 */ /* 0x001ea80000300a00 */
[----:B------:R-:W4:Y:S04]  /*35280*/  LDL.LU.64 R8, [R1+0x2cd0] ;  /* 0x002cd00001087983 */ /* 0x000f280000300a00 */
        /* <DEDUP_REMOVED lines=14> */
[----:B---3--:R-:W-:Y:S02]  /*35370*/  HMMA.16816.F32 R20, R12, R16, R24 ;  /* 0x000000100c14723c */ /* 0x008fe40000001818 */
[----:B------:R-:W-:Y:S04]  /*35380*/  STL.64 [R1+0x2bd8], R18 ;  /* 0x002bd81201007387 */ /* 0x000fe80000100a00 */
[----:B------:R0:W-:-:S13]  /*35390*/  STL.64 [R1+0x2bd0], R16 ;  /* 0x002bd01001007387 */ /* 0x0001da0000100a00 */
[----:B------:R-:W-:Y:S04]  /*353a0*/  STL.64 [R1+0xa70], R20 ;  /* 0x000a701401007387 */ /* 0x000fe80000100a00 */
[----:B------:R-:W-:Y:S04]  /*353b0*/  STL.64 [R1+0xa78], R22 ;  /* 0x000a781601007387 */ /* 0x000fe80000100a00 */
[----:B0-----:R-:W2:Y:S04]  /*353c0*/  LDL.LU R16, [R1+0x9b0] ;  /* 0x0009b00001107983 */ /* 0x001ea80000300800 */
[----:B------:R-:W2:Y:S04]  /*353d0*/  LDL.LU R17, [R1+0x9b4] ;  /* 0x0009b40001117983 */ /* 0x000ea80000300800 */
[----:B------:R-:W3:Y:S04]  /*353e0*/  LDL.LU R18, [R1+0x9b8] ;  /* 0x0009b80001127983 */ /* 0x000ee80000300800 */
[----:B------:R-:W3:Y:S01]  /*353f0*/  LDL.LU R19, [R1+0x9bc] ;  /* 0x0009bc0001137983 */ /* 0x000ee20000300800 */
[----:B------:R-:W-:-:S02]  /*35400*/  IMAD.MOV.U32 R2, RZ, RZ, R4 ;  /* 0x000000ffff027224 */ /* 0x000fc400078e0004 */
[----:B------:R-:W-:Y:S01]  /*35410*/  IMAD.MOV.U32 R4, RZ, RZ, R6 ;  /* 0x000000ffff047224 */ /* 0x000fe200078e0006 */
[----:B---3--:R0:W-:Y:S04]  /*35420*/  STL.64 [R1+0x2c08], R18 ;  /* 0x002c081201007387 */ /* 0x0081e80000100a00 */
[----:B--2---:R-:W-:Y:S04]  /*35430*/  STL.64 [R1+0x2c00], R16 ;  /* 0x002c001001007387 */ /* 0x004fe80000100a00 */
[----:B------:R-:W2:Y:S04]  /*35440*/  LDL.LU R24, [R1+0x9e0] ;  /* 0x0009e00001187983 */ /* 0x000ea80000300800 */
[----:B------:R-:W2:Y:S04]  /*35450*/  LDL.LU R25, [R1+0x9e4] ;  /* 0x0009e40001197983 */ /* 0x000ea80000300800 */
[----:B------:R-:W3:Y:S04]  /*35460*/  LDL.LU R26, [R1+0x9e8] ;  /* 0x0009e800011a7983 */ /* 0x000ee80000300800 */
[----:B------:R-:W3:Y:S01]  /*35470*/  LDL.LU R27, [R1+0x9ec] ;  /* 0x0009ec00011b7983 */ /* 0x000ee20000300800 */
[----:B------:R-:W-:-:S02]  /*35480*/  IMAD.MOV.U32 R3, RZ, RZ, R7 ;  /* 0x000000ffff037224 */ /* 0x000fc400078e0007 */
[----:B0-----:R-:W-:Y:S02]  /*35490*/  IMAD.MOV.U32 R18, RZ, RZ, R4 ;  /* 0x000000ffff127224 */ /* 0x001fe400078e0004 */
[----:B------:R-:W-:Y:S01]  /*354a0*/  IMAD.MOV.U32 R19, RZ, RZ, R3 ;  /* 0x000000ffff137224 */ /* 0x000fe200078e0003 */
[----:B---3--:R-:W-:Y:S04]  /*354b0*/  STL.64 [R1+0x2c18], R26 ;  /* 0x002c181a01007387 */ /* 0x008fe80000100a00 */
[----:B--2---:R0:W-:Y:S04]  /*354c0*/  STL.64 [R1+0x2c10], R24 ;  /* 0x002c101801007387 */ /* 0x0041e80000100a00 */
[----:B------:R1:W-:Y:S04]  /*354d0*/  STL.64 [R1+0x2c20], R18 ;  /* 0x002c201201007387 */ /* 0x0003e80000100a00 */
        /* <DEDUP_REMOVED lines=8> */
[----:B-1----:R-:W2:Y:S01]  /*35560*/  LDL.64 R18, [R1+0x10] ;  /* 0x0000100001127983 */ /* 0x002ea20000100a00 */
[----:B------:R-:W-:-:S03]  /*35570*/  IMAD.MOV.U32 R17, RZ, RZ, R0 ;  /* 0x000000ffff117224 */ /* 0x000fc600078e0000 */
[----:B--2---:R-:W-:Y:S04]  /*35580*/  STL.64 [R1+0x2c50], R18 ;  /* 0x002c501201007387 */ /* 0x004fe80000100a00 */
[----:B------:R1:W-:Y:S04]  /*35590*/  STL.64 [R1+0x2c48], R16 ;  /* 0x002c481001007387 */ /* 0x0003e80000100a00 */
[----:B0-----:R-:W2:Y:S04]  /*355a0*/  LDL.LU R24, [R1+0xa00] ;  /* 0x000a000001187983 */ /* 0x001ea80000300800 */
[----:B------:R-:W2:Y:S04]  /*355b0*/  LDL.LU R25, [R1+0xa04] ;  /* 0x000a040001197983 */ /* 0x000ea80000300800 */
[----:B------:R-:W3:Y:S04]  /*355c0*/  LDL.LU R26, [R1+0xa08] ;  /* 0x000a0800011a7983 */ /* 0x000ee80000300800 */
[----:B------:R-:W3:Y:S04]  /*355d0*/  LDL.LU R27, [R1+0xa0c] ;  /* 0x000a0c00011b7983 */ /* 0x000ee80000300800 */
[----:B-1----:R-:W2:Y:S04]  /*355e0*/  LDL.LU R16, [R1+0xa20] ;  /* 0x000a200001107983 */ /* 0x002ea80000300800 */
        /* <DEDUP_REMOVED lines=15> */
[----:B--2---:R0:W-:Y:S04]  /*356e0*/  STL [R1+0x2c7c], R28 ;  /* 0x002c7c1c01007387 */ /* 0x0041e80000100800 */
[----:B0-----:R-:W2:Y:S04]  /*356f0*/  LDL.LU R28, [R1+0x13d0] ;  /* 0x0013d000011c7983 */ /* 0x001ea80000300800 */
[----:B------:R-:W2:Y:S04]  /*35700*/  LDL.LU R2, [R1+0x1e0c] ;  /* 0x001e0c0001027983 */ /* 0x000ea80000300800 */
[----:B------:R-:W2:Y:S04]  /*35710*/  LDL.LU R3, [R1+0x1e14] ;  /* 0x001e140001037983 */ /* 0x000ea80000300800 */
[----:B------:R-:W2:Y:S04]  /*35720*/  LDL.LU R0, [R1+0x1e10] ;  /* 0x001e100001007983 */ /* 0x000ea80000300800 */
[----:B------:R-:W-:Y:S04]  /*35730*/  STL.64 [R1+0x2c68], R18 ;  /* 0x002c681201007387 */ /* 0x000fe80000100a00 */
        /* <DEDUP_REMOVED lines=11> */
[C---:B------:R-:W-:Y:S03]  /*357f0*/  HMMA.16816.F32 R4, R12.reuse, R10, R4 ;  /* 0x0000000a0c04723c */ /* 0x040fe60000001804 */
        /* <DEDUP_REMOVED lines=12> */
[----:B------:R-:W2:Y:S04]  /*358c0*/  LDL.LU R20, [R1+0x9d0] ;  /* 0x0009d00001147983 */ /* 0x000ea80000300800 */
        /* <DEDUP_REMOVED lines=23> */
[----:B0-----:R-:W4:Y:S04]  /*35a40*/  LDL.LU.64 R18, [R1+0x2c98] ;  /* 0x002c980001127983 */ /* 0x001f280000300a00 */
[----:B------:R-:W4:Y:S01]  /*35a50*/  LDL.LU.64 R16, [R1+0x2c90] ;  /* 0x002c900001107983 */ /* 0x000f220000300a00 */
[----:B------:R-:W-:Y:S01]  /*35a60*/  IMAD R29, R29, 0x100, R28 ;  /* 0x000001001d1d7824 */ /* 0x000fe200078e021c */
[----:B----4-:R-:W-:-:S15]  /*35a70*/  HMMA.16816.F32 R16, R12, R4, R16 ;  /* 0x000000040c10723c */ /* 0x010fde0000001810 */
[----:B------:R-:W-:-:S04]  /*35a80*/  NOP ;  /* 0x0000000000007918 */ /* 0x000fc80000000000 */
[----:B------:R-:W-:Y:S04]  /*35a90*/  STL.64 [R1+0xa30], R16 ;  /* 0x000a301001007387 */ /* 0x000fe80000100a00 */
[----:B------:R0:W-:Y:S04]  /*35aa0*/  STL.64 [R1+0xa38], R18 ;  /* 0x000a381201007387 */ /* 0x0001e80000100a00 */
[----:B0-----:R-:W2:Y:S04]  /*35ab0*/  LDL.LU.64 R18, [R1+0x2c88] ;  /* 0x002c880001127983 */ /* 0x001ea80000300a00 */
[----:B------:R-:W2:Y:S04]  /*35ac0*/  LDL.LU.64 R16, [R1+0x2c80] ;  /* 0x002c800001107983 */ /* 0x000ea80000300a00 */
[----:B------:R0:W-:Y:S04]  /*35ad0*/  STL.64 [R1+0x2b98], R6 ;  /* 0x002b980601007387 */ /* 0x0001e80000100a00 */
[----:B0-----:R-:W4:Y:S04]  /*35ae0*/  LDL.64 R6, [R1+0x18] ;  /* 0x0000180001067983 */ /* 0x001f280000100a00 */
[----:B------:R0:W-:Y:S04]  /*35af0*/  STL.64 [R1+0x2b90], R4 ;  /* 0x002b900401007387 */ /* 0x0001e80000100a00 */
[----:B0-----:R-:W2:Y:S04]  /*35b00*/  LDL.LU R5, [R1+0x13d4] ;  /* 0x0013d40001057983 */ /* 0x001ea80000300800 */
[----:B------:R-:W2:Y:S04]  /*35b10*/  LDL.LU R4, [R1+0x1e08] ;  /* 0x001e080001047983 */ /* 0x000ea80000300800 */
[----:B------:R-:W3:Y:S01]  /*35b20*/  LDL.LU R28, [R1+0x2c7c] ;  /* 0x002c7c00011c7983 */ /* 0x000ee20000300800 */
[----:B------:R-:W-:-:S02]  /*35b30*/  IMAD R0, R0, 0x100, R3 ;  /* 0x0000010000007824 */ /* 0x000fc400078e0203 */
[----:B--2---:R-:W-:Y:S02]  /*35b40*/  IMAD R4, R4, 0x100, R2 ;  /* 0x0000010004047824 */ /* 0x004fe400078e0202 */
[----:B---3--:R-:W-:Y:S02]  /*35b50*/  IMAD R5, R5, 0x100, R28 ;  /* 0x0000010005057824 */ /* 0x008fe400078e021c */
[----:B------:R-:W2:Y:S04]  /*35b60*/  LDL.LU R28, [R1+0x2c78] ;  /* 0x002c7800011c7983 */ /* 0x000ea80000300800 */
[----:B------:R-:W3:Y:S04]  /*35b70*/  LDL.LU R2, [R1+0x2c74] ;  /* 0x002c740001027983 */ /* 0x000ee80000300800 */
[----:B------:R-:W3:Y:S02]  /*35b80*/  LDL.LU R3, [R1+0x2c70] ;  /* 0x002c700001037983 */ /* 0x000ee40000300800 */
[----:B---3--:R-:W-:Y:S02]  /*35b90*/  HMMA.16816.F32 R12, R12, R2, R16 ;  /* 0x000000020c0c723c */ /* 0x008fe40000001810 */
[----:B------:R-:W4:Y:S04]  /*35ba0*/  LDL.LU.64 R18, [R1+0x2c68] ;  /* 0x002c680001127983 */ /* 0x000f280000300a00 */
[----:B------:R-:W4:-:S13]  /*35bb0*/  LDL.LU.64 R16, [R1+0x2c60] ;  /* 0x002c600001107983 */ /* 0x000f1a0000300a00 */
[----:B------:R0:W-:Y:S04]  /*35bc0*/  STL.64 [R1+0x310], R12 ;  /* 0x0003100c01007387 */ /* 0x0001e80000100a00 */
[----:B------:R1:W-:Y:S01]  /*35bd0*/  STL.64 [R1+0x318], R14 ;  /* 0x0003180e01007387 */ /* 0x0003e20000100a00 */
[----:B0-----:R-:W-:Y:S02]  /*35be0*/  F2FP.F16.E4M3.UNPACK_B R12, R29 ;  /* 0x0000001dff0c723e */ /* 0x001fe400020006ff */
[----:B------:R-:W-:Y:S02]  /*35bf0*/  F2FP.F16.E4M3.UNPACK_B R13, R5 ;  /* 0x00000005ff0d723e */ /* 0x000fe400020006ff */
[----:B-1----:R-:W-:Y:S02]  /*35c00*/  F2FP.F16.E4M3.UNPACK_B R14, R4 ;  /* 0x00000004ff0e723e */ /* 0x002fe400020006ff */
[----:B------:R-:W-:Y:S01]  /*35c10*/  F2FP.F16.E4M3.UNPACK_B R15, R0 ;  /* 0x00000000ff0f723e */ /* 0x000fe200020006ff */
[----:B------:R-:W2:Y:S06]  /*35c20*/  LDL.LU R29, [R1+0x2c58] ;  /* 0x002c5800011d7983 */ /* 0x000eac0000300800 */
[----:B----4-:R-:W-:-:S15]  /*35c30*/  HMMA.16816.F32 R16, R12, R6, R16 ;  /* 0x000000060c10723c */ /* 0x010fde0000001810 */
[----:B------:R-:W-:-:S04]  /*35c40*/  NOP ;  /* 0x0000000000007918 */ /* 0x000fc80000000000 */
[----:B------:R-:W-:Y:S04]  /*35c50*/  STL.64 [R1+0xa20], R16 ;  /* 0x000a201001007387 */ /* 0x000fe80000100a00 */
[----:B------:R0:W-:Y:S04]  /*35c60*/  STL.64 [R1+0xa28], R18 ;  /* 0x000a281201007387 */ /* 0x0001e80000100a00 */
[----:B0-----:R-:W3:Y:S04]  /*35c70*/  LDL.LU.64 R18, [R1+0x2c50] ;  /* 0x002c500001127983 */ /* 0x001ee80000300a00 */
[----:B------:R-:W4:Y:S01]  /*35c80*/  LDL.LU.64 R16, [R1+0x2c48] ;  /* 0x002c480001107983 */ /* 0x000f220000300a00 */
[----:B---3--:R-:W-:-:S15]  /*35c90*/  HMMA.16816.F32 R24, R12, R18, R24 ;  /* 0x000000120c18723c */ /* 0x008fde0000001818 */
        /* <DEDUP_REMOVED lines=8> */
[----:B----4-:R-:W-:Y:S01]  /*35d20*/  HMMA.16816.F32 R16, R12, R16, R24 ;  /* 0x000000100c10723c */ /* 0x010fe20000001818 */
[----:B------:R-:W3:Y:S04]  /*35d30*/  LDL.LU.64 R26, [R1+0x2c30] ;  /* 0x002c3000011a7983 */ /* 0x000ee80000300a00 */
[----:B------:R-:W3:-:S14]  /*35d40*/  LDL.LU.64 R24, [R1+0x2c28] ;  /* 0x002c280001187983 */ /* 0x000edc0000300a00 */
[----:B------:R-:W-:Y:S04]  /*35d50*/  STL.64 [R1+0xa00], R16 ;  /* 0x000a001001007387 */ /* 0x000fe80000100a00 */
[----:B------:R0:W-:Y:S04]  /*35d60*/  STL.64 [R1+0xa08], R18 ;  /* 0x000a081201007387 */ /* 0x0001e80000100a00 */
[----:B0-----:R-:W3:Y:S02]  /*35d70*/  LDL.LU.64 R18, [R1+0x2c20] ;  /* 0x002c200001127983 */ /* 0x001ee40000300a00 */
[----:B---3--:R-:W-:Y:S02]  /*35d80*/  HMMA.16816.F32 R16, R12, R18, R24 ;  /* 0x000000120c10723c */ /* 0x008fe40000001818 */
[----:B------:R-:W2:Y:S04]  /*35d90*/  LDL.LU.64 R26, [R1+0x2c18] ;  /* 0x002c1800011a7983 */ /* 0x000ea80000300a00 */
[----:B------:R-:W2:-:S13]  /*35da0*/  LDL.LU.64 R24, [R1+0x2c10] ;  /* 0x002c100001187983 */ /* 0x000e9a0000300a00 */
        /* <DEDUP_REMOVED lines=10> */
[----:B--2---:R-:W-:-:S15]  /*35e50*/  HMMA.16816.F32 R20, R12, R26, R20 ;  /* 0x0000001a0c14723c */ /* 0x004fde0000001814 */
[----:B------:R-:W-:-:S04]  /*35e60*/  NOP ;  /* 0x0000000000007918 */ /* 0x000fc80000000000 */
[----:B------:R-:W-:Y:S04]  /*35e70*/  STL.64 [R1+0x9d0], R20 ;  /* 0x0009d01401007387 */ /* 0x000fe80000100a00 */
[----:B------:R0:W-:Y:S04]  /*35e80*/  STL.64 [R1+0x9d8], R22 ;  /* 0x0009d81601007387 */ /* 0x0001e80000100a00 */
[----:B0-----:R-:W3:Y:S01]  /*35e90*/  LDL.LU.64 R22, [R1+0x2be8] ;  /* 0x002be80001167983 */ /* 0x001ee20000300a00 */
[----:B----4-:R-:W-:Y:S03]  /*35ea0*/  HMMA.16816.F32 R8, R12, R24, R8 ;  /* 0x000000180c08723c */ /* 0x010fe60000001808 */
[----:B------:R-:W2:Y:S04]  /*35eb0*/  LDL.LU.64 R20, [R1+0x2be0] ;  /* 0x002be00001147983 */ /* 0x000ea80000300a00 */
[----:B------:R0:W-:-:S12]  /*35ec0*/  STL.64 [R1+0x2b28], R26 ;  /* 0x002b281a01007387 */ /* 0x0001d80000100a00 */
[----:B------:R-:W-:Y:S04]  /*35ed0*/  STL.64 [R1+0x9c0], R8 ;  /* 0x0009c00801007387 */ /* 0x000fe80000100a00 */
[----:B------:R-:W-:Y:S04]  /*35ee0*/  STL.64 [R1+0x9c8], R10 ;  /* 0x0009c80a01007387 */ /* 0x000fe80000100a00 */
[----:B------:R1:W-:Y:S01]  /*35ef0*/  STL.64 [R1+0x2b20], R24 ;  /* 0x002b201801007387 */ /* 0x0003e20000100a00 */
[----:B0-----:R-:W-:Y:S02]  /*35f00*/  IMAD.MOV.U32 R27, RZ, RZ, R5 ;  /* 0x000000ffff1b7224 */ /* 0x001fe400078e0005 */
[----:B------:R-:W-:-:S02]  /*35f10*/  IMAD.MOV.U32 R26, RZ, RZ, R6 ;  /* 0x000000ffff1a7224 */ /* 0x000fc400078e0006 */
[----:B------:R-:W-:Y:S02]  /*35f20*/  IMAD.MOV.U32 R0, RZ, RZ, R7 ;  /* 0x000000ffff007224 */ /* 0x000fe400078e0007 */
[----:B-1----:R-:W-:Y:S01]  /*35f30*/  IMAD.MOV.U32 R24, RZ, RZ, R4 ;  /* 0x000000ffff187224 */ /* 0x002fe200078e0004 */
[----:B---3--:R-:W-:-:S15]  /*35f40*/  HMMA.16816.F32 R8, R12, R22, R16 ;  /* 0x000000160c08723c */ /* 0x008fde0000001810 */
[----:B------:R-:W-:-:S04]  /*35f50*/  NOP ;  /* 0x0000000000007918 */ /* 0x000fc80000000000 */
[----:B------:R0:W-:Y:S04]  /*35f60*/  STL.64 [R1+0x9b0], R8 ;  /* 0x0009b00801007387 */ /* 0x0001e80000100a00 */
[----:B------:R1:W-:Y:S04]  /*35f70*/  STL.64 [R1+0x9b8], R10 ;  /* 0x0009b80a01007387 */ /* 0x0003e80000100a00 */
[----:B------:R-:W3:Y:S04]  /*35f80*/  LDL.LU R4, [R1+0x960] ;  /* 0x0009600001047983 */ /* 0x000ee80000300800 */
[----:B------:R-:W3:Y:S04]  /*35f90*/  LDL.LU R5, [R1+0x964] ;  /* 0x0009640001057983 */ /* 0x000ee80000300800 */
[----:B------:R-:W4:Y:S04]  /*35fa0*/  LDL.LU R6, [R1+0x968] ;  /* 0x0009680001067983 */ /* 0x000f280000300800 */
[----:B------:R-:W4:Y:S04]  /*35fb0*/  LDL.LU R7, [R1+0x96c] ;  /* 0x00096c0001077983 */ /* 0x000f280000300800 */
[----:B0-----:R-:W2:Y:S04]  /*35fc0*/  LDL.LU R8, [R1+0x980] ;  /* 0x0009800001087983 */ /* 0x001ea80000300800 */
[----:B------:R-:W2:Y:S04]  /*35fd0*/  LDL.LU R9, [R1+0x984] ;  /* 0x0009840001097983 */ /* 0x000ea80000300800 */
[----:B-1----:R-:W2:Y:S04]  /*35fe0*/  LDL.LU R10, [R1+0x988] ;  /* 0x00098800010a7983 */ /* 0x002ea80000300800 */
[----:B------:R-:W2:Y:S04]  /*35ff0*/  LDL.LU R11, [R1+0x98c] ;  /* 0x00098c00010b7983 */ /* 0x000ea80000300800 */
[----:B------:R-:W3:Y:S04]  /*36000*/  LDL.LU R16, [R1+0x9a0] ;  /* 0x0009a00001107983 */ /* 0x000ee80000300800 */
[----:B------:R-:W3:Y:S04]  /*36010*/  LDL.LU R17, [R1+0x9a4] ;  /* 0x0009a40001117983 */ /* 0x000ee80000300800 */
[----:B------:R-:W3:Y:S04]  /*36020*/  LDL.LU R18, [R1+0x9a8] ;  /* 0x0009a80001127983 */ /* 0x000ee80000300800 */
[----:B------:R-:W3:Y:S01]  /*36030*/  LDL.LU R19, [R1+0x9ac] ;  /* 0x0009ac0001137983 */ /* 0x000ee20000300800 */
[----:B------:R-:W-:-:S03]  /*36040*/  IMAD.MOV.U32 R25, RZ, RZ, R0 ;  /* 0x000000ffff197224 */ /* 0x000fc600078e0000 */
[----:B--2---:R-:W-:Y:S04]  /*36050*/  STL.64 [R1+0x2bc8], R10 ;  /* 0x002bc80a01007387 */ /* 0x004fe80000100a00 */
[----:B------:R0:W-:Y:S04]  /*36060*/  STL.64 [R1+0x2bc0], R8 ;  /* 0x002bc00801007387 */ /* 0x0001e80000100a00 */
[----:B0-----:R-:W2:Y:S04]  /*36070*/  LDL.LU R8, [R1+0x990] ;  /* 0x0009900001087983 */ /* 0x001ea80000300800 */
[----:B------:R-:W2:Y:S04]  /*36080*/  LDL.LU R9, [R1+0x994] ;  /* 0x0009940001097983 */ /* 0x000ea80000300800 */
[----:B------:R-:W2:Y:S04]  /*36090*/  LDL.LU R10, [R1+0x998] ;  /* 0x00099800010a7983 */ /* 0x000ea80000300800 */
[----:B------:R-:W2:Y:S04]  /*360a0*/  LDL.LU R11, [R1+0x99c] ;  /* 0x00099c00010b7983 */ /* 0x000ea80000300800 */
[----:B----4-:R-:W-:Y:S04]  /*360b0*/  STL.64 [R1+0x2ba8], R6 ;  /* 0x002ba80601007387 */ /* 0x010fe80000100a00 */
[----:B---3--:R0:W-:Y:S04]  /*360c0*/  STL.64 [R1+0x2ba0], R4 ;  /* 0x002ba00401007387 */ /* 0x0081e80000100a00 */
[----:B0-----:R-:W3:Y:S04]  /*360d0*/  LDL.LU R4, [R1+0x970] ;  /* 0x0009700001047983 */ /* 0x001ee80000300800 */
[----:B------:R-:W3:Y:S04]  /*360e0*/  LDL.LU R5, [R1+0x974] ;  /* 0x0009740001057983 */ /* 0x000ee80000300800 */
[----:B------:R-:W3:Y:S04]  /*360f0*/  LDL.LU R6, [R1+0x978] ;  /* 0x0009780001067983 */ /* 0x000ee80000300800 */
[----:B------:R-:W3:Y:S04]  /*36100*/  LDL.LU R7, [R1+0x97c] ;  /* 0x00097c0001077983 */ /* 0x000ee80000300800 */
[----:B------:R-:W4:Y:S04]  /*36110*/  LDL.LU R0, [R1+0x1e30] ;  /* 0x001e300001007983 */ /* 0x000f280000300800 */
[----:B------:R-:W-:Y:S04]  /*36120*/  STL.64 [R1+0x2b68], R26 ;  /* 0x002b681a01007387 */ /* 0x000fe80000100a00 */
        /* <DEDUP_REMOVED lines=58> */
[----:B------:R0:W-:Y:S04]  /*364d0*/  STL.64 [R1+0x2ac8], R10 ;  /* 0x002ac80a01007387 */ /* 0x0001e80000100a00 */
[----:B0-----:R-:W3:Y:S04]  /*364e0*/  LDL.LU R10, [R1+0x1e28] ;  /* 0x001e2800010a7983 */ /* 0x001ee80000300800 */
[----:B------:R-:W4:Y:S04]  /*364f0*/  LDL.LU R11, [R1+0x1e34] ;  /* 0x001e3400010b7983 */ /* 0x000f280000300800 */
[----:B------:R0:W-:Y:S04]  /*36500*/  STL.64 [R1+0x2ac0], R8 ;  /* 0x002ac00801007387 */ /* 0x0001e80000100a00 */
[----:B0-----:R-:W3:Y:S04]  /*36510*/  LDL.LU R8, [R1+0x1e18] ;  /* 0x001e180001087983 */ /* 0x001ee80000300800 */
        /* <DEDUP_REMOVED lines=13> */
[----:B------:R0:W-:Y:S04]  /*365f0*/  STL.64 [R1+0x2aa8], R6 ;  /* 0x002aa80601007387 */ /* 0x0001e80000100a00 */
[----:B0-----:R-:W3:Y:S04]  /*36600*/  LDL.LU R6, [R1+0x1e24] ;  /* 0x001e240001067983 */ /* 0x001ee80000300800 */
[----:B------:R-:W3:Y:S04]  /*36610*/  LDL.LU R7, [R1+0x1e20] ;  /* 0x001e200001077983 */ /* 0x000ee80000300800 */
[----:B------:R0:W-:Y:S04]  /*36620*/  STL.64 [R1+0x2aa0], R4 ;  /* 0x002aa00401007387 */ /* 0x0001e80000100a00 */
[----:B0-----:R-:W3:Y:S01]  /*36630*/  LDL.LU R5, [R1+0x1e1c] ;  /* 0x001e1c0001057983 */ /* 0x001ee20000300800 */
[----:B--2---:R-:W-:Y:S03]  /*36640*/  HMMA.16816.F32 R12, R12, R2, R24 ;  /* 0x000000020c0c723c */ /* 0x004fe60000001818 */
[----:B------:R-:W2:Y:S04]  /*36650*/  LDL.LU.64 R26, [R1+0x2b68] ;  /* 0x002b6800011a7983 */ /* 0x000ea80000300a00 */
[----:B------:R-:W2:Y:S01]  /*36660*/  LDL.LU.64 R24, [R1+0x2b60] ;  /* 0x002b600001187983 */ /* 0x000ea20000300a00 */
[----:B------:R-:W-:-:S02]  /*36670*/  IMAD R4, R10, 0x100, R9 ;  /* 0x000001000a047824 */ /* 0x000fc400078e0209 */
[----:B----4-:R-:W-:Y:S01]  /*36680*/  IMAD R0, R0, 0x100, R11 ;  /* 0x0000010000007824 */ /* 0x010fe200078e020b */
[----:B------:R-:W-:Y:S04]  /*36690*/  STL [R1+0x2a9c], R2 ;  /* 0x002a9c0201007387 */ /* 0x000fe80000100800 */
[----:B------:R0:W-:Y:S04]  /*366a0*/  STL [R1+0x2a98], R3 ;  /* 0x002a980301007387 */ /* 0x0001e80000100800 */
[----:B------:R1:W-:Y:S04]  /*366b0*/  STL.64 [R1+0x300], R12 ;  /* 0x0003000c01007387 */ /* 0x0003e80000100a00 */
[----:B------:R4:W-:Y:S04]  /*366c0*/  STL.64 [R1+0x308], R14 ;  /* 0x0003080e01007387 */ /* 0x0009e80000100a00 */
[----:B0-----:R-:W2:Y:S01]  /*366d0*/  LDL.LU R3, [R1+0x1e4c] ;  /* 0x001e4c0001037983 */ /* 0x001ea20000300800 */
[----:B---3--:R-:W-:-:S02]  /*366e0*/  IMAD R8, R8, 0x100, R5 ;  /* 0x0000010008087824 */ /* 0x008fc400078e0205 */
[----:B------:R-:W-:-:S03]  /*366f0*/  IMAD R5, R7, 0x100, R6 ;  /* 0x0000010007057824 */ /* 0x000fc600078e0206 */
[----:B-1----:R-:W-:Y:S02]  /*36700*/  F2FP.F16.E4M3.UNPACK_B R12, R8 ;  /* 0x00000008ff0c723e */ /* 0x002fe400020006ff */
[----:B------:R-:W-:Y:S02]  /*36710*/  F2FP.F16.E4M3.UNPACK_B R13, R5 ;  /* 0x00000005ff0d723e */ /* 0x000fe400020006ff */
[----:B----4-:R-:W-:Y:S02]  /*36720*/  F2FP.F16.E4M3.UNPACK_B R14, R4 ;  /* 0x00000004ff0e723e */ /* 0x010fe400020006ff */
[----:B------:R-:W-:Y:S02]  /*36730*/  F2FP.F16.E4M3.UNPACK_B R15, R0 ;  /* 0x00000000ff0f723e */ /* 0x000fe400020006ff */
[----:B------:R-:W3:Y:S05]  /*36740*/  LDL.LU R0, [R1+0x1e48] ;  /* 0x001e480001007983 */ /* 0x000eea0000300800 */
[----:B--2---:R-:W-:-:S15]  /*36750*/  HMMA.16816.F32 R4, R12, R24, R16 ;  /* 0x000000180c04723c */ /* 0x004fde0000001810 */
[----:B------:R-:W-:-:S04]  /*36760*/  NOP ;  /* 0x0000000000007918 */ /* 0x000fc80000000000 */
[----:B------:R-:W-:Y:S04]  /*36770*/  STL.64 [R1+0x930], R4 ;  /* 0x0009300401007387 */ /* 0x000fe80000100a00 */
[----:B------:R0:W-:Y:S04]  /*36780*/  STL.64 [R1+0x938], R6 ;  /* 0x0009380601007387 */ /* 0x0001e80000100a00 */
[----:B------:R-:W2:Y:S01]  /*36790*/  LDL.LU R8, [R1+0x890] ;  /* 0x0008900001087983 */ /* 0x000ea20000300800 */
[----:B0-----:R-:W-:-:S15]  /*367a0*/  HMMA.16816.F32 R4, R12, R26, R20 ;  /* 0x0000001a0c04723c */ /* 0x001fde0000001814 */
[----:B------:R-:W-:-:S04]  /*367b0*/  NOP ;  /* 0x0000000000007918 */ /* 0x000fc80000000000 */
[----:B------:R-:W-:Y:S04]  /*367c0*/  STL.64 [R1+0x920], R4 ;  /* 0x0009200401007387 */ /* 0x000fe80000100a00 */
[----:B------:R-:W-:Y:S04]  /*367d0*/  STL.64 [R1+0x928], R6 ;  /* 0x0009280601007387 */ /* 0x000fe80000100a00 */
[----:B------:R-:W2:Y:S04]  /*367e0*/  LDL.LU R9, [R1+0x894] ;  /* 0x0008940001097983 */ /* 0x000ea80000300800 */
        /* <DEDUP_REMOVED lines=14> */
[----:B--2---:R0:W-:Y:S04]  /*368d0*/  STL.64 [R1+0x2b38], R26 ;  /* 0x002b381a01007387 */ /* 0x0041e80000100a00 */
[----:B0-----:R-:W2:Y:S04]  /*368e0*/  LDL R26, [R1] ;  /* 0x00000000011a7983 */ /* 0x001ea80000100800 */
[----:B------:R-:W2:Y:S04]  /*368f0*/  LDL R27, [R1+0x4] ;  /* 0x00000400011b7983 */ /* 0x000ea80000100800 */
[----:B------:R0:W-:Y:S04]  /*36900*/  STL.64 [R1+0x2b30], R24 ;  /* 0x002b301801007387 */ /* 0x0001e80000100a00 */
[----:B0-----:R-:W2:Y:S04]  /*36910*/  LDL.64 R24, [R1+0x8] ;  /* 0x0000080001187983 */ /* 0x001ea80000100a00 */
        /* <DEDUP_REMOVED lines=30> */
[----:B------:R-:W3:Y:S04]  /*36b00*/  LDL.LU R4, [R1+0x870] ;  /* 0x0008700001047983 */ /* 0x000ee80000300800 */
[----:B------:R-:W3:Y:S04]  /*36b10*/  LDL.LU R5, [R1+0x874] ;  /* 0x0008740001057983 */ /* 0x000ee80000300800 */
[----:B------:R-:W3:Y:S04]  /*36b20*/  LDL.LU R6, [R1+0x878] ;  /* 0x0008780001067983 */ /* 0x000ee80000300800 */
[----:B------:R-:W3:Y:S01]  /*36b30*/  LDL.LU R7, [R1+0x87c] ;  /* 0x00087c0001077983 */ /* 0x000ee20000300800 */
[----:B--2---:R-:W-:Y:S03]  /*36b40*/  HMMA.16816.F32 R20, R12, R24, R20 ;  /* 0x000000180c14723c */ /* 0x004fe60000001814 */
        /* <DEDUP_REMOVED lines=8> */
[----:B0-----:R-:W3:Y:S04]  /*36bd0*/  LDL.LU.64 R22, [R1+0x2b58] ;  /* 0x002b580001167983 */ /* 0x001ee80000300a00 */
[----:B------:R-:W3:Y:S01]  /*36be0*/  LDL.LU.64 R20, [R1+0x2b50] ;  /* 0x002b500001147983 */ /* 0x000ee20000300a00 */
[----:B------:R-:W-:-:S02]  /*36bf0*/  IMAD.MOV.U32 R2, RZ, RZ, R25 ;  /* 0x000000ffff027224 */ /* 0x000fc400078e0019 */
[----:B---3--:R-:W-:Y:S01]  /*36c00*/  HMMA.16816.F32 R24, R12, R26, R20 ;  /* 0x0000001a0c18723c */ /* 0x008fe20000001814 */
[----:B------:R-:W3:Y:S04]  /*36c10*/  LDL.LU.64 R22, [R1+0x2b48] ;  /* 0x002b480001167983 */ /* 0x000ee80000300a00 */
[----:B------:R-:W3:-:S14]  /*36c20*/  LDL.LU.64 R20, [R1+0x2b40] ;  /* 0x002b400001147983 */ /* 0x000edc0000300a00 */
        /* <DEDUP_REMOVED lines=10> */
[----:B------:R0:W-:Y:S04]  /*36cd0*/  STL.64 [R1+0x2a28], R28 ;  /* 0x002a281c01007387 */ /* 0x0001e80000100a00 */
[----:B0-----:R-:W2:Y:S04]  /*36ce0*/  LDL.LU R28, [R1+0x1e44] ;  /* 0x001e4400011c7983 */ /* 0x001ea80000300800 */
        /* <DEDUP_REMOVED lines=14> */
[----:B0-----:R-:W3:Y:S04]  /*36dd0*/  LDL.LU R26, [R1+0x1e3c] ;  /* 0x001e3c00011a7983 */ /* 0x001ee80000300800 */
[----:B------:R-:W3:Y:S04]  /*36de0*/  LDL.LU R27, [R1+0x1e38] ;  /* 0x001e3800011b7983 */ /* 0x000ee80000300800 */
        /* <DEDUP_REMOVED lines=48> */
[----:B0-----:R-:W3:Y:S04]  /*370f0*/  LDL.LU.64 R6, [R1+0x2aa8] ;  /* 0x002aa80001067983 */ /* 0x001ee80000300a00 */
[----:B------:R-:W2:Y:S04]  /*37100*/  LDL.LU.64 R4, [R1+0x2aa0] ;  /* 0x002aa00001047983 */ /* 0x000ea80000300a00 */
[----:B------:R-:W-:Y:S04]  /*37110*/  STL [R1+0x2a38], R10 ;  /* 0x002a380a01007387 */ /* 0x000fe80000100800 */
[----:B------:R2:W-:Y:S01]  /*37120*/  STL.64 [R1+0x2a30], R8 ;  /* 0x002a300801007387 */ /* 0x0005e20000100a00 */
[----:B------:R-:W-:Y:S01]  /*37130*/  IMAD R0, R0, 0x100, R3 ;  /* 0x0000010000007824 */ /* 0x000fe200078e0203 */
[C---:B---3--:R-:W-:Y:S08]  /*37140*/  HMMA.16816.F32 R16, R12.reuse, R6, R16 ;  /* 0x000000060c10723c */ /* 0x048ff00000001810 */
[----:B--2---:R-:W-:Y:S01]  /*37150*/  HMMA.16816.F32 R8, R12, R4, R20 ;  /* 0x000000040c08723c */ /* 0x004fe20000001814 */
[----:B------:R0:W-:Y:S02]  /*37160*/  STL [R1+0x29b8], R5 ;  /* 0x0029b80501007387 */ /* 0x0001e40000100800 */
[----:B0-----:R-:W-:-:S08]  /*37170*/  IMAD R5, R27, 0x100, R26 ;  /* 0x000001001b057824 */ /* 0x001fd000078e021a */
[----:B------:R-:W-:Y:S04]  /*37180*/  STL.64 [R1+0x860], R16 ;  /* 0x0008601001007387 */ /* 0x000fe80000100a00 */
[----:B------:R-:W-:Y:S04]  /*37190*/  STL.64 [R1+0x868], R18 ;  /* 0x0008681201007387 */ /* 0x000fe80000100a00 */
[----:B------:R-:W-:Y:S04]  /*371a0*/  STL.64 [R1+0x2a68], R6 ;  /* 0x002a680601007387 */ /* 0x000fe80000100a00 */
[----:B------:R-:W-:Y:S04]  /*371b0*/  STL.64 [R1+0x850], R8 ;  /* 0x0008500801007387 */ /* 0x000fe80000100a00 */
[----:B------:R-:W-:Y:S04]  /*371c0*/  STL.64 [R1+0x858], R10 ;  /* 0x0008580a01007387 */ /* 0x000fe80000100a00 */
[----:B------:R0:W-:Y:S04]  /*371d0*/  STL [R1+0x2a60], R4 ;  /* 0x002a600401007387 */ /* 0x0001e80000100800 */
[----:B------:R-:W-:Y:S04]  /*371e0*/  STL [R1+0x3c], R5 ;  /* 0x00003c0501007387 */ /* 0x000fe80000100800 */
[----:B------:R-:W2:Y:S01]  /*371f0*/  LDL.LU R20, [R1+0x7e0] ;  /* 0x0007e00001147983 */ /* 0x000ea20000300800 */
[----:B0-----:R-:W-:-:S05]  /*37200*/  IMAD R4, R29, 0x100, R28 ;  /* 0x000001001d047824 */ /* 0x001fca00078e021c */
[----:B------:R0:W-:Y:S04]  /*37210*/  STL [R1+0x40], R4 ;  /* 0x0000400401007387 */ /* 0x0001e80000100800 */
[----:B------:R-:W-:Y:S04]  /*37220*/  STL [R1+0x44], R0 ;  /* 0x0000440001007387 */ /* 0x000fe80000100800 */
        /* <DEDUP_REMOVED lines=8> */
[----:B----4-:R-:W-:Y:S04]  /*372b0*/  STL.64 [R1+0x2a40], R24 ;  /* 0x002a401801007387 */ /* 0x010fe80000100a00 */
[----:B------:R-:W2:Y:S04]  /*372c0*/  LDL.LU R8, [R1+0x810] ;  /* 0x0008100001087983 */ /* 0x000ea80000300800 */
[----:B------:R-:W2:Y:S04]  /*372d0*/  LDL.LU R9, [R1+0x814] ;  /* 0x0008140001097983 */ /* 0x000ea80000300800 */
[----:B------:R-:W4:Y:S04]  /*372e0*/  LDL.LU R10, [R1+0x818] ;  /* 0x00081800010a7983 */ /* 0x000f280000300800 */
[----:B------:R-:W4:Y:S04]  /*372f0*/  LDL.LU R11, [R1+0x81c] ;  /* 0x00081c00010b7983 */ /* 0x000f280000300800 */
[----:B0-----:R-:W2:Y:S04]  /*37300*/  LDL.LU R4, [R1+0x830] ;  /* 0x0008300001047983 */ /* 0x001ea80000300800 */
[----:B------:R-:W2:Y:S04]  /*37310*/  LDL.LU R5, [R1+0x834] ;  /* 0x0008340001057983 */ /* 0x000ea80000300800 */
[----:B--2---:R0:W-:Y:S04]  /*37320*/  STL.64 [R1+0x2a70], R4 ;  /* 0x002a700401007387 */ /* 0x0041e80000100a00 */
[----:B0-----:R-:W2:Y:S04]  /*37330*/  LDL.64 R4, [R1+0x18] ;  /* 0x0000180001047983 */ /* 0x001ea80000100a00 */
        /* <DEDUP_REMOVED lines=11> */
[----:B----4-:R-:W-:Y:S04]  /*373f0*/  STL.64 [R1+0x2a58], R10 ;  /* 0x002a580a01007387 */ /* 0x010fe80000100a00 */
[----:B------:R-:W-:Y:S04]  /*37400*/  STL.64 [R1+0x2a50], R8 ;  /* 0x002a500801007387 */ /* 0x000fe80000100a00 */
[----:B------:R-:W4:Y:S01]  /*37410*/  LDL R26, [R1+0x8] ;  /* 0x00000800011a7983 */ /* 0x000f220000100800 */
[----:B------:R-:W-:-:S03]  /*37420*/  IMAD.MOV.U32 R27, RZ, RZ, R2 ;  /* 0x000000ffff1b7224 */ /* 0x000fc600078e0002 */
[----:B------:R-:W2:Y:S01]  /*37430*/  LDL.LU R2, [R1+0x2a9c] ;  /* 0x002a9c0001027983 */ /* 0x000ea20000300800 */
[----:B---3--:R-:W-:-:S03]  /*37440*/  IMAD R0, R0, 0x100, R3 ;  /* 0x0000010000007824 */ /* 0x008fc600078e0203 */
[----:B----4-:R-:W-:Y:S04]  /*37450*/  STL.64 [R1+0x2a80], R26 ;  /* 0x002a801a01007387 */ /* 0x010fe80000100a00 */
        /* <DEDUP_REMOVED lines=9> */
[----:B------:R-:W4:Y:S04]  /*374f0*/  LDL.64 R28, [R1] ;  /* 0x00000000011c7983 */ /* 0x000f280000100a00 */
[----:B------:R-:W-:Y:S04]  /*37500*/  STL.64 [R1+0x2a10], R22 ;  /* 0x002a101601007387 */ /* 0x000fe80000100a00 */
        /* <DEDUP_REMOVED lines=12> */
[----:B------:R-:W2:-:S13]  /*375d0*/  LDL.LU.64 R4, [R1+0x2a88] ;  /* 0x002a880001047983 */ /* 0x000e9a0000300a00 */
[----:B------:R0:W-:Y:S04]  /*375e0*/  STL.64 [R1+0x2f0], R12 ;  /* 0x0002f00c01007387 */ /* 0x0001e80000100a00 */
[----:B------:R1:W-:Y:S04]  /*375f0*/  STL.64 [R1+0x2f8], R14 ;  /* 0x0002f80e01007387 */ /* 0x0003e80000100a00 */
[----:B0-----:R-:W2:Y:S04]  /*37600*/  LDL.LU R13, [R1+0x3c] ;  /* 0x00003c00010d7983 */ /* 0x001ea80000300800 */
[----:B-1----:R-:W3:Y:S04]  /*37610*/  LDL.LU R14, [R1+0x40] ;  /* 0x00004000010e7983 */ /* 0x002ee80000300800 */
[----:B------:R-:W4:Y:S04]  /*37620*/  LDL.LU R15, [R1+0x44] ;  /* 0x00004400010f7983 */ /* 0x000f280000300800 */
[----:B------:R0:W-:Y:S04]  /*37630*/  STL [R1+0x298c], R2 ;  /* 0x00298c0201007387 */ /* 0x0001e80000100800 */
[----:B------:R-:W-:Y:S01]  /*37640*/  STL [R1+0x2988], R3 ;  /* 0x0029880301007387 */ /* 0x000fe20000100800 */
[----:B--2---:R-:W-:-:S02]  /*37650*/  F2FP.F16.E4M3.UNPACK_B R12, R13 ;  /* 0x0000000dff0c723e */ /* 0x004fc400020006ff */
[----:B---3--:R-:W-:Y:S02]  /*37660*/  F2FP.F16.E4M3.UNPACK_B R13, R14 ;  /* 0x0000000eff0d723e */ /* 0x008fe400020006ff */
[----:B----4-:R-:W-:Y:S02]  /*37670*/  F2FP.F16.E4M3.UNPACK_B R14, R15 ;  /* 0x0000000fff0e723e */ /* 0x010fe400020006ff */
[----:B------:R-:W-:-:S07]  /*37680*/  F2FP.F16.E4M3.UNPACK_B R15, R0 ;  /* 0x00000000ff0f723e */ /* 0x000fce00020006ff */
[----:B------:R-:W-:Y:S01]  /*37690*/  HMMA.16816.F32 R24, R12, R4, R24 ;  /* 0x000000040c18723c */ /* 0x000fe20000001818 */
[----:B0-----:R-:W-:Y:S02]  /*376a0*/  IMAD.MOV.U32 R2, RZ, RZ, R4 ;  /* 0x000000ffff027224 */ /* 0x001fe400078e0004 */
[----:B------:R-:W-:-:S15]  /*376b0*/  IMAD.MOV.U32 R0, RZ, RZ, R5 ;  /* 0x000000ffff007224 */ /* 0x000fde00078e0005 */
[----:B------:R-:W-:Y:S01]  /*376c0*/  NOP ;  /* 0x0000000000007918 */ /* 0x000fe20000000000 */
[----:B------:R-:W-:Y:S04]  /*376d0*/  STL.64 [R1+0x840], R24 ;  /* 0x0008401801007387 */ /* 0x000fe80000100a00 */
[----:B------:R0:W-:Y:S04]  /*376e0*/  STL.64 [R1+0x848], R26 ;  /* 0x0008481a01007387 */ /* 0x0001e80000100a00 */
[----:B0-----:R-:W2:Y:S04]  /*376f0*/  LDL.LU.64 R26, [R1+0x2a80] ;  /* 0x002a8000011a7983 */ /* 0x001ea80000300a00 */
[----:B------:R-:W3:Y:S04]  /*37700*/  LDL.LU.64 R24, [R1+0x2a78] ;  /* 0x002a780001187983 */ /* 0x000ee80000300a00 */
[----:B------:R-:W3:Y:S02]  /*37710*/  LDL.LU.64 R4, [R1+0x2a70] ;  /* 0x002a700001047983 */ /* 0x000ee40000300a00 */
[----:B---3--:R-:W-:-:S15]  /*37720*/  HMMA.16816.F32 R4, R12, R24, R4 ;  /* 0x000000180c04723c */ /* 0x008fde0000001804 */
[----:B------:R-:W-:-:S04]  /*37730*/  NOP ;  /* 0x0000000000007918 */ /* 0x000fc80000000000 */
[----:B------:R-:W-:Y:S04]  /*37740*/  STL.64 [R1+0x830], R4 ;  /* 0x0008300401007387 */ /* 0x000fe80000100a00 */
[----:B------:R0:W-:Y:S04]  /*37750*/  STL.64 [R1+0x838], R6 ;  /* 0x0008380601007387 */ /* 0x0001e80000100a00 */
[----:B0-----:R-:W3:Y:S04]  /*37760*/  LDL.LU.64 R6, [R1+0x2a68] ;  /* 0x002a680001067983 */ /* 0x001ee80000300a00 */
[----:B------:R-:W4:Y:S01]  /*37770*/  LDL.LU R4, [R1+0x2a60] ;  /* 0x002a600001047983 */ /* 0x000f220000300800 */
[----:B------:R-:W-:-:S02]  /*37780*/  IMAD.MOV.U32 R5, RZ, RZ, R24 ;  /* 0x000000ffff057224 */ /* 0x000fc400078e0018 */
[----:B--2---:R-:W-:Y:S01]  /*37790*/  HMMA.16816.F32 R24, R12, R26, R8 ;  /* 0x0000001a0c18723c */ /* 0x004fe20000001808 */
[----:B---3--:R-:W-:Y:S04]  /*377a0*/  STL.64 [R1+0x29c8], R6 ;  /* 0x0029c80601007387 */ /* 0x008fe80000100a00 */
[----:B----4-:R0:W-:Y:S04]  /*377b0*/  STL.64 [R1+0x29c0], R4 ;  /* 0x0029c00401007387 */ /* 0x0101e80000100a00 */
[----:B0-----:R-:W2:Y:S04]  /*377c0*/  LDL.LU R4, [R1+0x7a0] ;  /* 0x0007a00001047983 */ /* 0x001ea80000300800 */
[----:B------:R-:W2:Y:S04]  /*377d0*/  LDL.LU R5, [R1+0x7a4] ;  /* 0x0007a40001057983 */ /* 0x000ea80000300800 */
[----:B------:R-:W2:Y:S04]  /*377e0*/  LDL.LU R6, [R1+0x7a8] ;  /* 0x0007a80001067983 */ /* 0x000ea80000300800 */
[----:B------:R-:W2:Y:S04]  /*377f0*/  LDL.LU R7, [R1+0x7ac] ;  /* 0x0007ac0001077983 */ /* 0x000ea80000300800 */
[----:B------:R-:W3:Y:S04]  /*37800*/  LDL.LU.64 R10, [R1+0x2a58] ;  /* 0x002a5800010a7983 */ /* 0x000ee80000300a00 */
[----:B------:R-:W3:Y:S04]  /*37810*/  LDL.LU.64 R8, [R1+0x2a50] ;  /* 0x002a500001087983 */ /* 0x000ee80000300a00 */
[----:B------:R-:W-:Y:S04]  /*37820*/  STL.64 [R1+0x820], R24 ;  /* 0x0008201801007387 */ /* 0x000fe80000100a00 */
[----:B------:R0:W-:Y:S01]  /*37830*/  STL.64 [R1+0x828], R26 ;  /* 0x0008281a01007387 */ /* 0x0001e20000100a00 */
[----:B------:R-:W-:-:S03]  /*37840*/  IMAD.MOV.U32 R3, RZ, RZ, R29 ;  /* 0x000000ffff037224 */ /* 0x000fc600078e001d */
[----:B0-----:R-:W4:Y:S04]  /*37850*/  LDL.LU.64 R26, [R1+0x2a48] ;  /* 0x002a4800011a7983 */ /* 0x001f280000300a00 */
[----:B------:R-:W4:Y:S01]  /*37860*/  LDL.LU.64 R24, [R1+0x2a40] ;  /* 0x002a400001187983 */ /* 0x000f220000300a00 */
[----:B---3--:R-:W-:-:S15]  /*37870*/  HMMA.16816.F32 R8, R12, R28, R8 ;  /* 0x0000001c0c08723c */ /* 0x008fde0000001808 */
[----:B------:R-:W-:-:S04]  /*37880*/  NOP ;  /* 0x0000000000007918 */ /* 0x000fc80000000000 */
[----:B------:R-:W-:Y:S04]  /*37890*/  STL.64 [R1+0x810], R8 ;  /* 0x0008100801007387 */ /* 0x000fe80000100a00 */
[----:B------:R0:W-:Y:S04]  /*378a0*/  STL.64 [R1+0x818], R10 ;  /* 0x0008180a01007387 */ /* 0x0001e80000100a00 */
[----:B0-----:R-:W3:Y:S04]  /*378b0*/  LDL.LU R10, [R1+0x2a38] ;  /* 0x002a3800010a7983 */ /* 0x001ee80000300800 */
[----:B------:R-:W2:Y:S01]  /*378c0*/  LDL.LU.64 R8, [R1+0x2a30] ;  /* 0x002a300001087983 */ /* 0x000ea20000300a00 */
[----:B------:R-:W-:-:S03]  /*378d0*/  IMAD.MOV.U32 R11, RZ, RZ, R28 ;  /* 0x000000ffff0b7224 */ /* 0x000fc600078e001c */
[----:B------:R-:W4:Y:S02]  /*378e0*/  LDL.LU.64 R28, [R1+0x2a28] ;  /* 0x002a2800011c7983 */ /* 0x000f240000300a00 */
[----:B----4-:R-:W-:-:S15]  /*378f0*/  HMMA.16816.F32 R24, R12, R28, R24 ;  /* 0x0000001c0c18723c */ /* 0x010fde0000001818 */
[----:B------:R-:W-:-:S04]  /*37900*/  NOP ;  /* 0x0000000000007918 */ /* 0x000fc80000000000 */
[----:B------:R-:W-:Y:S04]  /*37910*/  STL.64 [R1+0x800], R24 ;  /* 0x0008001801007387 */ /* 0x000fe80000100a00 */
[----:B------:R0:W-:Y:S04]  /*37920*/  STL.64 [R1+0x808], R26 ;  /* 0x0008081a01007387 */ /* 0x0001e80000100a00 */
[----:B0-----:R-:W4:Y:S04]  /*37930*/  LDL.LU.64 R26, [R1+0x2a20] ;  /* 0x002a2000011a7983 */ /* 0x001f280000300a00 */
[----:B------:R-:W2:Y:S04]  /*37940*/  LDL.LU.64 R24, [R1+0x2a18] ;  /* 0x002a180001187983 */ /* 0x000ea80000300a00 */
[----:B------:R-:W-:Y:S01]  /*37950*/  STL [R1+0x2990], R29 ;  /* 0x0029901d01007387 */ /* 0x000fe20000100800 */
        /* <DEDUP_REMOVED lines=14> */
[----:B0-----:R-:W2:Y:S04]  /*37a40*/  LDL.LU R24, [R1+0x7d0] ;  /* 0x0007d00001187983 */ /* 0x001ea80000300800 */
[----:B------:R-:W2:Y:S04]  /*37a50*/  LDL.LU R25, [R1+0x7d4] ;  /* 0x0007d40001197983 */ /* 0x000ea80000300800 */
[----:B------:R-:W2:Y:S04]  /*37a60*/  LDL.LU R26, [R1+0x7d8] ;  /* 0x0007d800011a7983 */ /* 0x000ea80000300800 */
[----:B------:R-:W2:Y:S01]  /*37a70*/  LDL.LU R27, [R1+0x7dc] ;  /* 0x0007dc00011b7983 */ /* 0x000ea20000300800 */
[C---:B----4-:R-:W-:Y:S08]  /*37a80*/  HMMA.16816.F32 R16, R12.reuse, R20, R16 ;  /* 0x000000140c10723c */ /* 0x050ff00000001810 */
[----:B--2---:R-:W-:-:S15]  /*37a90*/  HMMA.16816.F32 R24, R12, R22, R24 ;  /* 0x000000160c18723c */ /* 0x004fde0000001818 */
[----:B------:R-:W-:-:S04]  /*37aa0*/  NOP ;  /* 0x0000000000007918 */ /* 0x000fc80000000000 */
[----:B------:R-:W-:Y:S04]  /*37ab0*/  STL.64 [R1+0x7d0], R24 ;  /* 0x0007d01801007387 */ /* 0x000fe80000100a00 */
[----:B------:R0:W-:Y:S02]  /*37ac0*/  STL.64 [R1+0x7d8], R26 ;  /* 0x0007d81a01007387 */ /* 0x0001e40000100a00 */
[----:B0-----:R-:W-:Y:S02]  /*37ad0*/  IMAD.MOV.U32 R26, RZ, RZ, R11 ;  /* 0x000000ffff1a7224 */ /* 0x001fe400078e000b */
[----:B------:R-:W3:Y:S04]  /*37ae0*/  LDL.LU R11, [R1+0x29f0] ;  /* 0x0029f000010b7983 */ /* 0x000ee80000300800 */
[----:B------:R-:W-:Y:S04]  /*37af0*/  STL.64 [R1+0x7c0], R16 ;  /* 0x0007c01001007387 */ /* 0x000fe80000100a00 */
[----:B------:R0:W-:Y:S04]  /*37b00*/  STL.64 [R1+0x7c8], R18 ;  /* 0x0007c81201007387 */ /* 0x0001e80000100a00 */
[----:B0-----:R-:W2:Y:S04]  /*37b10*/  LDL.LU.64 R18, [R1+0x29e8] ;  /* 0x0029e80001127983 */ /* 0x001ea80000300a00 */
[----:B------:R-:W4:Y:S04]  /*37b20*/  LDL.LU.64 R16, [R1+0x29e0] ;  /* 0x0029e00001107983 */ /* 0x000f280000300a00 */
[----:B------:R-:W2:Y:S01]  /*37b30*/  LDL.64 R24, [R1+0x8] ;  /* 0x0000080001187983 */ /* 0x000ea20000100a00 */
[----:B------:R-:W-:-:S05]  /*37b40*/  IMAD.MOV.U32 R27, RZ, RZ, R3 ;  /* 0x000000ffff1b7224 */ /* 0x000fca00078e0003 */
[----:B------:R-:W-:Y:S04]  /*37b50*/  STL.64 [R1+0x2960], R26 ;  /* 0x0029601a01007387 */ /* 0x000fe80000100a00 */
[----:B--2---:R0:W-:Y:S04]  /*37b60*/  STL.64 [R1+0x2958], R24 ;  /* 0x0029581801007387 */ /* 0x0041e80000100a00 */
        /* <DEDUP_REMOVED lines=9> */
[----:B------:R-:W2:Y:S01]  /*37c00*/  LDL.LU R23, [R1+0x72c] ;  /* 0x00072c0001177983 */ /* 0x000ea20000300800 */
[C---:B----4-:R-:W-:Y:S03]  /*37c10*/  HMMA.16816.F32 R4, R12.reuse, R16, R4 ;  /* 0x000000100c04723c */ /* 0x050fe60000001804 */
[----:B--2---:R-:W-:Y:S04]  /*37c20*/  STL.64 [R1+0x2970], R22 ;  /* 0x0029701601007387 */ /* 0x004fe80000100a00 */
[----:B------:R0:W-:Y:S02]  /*37c30*/  STL.64 [R1+0x2968], R20 ;  /* 0x0029681401007387 */ /* 0x0001e40000100a00 */
[----:B0-----:R-:W-:-:S15]  /*37c40*/  HMMA.16816.F32 R20, R12, R18, R24 ;  /* 0x000000120c14723c */ /* 0x001fde0000001818 */
[----:B------:R-:W-:-:S04]  /*37c50*/  NOP ;  /* 0x0000000000007918 */ /* 0x000fc80000000000 */
[----:B------:R-:W-:Y:S04]  /*37c60*/  STL.64 [R1+0x7b0], R20 ;  /* 0x0007b01401007387 */ /* 0x000fe80000100a00 */
[----:B------:R-:W-:Y:S04]  /*37c70*/  STL.64 [R1+0x7b8], R22 ;  /* 0x0007b81601007387 */ /* 0x000fe80000100a00 */
[----:B------:R0:W-:Y:S04]  /*37c80*/  STL.64 [R1+0x7a0], R4 ;  /* 0x0007a00401007387 */ /* 0x0001e80000100a00 */
[----:B------:R1:W-:Y:S04]  /*37c90*/  STL.64 [R1+0x7a8], R6 ;  /* 0x0007a80601007387 */ /* 0x0003e80000100a00 */
[----:B0-----:R-:W2:Y:S04]  /*37ca0*/  LDL.LU R4, [R1+0x780] ;  /* 0x0007800001047983 */ /* 0x001ea80000300800 */
[----:B------:R-:W2:Y:S04]  /*37cb0*/  LDL.LU R5, [R1+0x784] ;  /* 0x0007840001057983 */ /* 0x000ea80000300800 */
[----:B-1----:R-:W4:Y:S04]  /*37cc0*/  LDL.LU R6, [R1+0x788] ;  /* 0x0007880001067983 */ /* 0x002f280000300800 */
[----:B------:R-:W4:Y:S01]  /*37cd0*/  LDL.LU R7, [R1+0x78c] ;  /* 0x00078c0001077983 */ /* 0x000f220000300800 */
[----:B------:R-:W-:-:S03]  /*37ce0*/  IMAD.MOV.U32 R26, RZ, RZ, R2 ;  /* 0x000000ffff1a7224 */ /* 0x000fc600078e0002 */
[----:B----4-:R-:W-:Y:S04]  /*37cf0*/  STL.64 [R1+0x29d8], R6 ;  /* 0x0029d80601007387 */ /* 0x010fe80000100a00 */
[----:B--2---:R0:W-:Y:S04]  /*37d00*/  STL.64 [R1+0x29d0], R4 ;  /* 0x0029d00401007387 */ /* 0x0041e80000100a00 */
[----:B0-----:R-:W3:Y:S04]  /*37d10*/  LDL.LU R4, [R1+0x790] ;  /* 0x0007900001047983 */ /* 0x001ee80000300800 */
[----:B------:R-:W3:Y:S04]  /*37d20*/  LDL.LU R5, [R1+0x794] ;  /* 0x0007940001057983 */ /* 0x000ee80000300800 */
[----:B------:R-:W3:Y:S04]  /*37d30*/  LDL.LU R6, [R1+0x798] ;  /* 0x0007980001067983 */ /* 0x000ee80000300800 */
[----:B------:R-:W3:Y:S04]  /*37d40*/  LDL.LU R7, [R1+0x79c] ;  /* 0x00079c0001077983 */ /* 0x000ee80000300800 */
[----:B------:R-:W2:Y:S04]  /*37d50*/  LDL.LU R29, [R1+0x1e5c] ;  /* 0x001e5c00011d7983 */ /* 0x000ea80000300800 */
[----:B------:R-:W4:Y:S04]  /*37d60*/  LDL.LU R24, [R1+0x1e58] ;  /* 0x001e580001187983 */ /* 0x000f280000300800 */
[----:B------:R-:W2:Y:S04]  /*37d70*/  LDL.LU R2, [R1+0x1e64] ;  /* 0x001e640001027983 */ /* 0x000ea80000300800 */
[----:B------:R-:W2:Y:S04]  /*37d80*/  LDL.LU R3, [R1+0x1e6c] ;  /* 0x001e6c0001037983 */ /* 0x000ea80000300800 */
[----:B------:R-:W4:Y:S01]  /*37d90*/  LDL.LU R25, [R1+0x1e74] ;  /* 0x001e740001197983 */ /* 0x000f220000300800 */
[----:B------:R-:W-:-:S05]  /*37da0*/  IMAD.MOV.U32 R27, RZ, RZ, R0 ;  /* 0x000000ffff1b7224 */ /* 0x000fca00078e0000 */
        /* <DEDUP_REMOVED lines=16> */
[----:B------:R-:W2:Y:S01]  /*37eb0*/  LDL.LU R23, [R1+0x75c] ;  /* 0x00075c0001177983 */ /* 0x000ea20000300800 */
[C---:B---3--:R-:W-:Y:S03]  /*37ec0*/  HMMA.16816.F32 R4, R12.reuse, R10, R4 ;  /* 0x0000000a0c04723c */ /* 0x048fe60000001804 */
        /* <DEDUP_REMOVED lines=22> */
[----:B------:R3:W-:Y:S01]  /*38030*/  STL.64 [R1+0x28f0], R10 ;  /* 0x0028f00a01007387 */ /* 0x0007e20000100a00 */
[----:B--2---:R-:W-:Y:S01]  /*38040*/  HMMA.16816.F32 R24, R12, R6, R24 ;  /* 0x000000060c18723c */ /* 0x004fe20000001818 */
[----:B---3--:R-:W-:-:S02]  /*38050*/  IMAD.MOV.U32 R10, RZ, RZ, R5 ;  /* 0x000000ffff0a7224 */ /* 0x008fc400078e0005 */
[----:B------:R-:W2:Y:S04]  /*38060*/  LDL.LU R5, [R1+0x29b8] ;  /* 0x0029b80001057983 */ /* 0x000ea80000300800 */
[----:B------:R-:W3:Y:S04]  /*38070*/  LDL R11, [R1+0x14] ;  /* 0x00001400010b7983 */ /* 0x000ee80000100800 */
[----:B------:R0:W-:Y:S04]  /*38080*/  STL.64 [R1+0x28e8], R8 ;  /* 0x0028e80801007387 */ /* 0x0001e80000100a00 */
[----:B0-----:R-:W2:Y:S04]  /*38090*/  LDL.LU R9, [R1+0x1e60] ;  /* 0x001e600001097983 */ /* 0x001ea80000300800 */
        /* <DEDUP_REMOVED lines=10> */
[----:B------:R-:W2:Y:S04]  /*38140*/  LDL.LU.64 R24, [R1+0x2998] ;  /* 0x0029980001187983 */ /* 0x000ea80000300a00 */
[----:B------:R-:W-:Y:S04]  /*38150*/  STL.64 [R1+0x28d0], R6 ;  /* 0x0028d00601007387 */ /* 0x000fe80000100a00 */
[----:B------:R0:W-:Y:S01]  /*38160*/  STL.64 [R1+0x28c8], R4 ;  /* 0x0028c80401007387 */ /* 0x0001e20000100a00 */
[----:B------:R-:W-:-:S02]  /*38170*/  IMAD R9, R9, 0x100, R2 ;  /* 0x0000010009097824 */ /* 0x000fc400078e0202 */
[----:B------:R-:W-:Y:S01]  /*38180*/  IMAD R8, R8, 0x100, R3 ;  /* 0x0000010008087824 */ /* 0x000fe200078e0203 */
[----:B0-----:R-:W3:Y:S04]  /*38190*/  LDL.LU R4, [R1+0x740] ;  /* 0x0007400001047983 */ /* 0x001ee80000300800 */
[----:B------:R-:W3:Y:S04]  /*381a0*/  LDL.LU R5, [R1+0x744] ;  /* 0x0007440001057983 */ /* 0x000ee80000300800 */
[----:B------:R-:W3:Y:S04]  /*381b0*/  LDL.LU R6, [R1+0x748] ;  /* 0x0007480001067983 */ /* 0x000ee80000300800 */
[----:B------:R-:W3:Y:S01]  /*381c0*/  LDL.LU R7, [R1+0x74c] ;  /* 0x00074c0001077983 */ /* 0x000ee20000300800 */
[----:B--2---:R-:W-:-:S03]  /*381d0*/  IMAD R24, R24, 0x100, R29 ;  /* 0x0000010018187824 */ /* 0x004fc600078e021d */
[----:B------:R-:W2:Y:S04]  /*381e0*/  LDL.LU R29, [R1+0x2990] ;  /* 0x00299000011d7983 */ /* 0x000ea80000300800 */
[----:B------:R-:W2:Y:S04]  /*381f0*/  LDL.LU R2, [R1+0x298c] ;  /* 0x00298c0001027983 */ /* 0x000ea80000300800 */
[----:B------:R-:W2:Y:S01]  /*38200*/  LDL.LU R3, [R1+0x2988] ;  /* 0x0029880001037983 */ /* 0x000ea20000300800 */
[----:B----4-:R-:W-:Y:S01]  /*38210*/  IMAD R0, R0, 0x100, R25 ;  /* 0x0000010000007824 */ /* 0x010fe200078e0219 */
[----:B--2---:R-:W-:Y:S02]  /*38220*/  HMMA.16816.F32 R12, R12, R2, R20 ;  /* 0x000000020c0c723c */ /* 0x004fe40000001814 */
[----:B------:R-:W2:Y:S04]  /*38230*/  LDL.LU.64 R22, [R1+0x2980] ;  /* 0x0029800001167983 */ /* 0x000ea80000300a00 */
[----:B------:R-:W2:Y:S04]  /*38240*/  LDL.LU.64 R20, [R1+0x2978] ;  /* 0x0029780001147983 */ /* 0x000ea80000300a00 */
[----:B------:R-:W-:Y:S09]  /*38250*/  STL [R1+0x28c0], R3 ;  /* 0x0028c00301007387 */ /* 0x000ff20000100800 */
[----:B------:R0:W-:Y:S04]  /*38260*/  STL.64 [R1+0x2e0], R12 ;  /* 0x0002e00c01007387 */ /* 0x0001e80000100a00 */
[----:B------:R1:W-:Y:S01]  /*38270*/  STL.64 [R1+0x2e8], R14 ;  /* 0x0002e80e01007387 */ /* 0x0003e20000100a00 */
[----:B0-----:R-:W-:-:S02]  /*38280*/  F2FP.F16.E4M3.UNPACK_B R12, R24 ;  /* 0x00000018ff0c723e */ /* 0x001fc400020006ff */
[----:B------:R-:W-:Y:S02]  /*38290*/  F2FP.F16.E4M3.UNPACK_B R13, R9 ;  /* 0x00000009ff0d723e */ /* 0x000fe400020006ff */
[----:B-1----:R-:W-:Y:S02]  /*382a0*/  F2FP.F16.E4M3.UNPACK_B R14, R8 ;  /* 0x00000008ff0e723e */ /* 0x002fe400020006ff */
[----:B------:R-:W-:-:S07]  /*382b0*/  F2FP.F16.E4M3.UNPACK_B R15, R0 ;  /* 0x00000000ff0f723e */ /* 0x000fce00020006ff */
[----:B--2---:R-:W-:Y:S01]  /*382c0*/  HMMA.16816.F32 R24, R12, R26, R20 ;  /* 0x0000001a0c18723c */ /* 0x004fe20000001814 */
[----:B------:R-:W2:Y:S04]  /*382d0*/  LDL.LU.64 R22, [R1+0x2970] ;  /* 0x0029700001167983 */ /* 0x000ea80000300a00 */
[----:B------:R-:W2:-:S14]  /*382e0*/  LDL.LU.64 R20, [R1+0x2968] ;  /* 0x0029680001147983 */ /* 0x000e9c0000300a00 */
[----:B------:R-:W-:Y:S04]  /*382f0*/  STL.64 [R1+0x750], R24 ;  /* 0x0007501801007387 */ /* 0x000fe80000100a00 */
[----:B------:R0:W-:Y:S04]  /*38300*/  STL.64 [R1+0x758], R26 ;  /* 0x0007581a01007387 */ /* 0x0001e80000100a00 */
[----:B0-----:R-:W2:Y:S04]  /*38310*/  LDL.LU.64 R26, [R1+0x2960] ;  /* 0x00296000011a7983 */ /* 0x001ea80000300a00 */
[----:B------:R-:W4:Y:S01]  /*38320*/  LDL.LU.64 R24, [R1+0x2958] ;  /* 0x0029580001187983 */ /* 0x000f220000300a00 */
[----:B---3--:R-:W-:-:S15]  /*38330*/  HMMA.16816.F32 R8, R12, R10, R4 ;  /* 0x0000000a0c08723c */ /* 0x008fde0000001804 */
[----:B------:R-:W-:-:S04]  /*38340*/  NOP ;  /* 0x0000000000007918 */ /* 0x000fc80000000000 */
[----:B------:R0:W-:Y:S04]  /*38350*/  STL.64 [R1+0x740], R8 ;  /* 0x0007400801007387 */ /* 0x0001e80000100a00 */
[----:B------:R-:W-:Y:S01]  /*38360*/  STL.64 [R1+0x748], R10 ;  /* 0x0007480a01007387 */ /* 0x000fe20000100a00 */
[----:B----4-:R-:W-:-:S15]  /*38370*/  HMMA.16816.F32 R4, R12, R24, R16 ;  /* 0x000000180c04723c */ /* 0x010fde0000001810 */
[----:B------:R-:W-:-:S04]  /*38380*/  NOP ;  /* 0x0000000000007918 */ /* 0x000fc80000000000 */
[----:B------:R-:W-:Y:S04]  /*38390*/  STL.64 [R1+0x730], R4 ;  /* 0x0007300401007387 */ /* 0x000fe80000100a00 */
[----:B------:R2:W-:Y:S04]  /*383a0*/  STL.64 [R1+0x738], R6 ;  /* 0x0007380601007387 */ /* 0x0005e80000100a00 */
[----:B0-----:R-:W3:Y:S01]  /*383b0*/  LDL.LU R8, [R1+0x6b0] ;  /* 0x0006b00001087983 */ /* 0x001ee20000300800 */
        /* <DEDUP_REMOVED lines=18> */
[----:B----4-:R0:W-:Y:S04]  /*384e0*/  STL.64 [R1+0x2938], R20 ;  /* 0x0029381401007387 */ /* 0x0101e80000100a00 */
[----:B0-----:R-:W2:Y:S04]  /*384f0*/  LDL.LU R20, [R1+0x700] ;  /* 0x0007000001147983 */ /* 0x001ea80000300800 */
[----:B------:R-:W2:Y:S04]  /*38500*/  LDL.LU R21, [R1+0x704] ;  /* 0x0007040001157983 */ /* 0x000ea80000300800 */
[----:B------:R-:W2:Y:S04]  /*38510*/  LDL.LU R22, [R1+0x708] ;  /* 0x0007080001167983 */ /* 0x000ea80000300800 */
[----:B------:R-:W2:Y:S04]  /*38520*/  LDL.LU R23, [R1+0x70c] ;  /* 0x00070c0001177983 */ /* 0x000ea80000300800 */
        /* <DEDUP_REMOVED lines=10> */
[----:B------:R-:W-:Y:S04]  /*385d0*/  STL.64 [R1+0x2900], R10 ;  /* 0x0029000a01007387 */ /* 0x000fe80000100a00 */
        /* <DEDUP_REMOVED lines=553> */
[----:B0-----:R-:W2:Y:S04]  /*3a870*/  LDL.LU.64 R24, [R1+0x8] ;  /* 0x0000080001187983 */ /* 0x001ea80000300a00 */
        /* <DEDUP_REMOVED lines=20> */
[----:B------:R-:W2:Y:S04]  /*3a9c0*/  LDL.LU.64 R4, [R1+0x18] ;  /* 0x0000180001047983 */ /* 0x000ea80000300a00 */
[----:B------:R-:W2:Y:S04]  /*3a9d0*/  LDL.LU.64 R6, [R1+0x10] ;  /* 0x0000100001067983 */ /* 0x000ea80000300a00 */
[----:B----4-:R-:W-:Y:S04]  /*3a9e0*/  STL.64 [R1+0x26b0], R10 ;  /* 0x0026b00a01007387 */ /* 0x010fe80000100a00 */
[----:B------:R0:W-:Y:S04]  /*3a9f0*/  STL.64 [R1+0x26a8], R8 ;  /* 0x0026a80801007387 */ /* 0x0001e80000100a00 */
[----:B0-----:R-:W4:Y:S04]  /*3aa00*/  LDL.LU R8, [R1+0x460] ;  /* 0x0004600001087983 */ /* 0x001f280000300800 */
[----:B------:R-:W4:Y:S04]  /*3aa10*/  LDL.LU R9, [R1+0x464] ;  /* 0x0004640001097983 */ /* 0x000f280000300800 */
[----:B------:R-:W4:Y:S04]  /*3aa20*/  LDL.LU R10, [R1+0x468] ;  /* 0x00046800010a7983 */ /* 0x000f280000300800 */
[----:B------:R-:W4:Y:S04]  /*3aa30*/  LDL.LU R11, [R1+0x46c] ;  /* 0x00046c00010b7983 */ /* 0x000f280000300800 */
[----:B------:R-:W4:Y:S04]  /*3aa40*/  LDL.LU.64 R28, [R1] ;  /* 0x00000000011c7983 */ /* 0x000f280000300a00 */
        /* <DEDUP_REMOVED lines=143> */
[----:B------:R-:W2:Y:S01]  /*3b340*/  LDL.LU R7, [R1+0x3cc] ;  /* 0x0003cc0001077983 */ /* 0x000ea20000300800 */
[----:B------:R-:W-:-:S03]  /*3b350*/  IMAD.MOV.U32 R25, RZ, RZ, R0 ;  /* 0x000000ffff197224 */ /* 0x000fc600078e0000 */
        /* <DEDUP_REMOVED lines=35> */
[----:B0-----:R-:W4:Y:S04]  /*3b590*/  LDL.LU R16, [R1+0x1d0] ;  /* 0x0001d00001107983 */ /* 0x001f280000300800 */
[----:B------:R-:W4:Y:S04]  /*3b5a0*/  LDL.LU R17, [R1+0x1d4] ;  /* 0x0001d40001117983 */ /* 0x000f280000300800 */
[----:B------:R-:W4:Y:S04]  /*3b5b0*/  LDL.LU R18, [R1+0x1d8] ;  /* 0x0001d80001127983 */ /* 0x000f280000300800 */
        /* <DEDUP_REMOVED lines=31> */
[----:B------:R-:W-:-:S03]  /*3b7b0*/  IMAD R0, R0, 0x100, R28 ;  /* 0x0000010000007824 */ /* 0x000fc600078e021c */
[----:B0-----:R-:W4:Y:S04]  /*3b7c0*/  LDL.LU R4, [R1+0x210] ;  /* 0x0002100001047983 */ /* 0x001f280000300800 */
[----:B------:R-:W4:Y:S04]  /*3b7d0*/  LDL.LU R5, [R1+0x214] ;  /* 0x0002140001057983 */ /* 0x000f280000300800 */
[----:B------:R-:W4:Y:S04]  /*3b7e0*/  LDL.LU R6, [R1+0x218] ;  /* 0x0002180001067983 */ /* 0x000f280000300800 */
[----:B------:R-:W4:Y:S01]  /*3b7f0*/  LDL.LU R7, [R1+0x21c] ;  /* 0x00021c0001077983 */ /* 0x000f220000300800 */
[----:B---3--:R-:W-:-:S02]  /*3b800*/  IMAD R29, R29, 0x100, R24 ;  /* 0x000001001d1d7824 */ /* 0x008fc400078e0218 */
[----:B--2---:R-:W-:Y:S01]  /*3b810*/  IMAD R27, R27, 0x100, R2 ;  /* 0x000001001b1b7824 */ /* 0x004fe200078e0202 */
[----:B------:R-:W2:Y:S04]  /*3b820*/  LDL.LU R24, [R1+0x25ec] ;  /* 0x0025ec0001187983 */ /* 0x000ea80000300800 */
[----:B------:R-:W4:Y:S04]  /*3b830*/  LDL.LU R28, [R1+0x25e8] ;  /* 0x0025e800011c7983 */ /* 0x000f280000300800 */
[----:B------:R-:W3:Y:S01]  /*3b840*/  LDL.LU R2, [R1+0x25e4] ;  /* 0x0025e40001027983 */ /* 0x000ee20000300800 */
[----:B------:R-:W-:-:S03]  /*3b850*/  IMAD R26, R26, 0x100, R3 ;  /* 0x000001001a1a7824 */ /* 0x000fc600078e0203 */
        /* <DEDUP_REMOVED lines=10> */
[----:B------:R-:W4:Y:S04]  /*3b900*/  LDL.LU R29, [R1+0x25cc] ;  /* 0x0025cc00011d7983 */ /* 0x000f280000300800 */
[----:B------:R-:W3:Y:S02]  /*3b910*/  LDL.LU R0, [R1+0x25c8] ;  /* 0x0025c80001007983 */ /* 0x000ee40000300800 */
        /* <DEDUP_REMOVED lines=24> */
[----:B------:R-:W3:Y:S01]  /*3baa0*/  LDL.LU.64 R24, [R1+0x2560] ;  /* 0x0025600001187983 */ /* 0x000ee20000300a00 */
[----:B----4-:R-:W-:-:S15]  /*3bab0*/  HMMA.16816.F32 R4, R12, R28, R4 ;  /* 0x0000001c0c04723c */ /* 0x010fde0000001804 */
[----:B------:R-:W-:-:S04]  /*3bac0*/  NOP ;  /* 0x0000000000007918 */ /* 0x000fc80000000000 */
[----:B------:R-:W-:Y:S04]  /*3bad0*/  STL.64 [R1+0x210], R4 ;  /* 0x0002100401007387 */ /* 0x000fe80000100a00 */
[----:B------:R3:W-:Y:S01]  /*3bae0*/  STL.64 [R1+0x218], R6 ;  /* 0x0002180601007387 */ /* 0x0007e20000100a00 */
[C---:B--2---:R-:W-:Y:S08]  /*3baf0*/  HMMA.16816.F32 R8, R12.reuse, R26, R8 ;  /* 0x0000001a0c08723c */ /* 0x044ff00000001808 */
[----:B---3--:R-:W-:Y:S01]  /*3bb00*/  HMMA.16816.F32 R4, R12, R24, R16 ;  /* 0x000000180c04723c */ /* 0x008fe20000001810 */
[----:B------:R-:W2:Y:S10]  /*3bb10*/  LDL.LU R24, [R1+0x1bfc] ;  /* 0x001bfc0001187983 */ /* 0x000eb40000300800 */
[----:B------:R-:W-:Y:S04]  /*3bb20*/  STL.64 [R1+0x1f0], R8 ;  /* 0x0001f00801007387 */ /* 0x000fe80000100a00 */
[----:B------:R-:W-:Y:S04]  /*3bb30*/  STL.64 [R1+0x1f8], R10 ;  /* 0x0001f80a01007387 */ /* 0x000fe80000100a00 */
[----:B------:R-:W2:Y:S04]  /*3bb40*/  LDL.LU R25, [R1+0x13fc] ;  /* 0x0013fc0001197983 */ /* 0x000ea80000300800 */
[----:B------:R-:W-:Y:S04]  /*3bb50*/  STL.64 [R1+0x1d0], R4 ;  /* 0x0001d00401007387 */ /* 0x000fe80000100a00 */
[----:B------:R-:W-:Y:S04]  /*3bb60*/  STL.64 [R1+0x1d8], R6 ;  /* 0x0001d80601007387 */ /* 0x000fe80000100a00 */
[----:B------:R-:W3:Y:S04]  /*3bb70*/  LDL.LU R26, [R1+0x1bf4] ;  /* 0x001bf400011a7983 */ /* 0x000ee80000300800 */
[----:B------:R-:W3:Y:S04]  /*3bb80*/  LDL.LU R27, [R1+0x13f4] ;  /* 0x0013f400011b7983 */ /* 0x000ee80000300800 */
[----:B---3--:R-:W-:Y:S04]  /*3bb90*/  STL.64 [R1+0x24d0], R26 ;  /* 0x0024d01a01007387 */ /* 0x008fe80000100a00 */
[----:B--2---:R0:W-:Y:S04]  /*3bba0*/  STL.64 [R1+0x24c8], R24 ;  /* 0x0024c81801007387 */ /* 0x0041e80000100a00 */
[----:B0-----:R-:W2:Y:S04]  /*3bbb0*/  LDL.LU R24, [R1+0xc0] ;  /* 0x0000c00001187983 */ /* 0x001ea80000300800 */
[----:B------:R-:W2:Y:S04]  /*3bbc0*/  LDL.LU R25, [R1+0xc4] ;  /* 0x0000c40001197983 */ /* 0x000ea80000300800 */
[----:B------:R-:W3:Y:S01]  /*3bbd0*/  LDL.LU R26, [R1+0xc8] ;  /* 0x0000c800011a7983 */ /* 0x000ee20000300800 */
[----:B------:R-:W-:-:S03]  /*3bbe0*/  IMAD.MOV.U32 R27, RZ, RZ, R0 ;  /* 0x000000ffff1b7224 */ /* 0x000fc600078e0000 */
        /* <DEDUP_REMOVED lines=27> */
[----:B0-----:R-:W4:Y:S04]  /*3bda0*/  LDL.LU R4, [R1+0x130] ;  /* 0x0001300001047983 */ /* 0x001f280000300800 */
[----:B------:R-:W4:Y:S04]  /*3bdb0*/  LDL.LU R5, [R1+0x134] ;  /* 0x0001340001057983 */ /* 0x000f280000300800 */
[----:B------:R-:W4:Y:S04]  /*3bdc0*/  LDL.LU R6, [R1+0x138] ;  /* 0x0001380001067983 */ /* 0x000f280000300800 */
[----:B------:R-:W4:Y:S04]  /*3bdd0*/  LDL.LU R7, [R1+0x13c] ;  /* 0x00013c0001077983 */ /* 0x000f280000300800 */
[----:B---3--:R-:W-:Y:S04]  /*3bde0*/  STL.64 [R1+0x24e0], R26 ;  /* 0x0024e01a01007387 */ /* 0x008fe80000100a00 */
[----:B------:R0:W-:Y:S04]  /*3bdf0*/  STL.64 [R1+0x24d8], R24 ;  /* 0x0024d81801007387 */ /* 0x0001e80000100a00 */
[----:B0-----:R-:W3:Y:S04]  /*3be00*/  LDL.LU R24, [R1+0xd0] ;  /* 0x0000d00001187983 */ /* 0x001ee80000300800 */
        /* <DEDUP_REMOVED lines=9> */
[----:B------:R-:W3:Y:S01]  /*3bea0*/  LDL.LU R28, [R1+0x1bec] ;  /* 0x001bec00011c7983 */ /* 0x000ee20000300800 */
[----:B----4-:R-:W-:-:S03]  /*3beb0*/  IMAD.MOV.U32 R27, RZ, RZ, R0 ;  /* 0x000000ffff1b7224 */ /* 0x010fc600078e0000 */
[----:B------:R-:W4:Y:S04]  /*3bec0*/  LDL.LU R29, [R1+0x13ec] ;  /* 0x0013ec00011d7983 */ /* 0x000f280000300800 */
[----:B------:R-:W2:Y:S04]  /*3bed0*/  LDL.LU R0, [R1+0x1be4] ;  /* 0x001be40001007983 */ /* 0x000ea80000300800 */
[----:B------:R-:W-:Y:S04]  /*3bee0*/  STL.64 [R1+0x1b0], R16 ;  /* 0x0001b01001007387 */ /* 0x000fe80000100a00 */
[----:B------:R0:W-:Y:S04]  /*3bef0*/  STL.64 [R1+0x1b8], R18 ;  /* 0x0001b81201007387 */ /* 0x0001e80000100a00 */
[----:B0-----:R-:W2:Y:S04]  /*3bf00*/  LDL.LU.64 R18, [R1+0x2550] ;  /* 0x0025500001127983 */ /* 0x001ea80000300a00 */
[----:B------:R-:W2:Y:S04]  /*3bf10*/  LDL.LU.64 R16, [R1+0x2548] ;  /* 0x0025480001107983 */ /* 0x000ea80000300a00 */
[----:B------:R-:W3:Y:S04]  /*3bf20*/  LDL.LU R22, [R1+0x1c04] ;  /* 0x001c040001167983 */ /* 0x000ee80000300800 */
[----:B------:R-:W3:Y:S01]  /*3bf30*/  LDL.LU R23, [R1+0x1404] ;  /* 0x0014040001177983 */ /* 0x000ee20000300800 */
        /* <DEDUP_REMOVED lines=13> */
[----:B------:R-:W3:Y:S04]  /*3c010*/  LDL.LU.64 R8, [R1+0x2528] ;  /* 0x0025280001087983 */ /* 0x000ee80000300a00 */
[----:B------:R-:W2:Y:S04]  /*3c020*/  LDL.LU R18, [R1+0x13f0] ;  /* 0x0013f00001127983 */ /* 0x000ea80000300800 */
[----:B------:R-:W2:Y:S01]  /*3c030*/  LDL.LU R19, [R1+0x1414] ;  /* 0x0014140001137983 */ /* 0x000ea20000300800 */
[----:B---3--:R-:W-:-:S15]  /*3c040*/  HMMA.16816.F32 R8, R12, R16, R8 ;  /* 0x000000100c08723c */ /* 0x008fde0000001808 */
[----:B------:R-:W-:-:S04]  /*3c050*/  NOP ;  /* 0x0000000000007918 */ /* 0x000fc80000000000 */
[----:B------:R-:W-:Y:S04]  /*3c060*/  STL.64 [R1+0x150], R8 ;  /* 0x0001500801007387 */ /* 0x000fe80000100a00 */
[----:B------:R0:W-:Y:S04]  /*3c070*/  STL.64 [R1+0x158], R10 ;  /* 0x0001580a01007387 */ /* 0x0001e80000100a00 */
[----:B0-----:R-:W3:Y:S04]  /*3c080*/  LDL.LU.64 R10, [R1+0x2520] ;  /* 0x00252000010a7983 */ /* 0x001ee80000300a00 */
[----:B------:R-:W2:Y:S04]  /*3c090*/  LDL.LU.64 R8, [R1+0x2518] ;  /* 0x0025180001087983 */ /* 0x000ea80000300a00 */
[----:B------:R-:W2:Y:S04]  /*3c0a0*/  LDL.LU R16, [R1+0x13f8] ;  /* 0x0013f80001107983 */ /* 0x000ea80000300800 */
[----:B------:R-:W2:Y:S01]  /*3c0b0*/  LDL.LU R17, [R1+0x141c] ;  /* 0x00141c0001117983 */ /* 0x000ea20000300800 */
[----:B---3--:R-:W-:-:S15]  /*3c0c0*/  HMMA.16816.F32 R4, R12, R10, R4 ;  /* 0x0000000a0c04723c */ /* 0x008fde0000001804 */
[----:B------:R-:W-:-:S04]  /*3c0d0*/  NOP ;  /* 0x0000000000007918 */ /* 0x000fc80000000000 */
        /* <DEDUP_REMOVED lines=27> */
[----:B------:R-:W3:Y:S01]  /*3c290*/  LDL.LU.64 R24, [R1+0x24d8] ;  /* 0x0024d80001187983 */ /* 0x000ee20000300a00 */
[----:B--2---:R-:W-:Y:S01]  /*3c2a0*/  VIADD R6, R6, 0x1 ;  /* 0x0000000106067836 */ /* 0x004fe20000000000 */
[----:B------:R-:W-:-:S02]  /*3c2b0*/  IADD3 R7, P6, PT, R7, UR21, RZ ;  /* 0x0000001507077c10 */ /* 0x000fc4000ffde0ff */
[----:B------:R-:W-:Y:S02]  /*3c2c0*/  IADD3 R8, P1, PT, R8, UR21, RZ ;  /* 0x0000001508087c10 */ /* 0x000fe4000ff3e0ff */
[----:B------:R-:W-:Y:S02]  /*3c2d0*/  IADD3 R9, P2, PT, R9, UR21, RZ ;  /* 0x0000001509097c10 */ /* 0x000fe4000ff5e0ff */
[----:B------:R-:W-:Y:S02]  /*3c2e0*/  IADD3 R10, P3, PT, R10, UR21, RZ ;  /* 0x000000150a0a7c10 */ /* 0x000fe4000ff7e0ff */
[----:B------:R-:W-:Y:S01]  /*3c2f0*/  IADD3 R11, P4, PT, R11, UR21, RZ ;  /* 0x000000150b0b7c10 */ /* 0x000fe2000ff9e0ff */
[----:B---3--:R-:W-:Y:S01]  /*3c300*/  HMMA.16816.F32 R12, R12, R2, R24 ;  /* 0x000000020c0c723c */ /* 0x008fe20000001818 */
[----:B------:R-:W2:Y:S04]  /*3c310*/  LDL.LU.64 R26, [R1+0x24d0] ;  /* 0x0024d000011a7983 */ /* 0x000ea80000300a00 */
[----:B------:R-:W3:Y:S04]  /*3c320*/  LDL.LU.64 R24, [R1+0x24c8] ;  /* 0x0024c80001187983 */ /* 0x000ee80000300a00 */
[----:B------:R-:W-:Y:S01]  /*3c330*/  STL [R1+0x1424], R6 ;  /* 0x0014240601007387 */ /* 0x000fe20000100800 */
[----:B------:R-:W-:-:S02]  /*3c340*/  IADD3 R16, P5, PT, R16, UR21, RZ ;  /* 0x0000001510107c10 */ /* 0x000fc4000ffbe0ff */
[----:B------:R-:W-:Y:S02]  /*3c350*/  IADD3.X R17, PT, PT, R17, UR48, RZ, P6, !PT ;  /* 0x0000003011117c10 */ /* 0x000fe4000b7fe4ff */
[----:B------:R-:W-:Y:S02]  /*3c360*/  IADD3 R18, P6, PT, R18, UR21, RZ ;  /* 0x0000001512127c10 */ /* 0x000fe4000ffde0ff */
[----:B------:R-:W-:Y:S02]  /*3c370*/  IADD3.X R19, PT, PT, R19, UR48, RZ, P1, !PT ;  /* 0x0000003013137c10 */ /* 0x000fe40008ffe4ff */
[----:B------:R-:W-:Y:S02]  /*3c380*/  IADD3 R20, P1, PT, R20, UR21, RZ ;  /* 0x0000001514147c10 */ /* 0x000fe4000ff3e0ff */
[----:B------:R-:W-:Y:S02]  /*3c390*/  IADD3.X R21, PT, PT, R21, UR48, RZ, P2, !PT ;  /* 0x0000003015157c10 */ /* 0x000fe400097fe4ff */
[----:B------:R-:W-:Y:S01]  /*3c3a0*/  IADD3 R22, P2, PT, R22, UR21, RZ ;  /* 0x0000001516167c10 */ /* 0x000fe2000ff5e0ff */
[----:B------:R0:W-:Y:S04]  /*3c3b0*/  STL.64 [R1+0xc0], R12 ;  /* 0x0000c00c01007387 */ /* 0x0001e80000100a00 */
[----:B------:R-:W-:Y:S04]  /*3c3c0*/  STL.64 [R1+0xc8], R14 ;  /* 0x0000c80e01007387 */ /* 0x000fe80000100a00 */
        /* <DEDUP_REMOVED lines=8> */
[----:B------:R-:W-:-:S03]  /*3c450*/  IADD3.X R23, PT, PT, R23, UR48, RZ, P3, !PT ;  /* 0x0000003017177c10 */ /* 0x000fc60009ffe4ff */
[----:B------:R-:W-:Y:S04]  /*3c460*/  STL [R1+0x1414], R19 ;  /* 0x0014141301007387 */ /* 0x000fe80000100800 */
[----:B------:R-:W-:Y:S04]  /*3c470*/  STL [R1+0x13e8], R20 ;  /* 0x0013e81401007387 */ /* 0x000fe80000100800 */
[----:B------:R-:W-:Y:S04]  /*3c480*/  STL [R1+0x140c], R21 ;  /* 0x00140c1501007387 */ /* 0x000fe80000100800 */
[----:B------:R-:W-:Y:S04]  /*3c490*/  STL [R1+0x1c04], R22 ;  /* 0x001c041601007387 */ /* 0x000fe80000100800 */
[----:B------:R-:W-:Y:S01]  /*3c4a0*/  STL [R1+0x1404], R23 ;  /* 0x0014041701007387 */ /* 0x000fe20000100800 */
[----:B---3--:R-:W-:-:S02]  /*3c4b0*/  IADD3 R24, P3, PT, R24, UR21, RZ ;  /* 0x0000001518187c10 */ /* 0x008fc4000ff7e0ff */
[----:B------:R-:W-:Y:S02]  /*3c4c0*/  IADD3.X R25, PT, PT, R25, UR48, RZ, P4, !PT ;  /* 0x0000003019197c10 */ /* 0x000fe4000a7fe4ff */
[----:B--2---:R-:W-:Y:S02]  /*3c4d0*/  IADD3 R26, P4, PT, R26, UR21, RZ ;  /* 0x000000151a1a7c10 */ /* 0x004fe4000ff9e0ff */
[----:B------:R-:W-:Y:S01]  /*3c4e0*/  IADD3.X R27, PT, PT, R27, UR48, RZ, P5, !PT ;  /* 0x000000301b1b7c10 */ /* 0x000fe2000affe4ff */
[----:B------:R-:W-:Y:S04]  /*3c4f0*/  STL [R1+0x1bfc], R24 ;  /* 0x001bfc1801007387 */ /* 0x000fe80000100800 */
[----:B------:R-:W-:Y:S04]  /*3c500*/  STL [R1+0x13fc], R25 ;  /* 0x0013fc1901007387 */ /* 0x000fe80000100800 */
[----:B------:R-:W-:Y:S04]  /*3c510*/  STL [R1+0x1bf4], R26 ;  /* 0x001bf41a01007387 */ /* 0x000fe80000100800 */
[----:B------:R-:W-:Y:S04]  /*3c520*/  STL [R1+0x13f4], R27 ;  /* 0x0013f41b01007387 */ /* 0x000fe80000100800 */
[----:B0-----:R-:W2:Y:S01]  /*3c530*/  LDL.LU R12, [R1+0x1c00] ;  /* 0x001c0000010c7983 */ /* 0x001ea20000300800 */
[----:B------:R-:W-:-:S02]  /*3c540*/  IADD3 R28, P5, PT, R28, UR21, RZ ;  /* 0x000000151c1c7c10 */ /* 0x000fc4000ffbe0ff */
[----:B----4-:R-:W-:-:S03]  /*3c550*/  IADD3.X R29, PT, PT, R29, UR48, RZ, P6, !PT ;  /* 0x000000301d1d7c10 */ /* 0x010fc6000b7fe4ff */
[----:B------:R-:W-:Y:S04]  /*3c560*/  STL [R1+0x1bec], R28 ;  /* 0x001bec1c01007387 */ /* 0x000fe80000100800 */
[----:B--2---:R0:W-:Y:S04]  /*3c570*/  STL [R1+0x24bc], R12 ;  /* 0x0024bc0c01007387 */ /* 0x0041e80000100800 */
[----:B------:R-:W-:Y:S04]  /*3c580*/  STL [R1+0x13ec], R29 ;  /* 0x0013ec1d01007387 */ /* 0x000fe80000100800 */
[----:B0-----:R-:W2:Y:S01]  /*3c590*/  LDL.LU R12, [R1+0x1bdc] ;  /* 0x001bdc00010c7983 */ /* 0x001ea20000300800 */
[----:B------:R-:W-:-:S05]  /*3c5a0*/  IADD3 R0, P6, PT, R0, UR21, RZ ;  /* 0x0000001500007c10 */ /* 0x000fca000ffde0ff */
[----:B------:R-:W-:Y:S01]  /*3c5b0*/  STL [R1+0x1be4], R0 ;  /* 0x001be40001007387 */ /* 0x000fe20000100800 */
[----:B------:R-:W-:-:S03]  /*3c5c0*/  ISETP.NE.U32.AND P0, PT, R6, UR20, PT ;  /* 0x0000001406007c0c */ /* 0x000fc6000bf05070 */
[----:B--2---:R0:W-:Y:S04]  /*3c5d0*/  STL [R1+0x24c0], R12 ;  /* 0x0024c00c01007387 */ /* 0x0041e80000100800 */
[----:B0-----:R-:W2:Y:S04]  /*3c5e0*/  LDL.LU R12, [R1+0x13e4] ;  /* 0x0013e400010c7983 */ /* 0x001ea80000300800 */
[----:B------:R-:W3:Y:S04]  /*3c5f0*/  LDL.LU R13, [R1+0x1bd4] ;  /* 0x001bd400010d7983 */ /* 0x000ee80000300800 */
[----:B------:R-:W4:Y:S04]  /*3c600*/  LDL.LU R14, [R1+0x1bf8] ;  /* 0x001bf800010e7983 */ /* 0x000f280000300800 */
        /* <DEDUP_REMOVED lines=26> */
[----:B--2---:R-:W-:-:S05]  /*3c7b0*/  IADD3.X R12, PT, PT, R12, UR48, RZ, P1, !PT ;  /* 0x000000300c0c7c10 */ /* 0x004fca0008ffe4ff */
[----:B------:R0:W-:Y:S04]  /*3c7c0*/  STL [R1+0x13e4], R12 ;  /* 0x0013e40c01007387 */ /* 0x0001e80000100800 */
[----:B0-----:R-:W2:Y:S02]  /*3c7d0*/  LDL.LU R12, [R1+0x24c0] ;  /* 0x0024c000010c7983 */ /* 0x001ea40000300800 */
[----:B--2---:R-:W-:-:S05]  /*3c7e0*/  IADD3 R12, P1, PT, R12, UR21, RZ ;  /* 0x000000150c0c7c10 */ /* 0x004fca000ff3e0ff */
[----:B------:R0:W-:Y:S04]  /*3c7f0*/  STL [R1+0x1bdc], R12 ;  /* 0x001bdc0c01007387 */ /* 0x0001e80000100800 */
[----:B0-----:R-:W2:Y:S01]  /*3c800*/  LDL.LU R12, [R1+0x24bc] ;  /* 0x0024bc00010c7983 */ /* 0x001ea20000300800 */
[----:B----4-:R-:W-:Y:S02]  /*3c810*/  IADD3.X R14, PT, PT, R14, UR48, RZ, P3, !PT ;  /* 0x000000300e0e7c10 */ /* 0x010fe40009ffe4ff */
[----:B---3--:R-:W-:Y:S02]  /*3c820*/  IADD3 R15, P3, PT, R15, UR21, RZ ;  /* 0x000000150f0f7c10 */ /* 0x008fe4000ff7e0ff */
[----:B------:R-:W-:Y:S02]  /*3c830*/  IADD3.X R2, PT, PT, R2, UR48, RZ, P4, !PT ;  /* 0x0000003002027c10 */ /* 0x000fe4000a7fe4ff */
[----:B------:R-:W-:-:S02]  /*3c840*/  IADD3 R3, P4, PT, R3, UR21, RZ ;  /* 0x0000001503037c10 */ /* 0x000fc4000ff9e0ff */
[----:B------:R-:W-:Y:S02]  /*3c850*/  IADD3.X R4, PT, PT, R4, UR48, RZ, P5, !PT ;  /* 0x0000003004047c10 */ /* 0x000fe4000affe4ff */
[----:B------:R-:W-:Y:S02]  /*3c860*/  IADD3 R5, P5, PT, R5, UR21, RZ ;  /* 0x0000001505057c10 */ /* 0x000fe4000ffbe0ff */
[----:B------:R-:W-:Y:S02]  /*3c870*/  IADD3.X R6, PT, PT, R6, UR48, RZ, P6, !PT ;  /* 0x0000003006067c10 */ /* 0x000fe4000b7fe4ff */
[----:B------:R-:W-:Y:S02]  /*3c880*/  IADD3 R7, P6, PT, R7, UR21, RZ ;  /* 0x0000001507077c10 */ /* 0x000fe4000ffde0ff */
        /* <DEDUP_REMOVED lines=12> */
[----:B--2---:R-:W-:Y:S02]  /*3c950*/  IADD3.X R12, PT, PT, R12, UR48, RZ, P2, !PT ;  /* 0x000000300c0c7c10 */ /* 0x004fe400097fe4ff */
[----:B------:R-:W-:-:S03]  /*3c960*/  IADD3 R13, P2, PT, R13, UR21, RZ ;  /* 0x000000150d0d7c10 */ /* 0x000fc6000ff5e0ff */
[----:B------:R0:W-:Y:S04]  /*3c970*/  STL [R1+0x1c00], R12 ;  /* 0x001c000c01007387 */ /* 0x0001e80000100800 */
        /* <DEDUP_REMOVED lines=8> */
[----:B------:R-:W-:Y:S01]  /*3ca00*/  STL [R1+0x1be0], R6 ;  /* 0x001be00601007387 */ /* 0x000fe20000100800 */
[----:B------:R-:W-:-:S03]  /*3ca10*/  IADD3 R11, P2, PT, R11, UR21, RZ ;  /* 0x000000150b0b7c10 */ /* 0x000fc6000ff5e0ff */
        /* <DEDUP_REMOVED lines=19> */
[----:B0-----:R-:W2:Y:S01]  /*3cb50*/  LDL.LU R12, [R1+0x1b5c] ;  /* 0x001b5c00010c7983 */ /* 0x001ea20000300800 */
[----:B------:R-:W-:-:S02]  /*3cb60*/  IADD3.X R28, PT, PT, R28, UR48, RZ, P3, !PT ;  /* 0x000000301c1c7c10 */ /* 0x000fc40009ffe4ff */
[----:B------:R-:W-:-:S03]  /*3cb70*/  IADD3 R29, P3, PT, R29, UR21, RZ ;  /* 0x000000151d1d7c10 */ /* 0x000fc6000ff7e0ff */
[----:B------:R-:W-:Y:S04]  /*3cb80*/  STL [R1+0x1b98], R28 ;  /* 0x001b981c01007387 */ /* 0x000fe80000100800 */
[----:B--2---:R0:W-:Y:S04]  /*3cb90*/  STL [R1+0x24b4], R12 ;  /* 0x0024b40c01007387 */ /* 0x0041e80000100800 */
[----:B------:R-:W-:Y:S04]  /*3cba0*/  STL [R1+0x1b6c], R29 ;  /* 0x001b6c1d01007387 */ /* 0x000fe80000100800 */
[----:B0-----:R-:W2:Y:S01]  /*3cbb0*/  LDL.LU R12, [R1+0x1b88] ;  /* 0x001b8800010c7983 */ /* 0x001ea20000300800 */
[----:B------:R-:W-:-:S05]  /*3cbc0*/  IADD3.X R0, PT, PT, R0, UR48, RZ, P4, !PT ;  /* 0x0000003000007c10 */ /* 0x000fca000a7fe4ff */
[----:B------:R-:W-:Y:S04]  /*3cbd0*/  STL [R1+0x1b90], R0 ;  /* 0x001b900001007387 */ /* 0x000fe80000100800 */
        /* <DEDUP_REMOVED lines=30> */
[----:B--2---:R-:W-:-:S05]  /*3cdc0*/  IADD3 R12, P4, PT, R12, UR21, RZ ;  /* 0x000000150c0c7c10 */ /* 0x004fca000ff9e0ff */
[----:B------:R0:W-:Y:S04]  /*3cdd0*/  STL [R1+0x1b64], R12 ;  /* 0x001b640c01007387 */ /* 0x0001e80000100800 */
[----:B0-----:R-:W2:Y:S02]  /*3cde0*/  LDL.LU R12, [R1+0x24b8] ;  /* 0x0024b800010c7983 */ /* 0x001ea40000300800 */
[----:B--2---:R-:W-:-:S05]  /*3cdf0*/  IADD3.X R12, PT, PT, R12, UR48, RZ, P5, !PT ;  /* 0x000000300c0c7c10 */ /* 0x004fca000affe4ff */
[----:B------:R0:W-:Y:S04]  /*3ce00*/  STL [R1+0x1b88], R12 ;  /* 0x001b880c01007387 */ /* 0x0001e80000100800 */
[----:B0-----:R-:W2:Y:S01]  /*3ce10*/  LDL.LU R12, [R1+0x24b4] ;  /* 0x0024b400010c7983 */ /* 0x001ea20000300800 */
[----:B---3--:R-:W-:Y:S02]  /*3ce20*/  IADD3.X R13, PT, PT, R13, UR48, RZ, P6, !PT ;  /* 0x000000300d0d7c10 */ /* 0x008fe4000b7fe4ff */
[----:B----4-:R-:W-:Y:S02]  /*3ce30*/  IADD3 R14, P6, PT, R14, UR21, RZ ;  /* 0x000000150e0e7c10 */ /* 0x010fe4000ffde0ff */
        /* <DEDUP_REMOVED lines=19> */
[----:B--2---:R-:W-:-:S05]  /*3cf70*/  IADD3 R12, P5, PT, R12, UR21, RZ ;  /* 0x000000150c0c7c10 */ /* 0x004fca000ffbe0ff */
[----:B------:R0:W-:Y:S04]  /*3cf80*/  STL [R1+0x1b5c], R12 ;  /* 0x001b5c0c01007387 */ /* 0x0001e80000100800 */
        /* <DEDUP_REMOVED lines=29> */
[----:B0-----:R-:W2:Y:S01]  /*3d160*/  LDL.LU R12, [R1+0x1b08] ;  /* 0x001b0800010c7983 */ /* 0x001ea20000300800 */
[----:B------:R-:W-:-:S02]  /*3d170*/  IADD3 R28, P6, PT, R28, UR21, RZ ;  /* 0x000000151c1c7c10 */ /* 0x000fc4000ffde0ff */
[----:B------:R-:W-:-:S03]  /*3d180*/  IADD3.X R29, PT, PT, R29, UR48, RZ, P1, !PT ;  /* 0x000000301d1d7c10 */ /* 0x000fc60008ffe4ff */
[----:B------:R-:W-:Y:S04]  /*3d190*/  STL [R1+0x1af4], R28 ;  /* 0x001af41c01007387 */ /* 0x000fe80000100800 */
[----:B--2---:R0:W-:Y:S04]  /*3d1a0*/  STL [R1+0x24ac], R12 ;  /* 0x0024ac0c01007387 */ /* 0x0041e80000100800 */
[----:B------:R-:W-:Y:S04]  /*3d1b0*/  STL [R1+0x1b18], R29 ;  /* 0x001b181d01007387 */ /* 0x000fe80000100800 */
[----:B0-----:R-:W2:Y:S01]  /*3d1c0*/  LDL.LU R12, [R1+0x1ae4] ;  /* 0x001ae400010c7983 */ /* 0x001ea20000300800 */
[----:B------:R-:W-:-:S05]  /*3d1d0*/  IADD3 R0, P1, PT, R0, UR21, RZ ;  /* 0x0000001500007c10 */ /* 0x000fca000ff3e0ff */
        /* <DEDUP_REMOVED lines=1610> */
[----:B------:R-:W-:-:S02]  /*43680*/  IADD3.X R28, PT, PT, R28, UR30, RZ, P6, !PT ;  /* 0x0000001e1c1c7c10 */ /* 0x000fc4000b7fe4ff */
[----:B--2---:R-:W-:Y:S02]  /*43690*/  IADD3.X R12, PT, PT, R12, UR30, RZ, P5, !PT ;  /* 0x0000001e0c0c7c10 */ /* 0x004fe4000affe4ff */
        /* <DEDUP_REMOVED lines=31> */
[----:B------:R0:W-:Y:S04]  /*43890*/  STL [R1+0x1d50], R0 ;  /* 0x001d500001007387 */ /* 0x0001e80000100800 */
[----:B------:R-:W-:Y:S04]  /*438a0*/  STL [R1+0x1d48], R28 ;  /* 0x001d481c01007387 */ /* 0x000fe80000100800 */
[----:B0-----:R-:W2:Y:S01]  /*438b0*/  LDL.LU R0, [R1+0x1dc4] ;  /* 0x001dc40001007983 */ /* 0x001ea20000300800 */
[----:B------:R-:W-:-:S05]  /*438c0*/  IADD3 R29, P6, PT, R29, UR5, RZ ;  /* 0x000000051d1d7c10 */ /* 0x000fca000ffde0ff */
[----:B------:R-:W-:Y:S04]  /*438d0*/  STL [R1+0x1db4], R29 ;  /* 0x001db41d01007387 */ /* 0x000fe80000100800 */
[----:B--2---:R0:W-:Y:S04]  /*438e0*/  STL [R1+0x2424], R0 ;  /* 0x0024240001007387 */ /* 0x0041e80000100800 */
[----:B0-----:R-:W2:Y:S04]  /*438f0*/  LDL.LU R0, [R1+0x1d58] ;  /* 0x001d580001007983 */ /* 0x001ea80000300800 */
        /* <DEDUP_REMOVED lines=58> */
[----:B------:R-:W-:Y:S02]  /*43ca0*/  IADD3.X R27, PT, PT, R27, UR30, RZ, P5, !PT ;  /* 0x0000001e1b1b7c10 */ /* 0x000fe4000affe4ff */
[----:B------:R-:W-:Y:S02]  /*43cb0*/  IADD3.X R29, PT, PT, R29, UR30, RZ, P1, !PT ;  /* 0x0000001e1d1d7c10 */ /* 0x000fe40008ffe4ff */
[----:B------:R-:W-:Y:S02]  /*43cc0*/  IADD3.X R28, PT, PT, R28, UR30, RZ, P6, !PT ;  /* 0x0000001e1c1c7c10 */ /* 0x000fe4000b7fe4ff */
[----:B--2---:R-:W-:-:S05]  /*43cd0*/  IADD3 R0, P2, PT, R0, UR5, RZ ;  /* 0x0000000500007c10 */ /* 0x004fca000ff5e0ff */
[----:B------:R0:W-:Y:S01]  /*43ce0*/  STL [R1+0x1dc4], R0 ;  /* 0x001dc40001007387 */ /* 0x0001e20000100800 */
[----:B------:R-:W-:Y:S02]  /*43cf0*/  IADD3.X R8, PT, PT, R8, UR30, RZ, P2, !PT ;  /* 0x0000001e08087c10 */ /* 0x000fe400097fe4ff */
[----:B------:R-:W-:Y:S01]  /*43d00*/  IADD3 R9, P2, PT, R9, UR5, RZ ;  /* 0x0000000509097c10 */ /* 0x000fe2000ff5e0ff */
[----:B0-----:R1:W5:Y:S04]  /*43d10*/  LDL.LU R0, [R1+0x2420] ;  /* 0x0024200001007983 */ /* 0x0013680000300800 */
[----:B------:R1:W-:Y:S04]  /*43d20*/  STL [R1+0x1d60], R12 ;  /* 0x001d600c01007387 */ /* 0x0003e80000100800 */
        /* <DEDUP_REMOVED lines=16> */
[----:B------:R1:W-:Y:S01]  /*43e30*/  STL [R1+0x1df0], R19 ;  /* 0x001df01301007387 */ /* 0x0003e20000100800 */
[----:B------:R-:W-:-:S03]  /*43e40*/  IADD3.X R24, PT, PT, R24, UR30, RZ, P2, !PT ;  /* 0x0000001e18187c10 */ /* 0x000fc600097fe4ff */
        /* <DEDUP_REMOVED lines=10> */
[----:B------:R-:W-:Y:S05]  /*43ef0*/  @P0 BRA `(.L_x_2) ;  /* 0xfffffcf400c80947 */ /* 0x000fea000383ffff */
.L_x_1:
[----:B0----5:R-:W2:Y:S01]  /*43f00*/  LDL.LU R0, [R1+0x1e4] ;  /* 0x0001e40001007983 */ /* 0x021ea20000300800 */
[----:B------:R-:W0:Y:S01]  /*43f10*/  LDCU.64 UR44, c[0x0][0x398] ;  /* 0x00007300ff2c77ac */ /* 0x000e220008000a00 */
[----:B------:R-:W3:Y:S01]  /*43f20*/  LDCU UR32, c[0x0][0x3b4] ;  /* 0x00007680ff2077ac */ /* 0x000ee20008000800 */
[----:B------:R-:W4:Y:S01]  /*43f30*/  LDCU.64 UR16, c[0x0][0x390] ;  /* 0x00007200ff1077ac */ /* 0x000f220008000a00 */
[----:B------:R-:W1:Y:S01]  /*43f40*/  LDCU.64 UR22, c[0x0][0x390] ;  /* 0x00007200ff1677ac */ /* 0x000e620008000a00 */
[----:B------:R-:W0:Y:S01]  /*43f50*/  LDCU.64 UR34, c[0x0][0x390] ;  /* 0x00007200ff2277ac */ /* 0x000e220008000a00 */
[----:B------:R-:W0:Y:S01]  /*43f60*/  LDCU.64 UR48, c[0x0][0x390] ;  /* 0x00007200ff3077ac */ /* 0x000e220008000a00 */
        /* <DEDUP_REMOVED lines=59> */
[----:B--2---:R2:W-:Y:S04]  /*44320*/  STL [R1+0x2db4], R0 ;  /* 0x002db40001007387 */ /* 0x0045e80000100800 */
[----:B--2---:R-:W2:Y:S04]  /*44330*/  LDL.LU R0, [R1+0x160] ;  /* 0x0001600001007983 */ /* 0x004ea80000300800 */
        /* <DEDUP_REMOVED lines=16> */
[----:B-1----:R-:W2:Y:S04]  /*44440*/  LDL.LU R13, [R1+0x1e8] ;  /* 0x0001e800010d7983 */ /* 0x002ea80000300800 */
[----:B--2---:R1:W-:Y:S04]  /*44450*/  STL [R1+0x2dbc], R13 ;  /* 0x002dbc0d01007387 */ /* 0x0043e80000100800 */
        /* <DEDUP_REMOVED lines=26> */
[----:B------:R1:W-:Y:S04]  /*44600*/  STL [R1+0x25fc], R29 ;  /* 0x0025fc1d01007387 */ /* 0x0003e80000100800 */
[----:B-1----:R-:W3:Y:S04]  /*44610*/  LDL.LU R29, [R1+0x1e0] ;  /* 0x0001e000011d7983 */ /* 0x002ee80000300800 */
        /* <DEDUP_REMOVED lines=29> */
[----:B-1----:R-:W3:Y:S01]  /*447f0*/  LDL.LU R15, [R1+0x164] ;  /* 0x00016400010f7983 */ /* 0x002ee20000300800 */
[----:B--2---:R-:W-:-:S03]  /*44800*/  F2FP.SATFINITE.E4M3.F32.PACK_AB_MERGE_C R0, R0, R13, RZ ;  /* 0x0000000d0000723e */ /* 0x004fc600048070ff */
[----:B------:R-:W2:Y:S04]  /*44810*/  LDL.LU R13, [R1+0x2df4] ;  /* 0x002df400010d7983 */ /* 0x000ea80000300800 */
[----:B------:R1:W-:Y:S04]  /*44820*/  STL [R1+0x113c], R0 ;  /* 0x00113c0001007387 */ /* 0x0003e80000100800 */
[----:B-1----:R-:W2:Y:S02]  /*44830*/  LDL.LU R0, [R1+0x2df0] ;  /* 0x002df00001007983 */ /* 0x002ea40000300800 */
[----:B--2---:R-:W-:-:S02]  /*44840*/  F2FP.SATFINITE.E4M3.F32.PACK_AB_MERGE_C R0, R0, R13, RZ ;  /* 0x0000000d0000723e */ /* 0x004fc400048070ff */
        /* <DEDUP_REMOVED lines=26> */
[----:B-1----:R-:W2:Y:S01]  /*449f0*/  LDL.LU R0, [R1+0x2db8] ;  /* 0x002db80001007983 */ /* 0x002ea20000300800 */
[----:B---3--:R-:W-:Y:S02]  /*44a00*/  F2FP.SATFINITE.E4M3.F32.PACK_AB_MERGE_C R17, R17, R16, RZ ;  /* 0x000000101111723e */ /* 0x008fe400048070ff */
[----:B------:R-:W-:-:S02]  /*44a10*/  F2FP.SATFINITE.E4M3.F32.PACK_AB_MERGE_C R16, R19, R18, RZ ;  /* 0x000000121310723e */ /* 0x000fc400048070ff */
[----:B--2---:R-:W-:Y:S02]  /*44a20*/  F2FP.SATFINITE.E4M3.F32.PACK_AB_MERGE_C R15, R15, R0, RZ ;  /* 0x000000000f0f723e */ /* 0x004fe400048070ff */
[----:B------:R-:W2:Y:S01]  /*44a30*/  LDL.LU R0, [R1+0x2db4] ;  /* 0x002db40001007983 */ /* 0x000ea20000300800 */
[----:B------:R-:W-:Y:S02]  /*44a40*/  F2FP.SATFINITE.E4M3.F32.PACK_AB_MERGE_C R14, R14, R28, RZ ;  /* 0x0000001c0e0e723e */ /* 0x000fe400048070ff */
[----:B------:R-:W-:Y:S01]  /*44a50*/  F2FP.SATFINITE.E4M3.F32.PACK_AB_MERGE_C R12, R12, R13, RZ ;  /* 0x0000000d0c0c723e */ /* 0x000fe200048070ff */
[----:B------:R1:W-:Y:S01]  /*44a60*/  STL [R1+0x1118], R15 ;  /* 0x0011180f01007387 */ /* 0x0003e20000100800 */
[----:B------:R-:W-:Y:S02]  /*44a70*/  F2FP.SATFINITE.E4M3.F32.PACK_AB_MERGE_C R10, R10, R11, RZ ;  /* 0x0000000b0a0a723e */ /* 0x000fe400048070ff */
[----:B------:R-:W-:Y:S01]  /*44a80*/  F2FP.SATFINITE.E4M3.F32.PACK_AB_MERGE_C R6, R6, R7, RZ ;  /* 0x000000070606723e */ /* 0x000fe200048070ff */
[----:B------:R3:W-:Y:S01]  /*44a90*/  STL [R1+0x111c], R17 ;  /* 0x00111c1101007387 */ /* 0x0007e20000100800 */
[----:B------:R-:W-:-:S03]  /*44aa0*/  F2FP.SATFINITE.E4M3.F32.PACK_AB_MERGE_C R4, R4, R5, RZ ;  /* 0x000000050404723e */ /* 0x000fc600048070ff */
[----:B------:R0:W-:Y:S01]  /*44ab0*/  STL [R1+0x1110], R16 ;  /* 0x0011101001007387 */ /* 0x0001e20000100800 */
[----:B-1----:R-:W-:Y:S02]  /*44ac0*/  F2FP.SATFINITE.E4M3.F32.PACK_AB_MERGE_C R15, R21, R20, RZ ;  /* 0x00000014150f723e */ /* 0x002fe400048070ff */
[----:B---3--:R-:W-:-:S03]  /*44ad0*/  F2FP.SATFINITE.E4M3.F32.PACK_AB_MERGE_C R17, R23, R22, RZ ;  /* 0x000000161711723e */ /* 0x008fc600048070ff */
[----:B------:R1:W-:Y:S01]  /*44ae0*/  STL [R1+0x1114], R15 ;  /* 0x0011140f01007387 */ /* 0x0003e20000100800 */
[----:B0-----:R-:W-:-:S03]  /*44af0*/  F2FP.SATFINITE.E4M3.F32.PACK_AB_MERGE_C R16, R25, R24, RZ ;  /* 0x000000181910723e */ /* 0x001fc600048070ff */
[----:B------:R-:W-:Y:S04]  /*44b00*/  STL [R1+0x1108], R17 ;  /* 0x0011081101007387 */ /* 0x000fe80000100800 */
[----:B------:R-:W-:Y:S01]  /*44b10*/  STL [R1+0x110c], R16 ;  /* 0x00110c1001007387 */ /* 0x000fe20000100800 */
[----:B-1----:R-:W-:-:S05]  /*44b20*/  F2FP.SATFINITE.E4M3.F32.PACK_AB_MERGE_C R15, R27, R26, RZ ;  /* 0x0000001a1b0f723e */ /* 0x002fca00048070ff */
[----:B------:R-:W-:Y:S04]  /*44b30*/  STL [R1+0x1104], R15 ;  /* 0x0011040f01007387 */ /* 0x000fe80000100800 */
[----:B------:R-:W-:Y:S01]  /*44b40*/  STL [R1+0x1100], R14 ;  /* 0x0011000e01007387 */ /* 0x000fe20000100800 */
[----:B--2---:R-:W-:-:S05]  /*44b50*/  F2FP.SATFINITE.E4M3.F32.PACK_AB_MERGE_C R0, R0, R29, RZ ;  /* 0x0000001d0000723e */ /* 0x004fca00048070ff */
[----:B------:R0:W-:Y:S04]  /*44b60*/  STL [R1+0x10fc], R0 ;  /* 0x0010fc0001007387 */ /* 0x0001e80000100800 */
[----:B------:R-:W-:Y:S04]  /*44b70*/  STL [R1+0x10f8], R12 ;  /* 0x0010f80c01007387 */ /* 0x000fe80000100800 */
[----:B------:R-:W-:Y:S01]  /*44b80*/  STL [R1+0x10f4], R10 ;  /* 0x0010f40a01007387 */ /* 0x000fe20000100800 */
[----:B0-----:R-:W-:-:S05]  /*44b90*/  F2FP.SATFINITE.E4M3.F32.PACK_AB_MERGE_C R0, R8, R9, RZ ;  /* 0x000000090800723e */ /* 0x001fca00048070ff */
[----:B------:R0:W-:Y:S04]  /*44ba0*/  STL [R1+0x10f0], R0 ;  /* 0x0010f00001007387 */ /* 0x0001e80000100800 */
[----:B------:R-:W-:Y:S04]  /*44bb0*/  STL [R1+0x10ec], R6 ;  /* 0x0010ec0601007387 */ /* 0x000fe80000100800 */
[----:B------:R-:W2:Y:S01]  /*44bc0*/  LDL.LU R15, [R1+0x108c] ;  /* 0x00108c00010f7983 */ /* 0x000ea20000300800 */
[----:B0-----:R-:W-:-:S03]  /*44bd0*/  F2FP.SATFINITE.E4M3.F32.PACK_AB_MERGE_C R0, R2, R3, RZ ;  /* 0x000000030200723e */ /* 0x001fc600048070ff */
[----:B------:R-:W-:Y:S04]  /*44be0*/  STL [R1+0x10e8], R4 ;  /* 0x0010e80401007387 */ /* 0x000fe80000100800 */
[----:B--2---:R0:W-:Y:S04]  /*44bf0*/  STL [R1+0x2d34], R15 ;  /* 0x002d340f01007387 */ /* 0x0041e80000100800 */
[----:B------:R-:W-:Y:S04]  /*44c00*/  STL [R1+0x10e0], R0 ;  /* 0x0010e00001007387 */ /* 0x000fe80000100800 */
[----:B0-----:R-:W2:Y:S04]  /*44c10*/  LDL.LU R15, [R1+0x1084] ;  /* 0x00108400010f7983 */ /* 0x001ea80000300800 */
[----:B--2---:R0:W-:Y:S04]  /*44c20*/  STL [R1+0x2d3c], R15 ;  /* 0x002d3c0f01007387 */ /* 0x0041e80000100800 */
        /* <DEDUP_REMOVED lines=29> */
[----:B------:R-:W3:Y:S04]  /*44e00*/  LDL.LU R16, [R1+0x1070] ;  /* 0x0010700001107983 */ /* 0x000ee80000300800 */
[----:B---3--:R0:W-:Y:S04]  /*44e10*/  STL [R1+0x2d30], R16 ;  /* 0x002d301001007387 */ /* 0x0081e80000100800 */
[----:B0-----:R-:W3:Y:S04]  /*44e20*/  LDL.LU R16, [R1+0x1088] ;  /* 0x0010880001107983 */ /* 0x001ee80000300800 */
        /* <DEDUP_REMOVED lines=31> */
[----:B0-----:R-:W2:Y:S04]  /*45020*/  LDL.LU R16, [R1+0x248] ;  /* 0x0002480001107983 */ /* 0x001ea80000300800 */
        /* <DEDUP_REMOVED lines=27> */
[----:B--2---:R-:W-:-:S03]  /*451e0*/  F2FP.SATFINITE.E4M3.F32.PACK_AB_MERGE_C R15, R15, R16, RZ ;  /* 0x000000100f0f723e */ /* 0x004fc600048070ff */
[----:B------:R-:W2:Y:S04]  /*451f0*/  LDL.LU R16, [R1+0x2db0] ;  /* 0x002db00001107983 */ /* 0x000ea80000300800 */
[----:B------:R0:W-:Y:S04]  /*45200*/  STL [R1+0x10e4], R15 ;  /* 0x0010e40f01007387 */ /* 0x0001e80000100800 */
[----:B0-----:R-:W2:Y:S02]  /*45210*/  LDL.LU R15, [R1+0x2dac] ;  /* 0x002dac00010f7983 */ /* 0x001ea40000300800 */
[----:B--2---:R-:W-:-:S02]  /*45220*/  F2FP.SATFINITE.E4M3.F32.PACK_AB_MERGE_C R15, R15, R16, RZ ;  /* 0x000000100f0f723e */ /* 0x004fc400048070ff */
        /* <DEDUP_REMOVED lines=61> */
[----:B------:R0:W-:Y:S01]  /*45600*/  STL [R1+0x1080], R15 ;  /* 0x0010800f01007387 */ /* 0x0001e20000100800 */
[----:B---3--:R-:W-:Y:S02]  /*45610*/  F2FP.SATFINITE.E4M3.F32.PACK_AB_MERGE_C R14, R14, R28, RZ ;  /* 0x0000001c0e0e723e */ /* 0x008fe400048070ff */
[----:B0-----:R-:W-:Y:S02]  /*45620*/  F2FP.SATFINITE.E4M3.F32.PACK_AB_MERGE_C R15, R21, R20, RZ ;  /* 0x00000014150f723e */ /* 0x001fe400048070ff */
[----:B------:R-:W-:Y:S02]  /*45630*/  F2FP.SATFINITE.E4M3.F32.PACK_AB_MERGE_C R0, R0, R29, RZ ;  /* 0x0000001d0000723e */ /* 0x000fe400048070ff */
[----:B------:R-:W-:-:S02]  /*45640*/  F2FP.SATFINITE.E4M3.F32.PACK_AB_MERGE_C R12, R12, R13, RZ ;  /* 0x0000000d0c0c723e */ /* 0x000fc400048070ff */
[----:B------:R-:W-:Y:S02]  /*45650*/  F2FP.SATFINITE.E4M3.F32.PACK_AB_MERGE_C R10, R10, R11, RZ ;  /* 0x0000000b0a0a723e */ /* 0x000fe400048070ff */
[----:B------:R-:W-:Y:S02]  /*45660*/  F2FP.SATFINITE.E4M3.F32.PACK_AB_MERGE_C R6, R6, R7, RZ ;  /* 0x000000070606723e */ /* 0x000fe400048070ff */
[----:B--2---:R-:W-:Y:S02]  /*45670*/  F2FP.SATFINITE.E4M3.F32.PACK_AB_MERGE_C R17, R17, R16, RZ ;  /* 0x000000101111723e */ /* 0x004fe400048070ff */
[----:B------:R-:W-:-:S03]  /*45680*/  F2FP.SATFINITE.E4M3.F32.PACK_AB_MERGE_C R16, R19, R18, RZ ;  /* 0x000000121310723e */ /* 0x000fc600048070ff */
[----:B------:R0:W-:Y:S04]  /*45690*/  STL [R1+0x1074], R17 ;  /* 0x0010741101007387 */ /* 0x0001e80000100800 */
[----:B------:R1:W-:Y:S04]  /*456a0*/  STL [R1+0x1070], R16 ;  /* 0x0010701001007387 */ /* 0x0003e80000100800 */
[----:B------:R2:W-:Y:S01]  /*456b0*/  STL [R1+0x1064], R15 ;  /* 0x0010640f01007387 */ /* 0x0005e20000100800 */
[----:B0-----:R-:W-:Y:S02]  /*456c0*/  F2FP.SATFINITE.E4M3.F32.PACK_AB_MERGE_C R17, R23, R22, RZ ;  /* 0x000000161711723e */ /* 0x001fe400048070ff */
[----:B-1----:R-:W-:-:S03]  /*456d0*/  F2FP.SATFINITE.E4M3.F32.PACK_AB_MERGE_C R16, R25, R24, RZ ;  /* 0x000000181910723e */ /* 0x002fc600048070ff */
[----:B------:R-:W-:Y:S01]  /*456e0*/  STL [R1+0x1060], R17 ;  /* 0x0010601101007387 */ /* 0x000fe20000100800 */
[----:B--2---:R-:W-:-:S03]  /*456f0*/  F2FP.SATFINITE.E4M3.F32.PACK_AB_MERGE_C R15, R27, R26, RZ ;  /* 0x0000001a1b0f723e */ /* 0x004fc600048070ff */
[----:B------:R-:W-:Y:S04]  /*45700*/  STL [R1+0x1050], R16 ;  /* 0x0010501001007387 */ /* 0x000fe80000100800 */
[----:B------:R-:W-:Y:S04]  /*45710*/  STL [R1+0x1054], R15 ;  /* 0x0010540f01007387 */ /* 0x000fe80000100800 */
[----:B------:R-:W-:Y:S04]  /*45720*/  STL [R1+0x1044], R14 ;  /* 0x0010440e01007387 */ /* 0x000fe80000100800 */
[----:B------:R0:W-:Y:S04]  /*45730*/  STL [R1+0x1040], R0 ;  /* 0x0010400001007387 */ /* 0x0001e80000100800 */
[----:B------:R-:W-:Y:S01]  /*45740*/  STL [R1+0x1030], R12 ;  /* 0x0010300c01007387 */ /* 0x000fe20000100800 */
[----:B0-----:R-:W-:-:S03]  /*45750*/  F2FP.SATFINITE.E4M3.F32.PACK_AB_MERGE_C R0, R8, R9, RZ ;  /* 0x000000090800723e */ /* 0x001fc600048070ff */
[----:B------:R-:W-:Y:S04]  /*45760*/  STL [R1+0x1034], R10 ;  /* 0x0010340a01007387 */ /* 0x000fe80000100800 */
[----:B------:R0:W-:Y:S04]  /*45770*/  STL [R1+0x1020], R0 ;  /* 0x0010200001007387 */ /* 0x0001e80000100800 */
[----:B------:R-:W-:Y:S04]  /*45780*/  STL [R1+0x1024], R6 ;  /* 0x0010240601007387 */ /* 0x000fe80000100800 */
[----:B------:R-:W2:Y:S01]  /*45790*/  LDL.LU R15, [R1+0xf94] ;  /* 0x000f9400010f7983 */ /* 0x000ea20000300800 */
[----:B------:R-:W-:-:S02]  /*457a0*/  F2FP.SATFINITE.E4M3.F32.PACK_AB_MERGE_C R4, R4, R5, RZ ;  /* 0x000000050404723e */ /* 0x000fc400048070ff */
        /* <DEDUP_REMOVED lines=434> */
[----:B0-----:R-:W3:Y:S01]  /*472d0*/  LDL.LU R15, [R1+0xe08] ;  /* 0x000e0800010f7983 */ /* 0x001ee20000300800 */
[----:B--2---:R-:W-:-:S03]  /*472e0*/  F2FP.SATFINITE.E4M3.F32.PACK_AB_MERGE_C R19, R19, R25, RZ ;  /* 0x000000191313723e */ /* 0x004fc600048070ff */
[----:B---3--:R0:W-:Y:S04]  /*472f0*/  STL [R1+0x2bf8], R15 ;  /* 0x002bf80f01007387 */ /* 0x0081e80000100800 */
[----:B0-----:R-:W2:Y:S04]  /*47300*/  LDL.LU R15, [R1+0xe00] ;  /* 0x000e0000010f7983 */ /* 0x001ea80000300800 */
[----:B------:R-:W3:Y:S04]  /*47310*/  LDL.LU R16, [R1+0xdd8] ;  /* 0x000dd80001107983 */ /* 0x000ee80000300800 */
[----:B------:R-:W3:Y:S04]  /*47320*/  LDL.LU R28, [R1+0xddc] ;  /* 0x000ddc00011c7983 */ /* 0x000ee80000300800 */
        /* <DEDUP_REMOVED lines=46> */
[----:B0-----:R-:W3:Y:S01]  /*47610*/  LDL.LU R19, [R1+0xdd0] ;  /* 0x000dd00001137983 */ /* 0x001ee20000300800 */
        /* <DEDUP_REMOVED lines=29> */
[----:B------:R-:W2:Y:S01]  /*477f0*/  LDL.LU R15, [R1+0x2bc0] ;  /* 0x002bc000010f7983 */ /* 0x000ea20000300800 */
[----:B---3--:R-:W-:-:S03]  /*47800*/  F2FP.SATFINITE.E4M3.F32.PACK_AB_MERGE_C R28, R28, R16, RZ ;  /* 0x000000101c1c723e */ /* 0x008fc600048070ff */
[----:B------:R-:W-:Y:S04]  /*47810*/  STL [R1+0x25ec], R25 ;  /* 0x0025ec1901007387 */ /* 0x000fe80000100800 */
[----:B------:R-:W-:Y:S01]  /*47820*/  STL [R1+0x2604], R28 ;  /* 0x0026041c01007387 */ /* 0x000fe20000100800 */
[----:B------:R-:W-:Y:S02]  /*47830*/  F2FP.SATFINITE.E4M3.F32.PACK_AB_MERGE_C R16, R23, R22, RZ ;  /* 0x000000161710723e */ /* 0x000fe400048070ff */
[----:B------:R-:W-:Y:S02]  /*47840*/  F2FP.SATFINITE.E4M3.F32.PACK_AB_MERGE_C R14, R14, R27, RZ ;  /* 0x0000001b0e0e723e */ /* 0x000fe400048070ff */
[----:B------:R-:W-:Y:S02]  /*47850*/  F2FP.SATFINITE.E4M3.F32.PACK_AB_MERGE_C R0, R0, R29, RZ ;  /* 0x0000001d0000723e */ /* 0x000fe400048070ff */
[----:B------:R-:W-:-:S02]  /*47860*/  F2FP.SATFINITE.E4M3.F32.PACK_AB_MERGE_C R12, R12, R13, RZ ;  /* 0x0000000d0c0c723e */ /* 0x000fc400048070ff */
[----:B------:R-:W-:Y:S02]  /*47870*/  F2FP.SATFINITE.E4M3.F32.PACK_AB_MERGE_C R10, R10, R11, RZ ;  /* 0x0000000b0a0a723e */ /* 0x000fe400048070ff */
[----:B------:R-:W-:Y:S02]  /*47880*/  F2FP.SATFINITE.E4M3.F32.PACK_AB_MERGE_C R6, R6, R7, RZ ;  /* 0x000000070606723e */ /* 0x000fe400048070ff */
[----:B--2---:R-:W-:-:S05]  /*47890*/  F2FP.SATFINITE.E4M3.F32.PACK_AB_MERGE_C R15, R15, R19, RZ ;  /* 0x000000130f0f723e */ /* 0x004fca00048070ff */
[----:B------:R0:W-:Y:S02]  /*478a0*/  STL [R1+0xdd4], R15 ;  /* 0x000dd40f01007387 */ /* 0x0001e40000100800 */
[----:B0-----:R-:W-:Y:S02]  /*478b0*/  F2FP.SATFINITE.E4M3.F32.PACK_AB_MERGE_C R15, R18, R17, RZ ;  /* 0x00000011120f723e */ /* 0x001fe400048070ff */
[----:B------:R-:W-:-:S03]  /*478c0*/  F2FP.SATFINITE.E4M3.F32.PACK_AB_MERGE_C R17, R21, R20, RZ ;  /* 0x000000141511723e */ /* 0x000fc600048070ff */
[----:B------:R0:W-:Y:S04]  /*478d0*/  STL [R1+0xdc4], R15 ;  /* 0x000dc40f01007387 */ /* 0x0001e80000100800 */
[----:B------:R-:W-:Y:S01]  /*478e0*/  STL [R1+0xdc0], R17 ;  /* 0x000dc01101007387 */ /* 0x000fe20000100800 */
[----:B0-----:R-:W-:-:S03]  /*478f0*/  F2FP.SATFINITE.E4M3.F32.PACK_AB_MERGE_C R15, R26, R24, RZ ;  /* 0x000000181a0f723e */ /* 0x001fc600048070ff */
        /* <DEDUP_REMOVED lines=142> */
[----:B---3--:R-:W-:Y:S02]  /*481e0*/  F2FP.SATFINITE.E4M3.F32.PACK_AB_MERGE_C R17, R18, R17, RZ ;  /* 0x000000111211723e */ /* 0x008fe400048070ff */
[----:B------:R-:W-:Y:S01]  /*481f0*/  F2FP.SATFINITE.E4M3.F32.PACK_AB_MERGE_C R15, R16, R15, RZ ;  /* 0x0000000f100f723e */ /* 0x000fe200048070ff */
[----:B------:R-:W-:Y:S01]  /*48200*/  STL [R1+0xd10], R28 ;  /* 0x000d101c01007387 */ /* 0x000fe20000100800 */
[----:B------:R-:W-:Y:S02]  /*48210*/  F2FP.SATFINITE.E4M3.F32.PACK_AB_MERGE_C R16, R21, R20, RZ ;  /* 0x000000141510723e */ /* 0x000fe400048070ff */
[----:B------:R-:W-:Y:S02]  /*48220*/  F2FP.SATFINITE.E4M3.F32.PACK_AB_MERGE_C R29, R29, R24, RZ ;  /* 0x000000181d1d723e */ /* 0x000fe400048070ff */
[----:B------:R-:W-:Y:S02]  /*48230*/  F2FP.SATFINITE.E4M3.F32.PACK_AB_MERGE_C R24, R27, R26, RZ ;  /* 0x0000001a1b18723e */ /* 0x000fe400048070ff */
[----:B------:R-:W-:-:S02]  /*48240*/  F2FP.SATFINITE.E4M3.F32.PACK_AB_MERGE_C R14, R0, R14, RZ ;  /* 0x0000000e000e723e */ /* 0x000fc400048070ff */
[----:B------:R-:W-:Y:S02]  /*48250*/  F2FP.SATFINITE.E4M3.F32.PACK_AB_MERGE_C R12, R12, R13, RZ ;  /* 0x0000000d0c0c723e */ /* 0x000fe400048070ff */
[----:B------:R-:W-:Y:S02]  /*48260*/  F2FP.SATFINITE.E4M3.F32.PACK_AB_MERGE_C R0, R10, R11, RZ ;  /* 0x0000000b0a00723e */ /* 0x000fe400048070ff */
[----:B------:R-:W-:Y:S02]  /*48270*/  F2FP.SATFINITE.E4M3.F32.PACK_AB_MERGE_C R6, R6, R7, RZ ;  /* 0x000000070606723e */ /* 0x000fe400048070ff */
[----:B--2---:R-:W-:-:S05]  /*48280*/  F2FP.SATFINITE.E4M3.F32.PACK_AB_MERGE_C R19, R19, R25, RZ ;  /* 0x000000191313723e */ /* 0x004fca00048070ff */
[----:B------:R-:W-:Y:S04]  /*48290*/  STL [R1+0xd08], R19 ;  /* 0x000d081301007387 */ /* 0x000fe80000100800 */
[----:B------:R-:W-:Y:S04]  /*482a0*/  STL [R1+0x26bc], R17 ;  /* 0x0026bc1101007387 */ /* 0x000fe80000100800 */
[----:B------:R0:W-:Y:S04]  /*482b0*/  STL [R1+0xd04], R15 ;  /* 0x000d040f01007387 */ /* 0x0001e80000100800 */
[----:B------:R-:W-:Y:S01]  /*482c0*/  STL [R1+0xcf4], R16 ;  /* 0x000cf41001007387 */ /* 0x000fe20000100800 */
[----:B0-----:R-:W-:-:S03]  /*482d0*/  F2FP.SATFINITE.E4M3.F32.PACK_AB_MERGE_C R15, R23, R22, RZ ;  /* 0x00000016170f723e */ /* 0x001fc600048070ff */
[----:B------:R-:W-:Y:S01]  /*482e0*/  STL [R1+0x2608], R29 ;  /* 0x0026081d01007387 */ /* 0x000fe20000100800 */
[----:B------:R-:W-:-:S03]  /*482f0*/  F2FP.SATFINITE.E4M3.F32.PACK_AB_MERGE_C R23, R8, R9, RZ ;  /* 0x000000090817723e */ /* 0x000fc600048070ff */
[----:B------:R-:W-:Y:S04]  /*48300*/  STL [R1+0xcf0], R15 ;  /* 0x000cf00f01007387 */ /* 0x000fe80000100800 */
[----:B------:R-:W-:Y:S04]  /*48310*/  STL [R1+0x25f0], R24 ;  /* 0x0025f01801007387 */ /* 0x000fe80000100800 */
[----:B------:R-:W-:Y:S04]  /*48320*/  STL [R1+0xcd0], R14 ;  /* 0x000cd00e01007387 */ /* 0x000fe80000100800 */
[----:B------:R-:W-:Y:S04]  /*48330*/  STL [R1+0xcd4], R12 ;  /* 0x000cd40c01007387 */ /* 0x000fe80000100800 */
        /* <DEDUP_REMOVED lines=54> */
[----:B------:R-:W2:Y:S04]  /*486a0*/  LDL.LU R24, [R1+0xc28] ;  /* 0x000c280001187983 */ /* 0x000ea80000300800 */
[----:B--2---:R0:W-:Y:S04]  /*486b0*/  STL [R1+0x2af8], R24 ;  /* 0x002af81801007387 */ /* 0x0041e80000100800 */
[----:B0-----:R-:W2:Y:S04]  /*486c0*/  LDL.LU R24, [R1+0xc30] ;  /* 0x000c300001187983 */ /* 0x001ea80000300800 */
[----:B--2---:R0:W-:Y:S04]  /*486d0*/  STL [R1+0x2b00], R24 ;  /* 0x002b001801007387 */ /* 0x0041e80000100800 */
[----:B0-----:R-:W2:Y:S04]  /*486e0*/  LDL.LU R24, [R1+0xc48] ;  /* 0x000c480001187983 */ /* 0x001ea80000300800 */
[----:B--2---:R0:W-:Y:S04]  /*486f0*/  STL [R1+0x2b08], R24 ;  /* 0x002b081801007387 */ /* 0x0041e80000100800 */
[----:B0-----:R-:W2:Y:S04]  /*48700*/  LDL.LU R24, [R1+0xc40] ;  /* 0x000c400001187983 */ /* 0x001ea80000300800 */
[----:B--2---:R0:W-:Y:S04]  /*48710*/  STL [R1+0x2b10], R24 ;  /* 0x002b101801007387 */ /* 0x0041e80000100800 */
[----:B0-----:R-:W2:Y:S01]  /*48720*/  LDL.LU R24, [R1+0xc58] ;  /* 0x000c580001187983 */ /* 0x001ea20000300800 */
[----:B------:R-:W-:-:S03]  /*48730*/  F2FP.SATFINITE.E4M3.F32.PACK_AB_MERGE_C R21, R21, R20, RZ ;  /* 0x000000141515723e */ /* 0x000fc600048070ff */
        /* <DEDUP_REMOVED lines=35> */
[----:B------:R-:W3:Y:S04]  /*48970*/  LDL.LU R20, [R1+0x2b48] ;  /* 0x002b480001147983 */ /* 0x000ee80000300800 */
[----:B------:R0:W-:Y:S04]  /*48980*/  STL [R1+0x25f4], R21 ;  /* 0x0025f41501007387 */ /* 0x0001e80000100800 */
[----:B0-----:R-:W2:Y:S01]  /*48990*/  LDL.LU R21, [R1+0xc20] ;  /* 0x000c200001157983 */ /* 0x001ea20000300800 */
[----:B---3--:R-:W-:-:S03]  /*489a0*/  F2FP.SATFINITE.E4M3.F32.PACK_AB_MERGE_C R20, R20, R23, RZ ;  /* 0x000000171414723e */ /* 0x008fc600048070ff */
[----:B------:R-:W3:Y:S04]  /*489b0*/  LDL.LU R23, [R1+0x2b44] ;  /* 0x002b440001177983 */ /* 0x000ee80000300800 */
[----:B------:R0:W-:Y:S04]  /*489c0*/  STL [R1+0xc84], R20 ;  /* 0x000c841401007387 */ /* 0x0001e80000100800 */
[----:B0-----:R-:W3:Y:S02]  /*489d0*/  LDL.LU R20, [R1+0x2b40] ;  /* 0x002b400001147983 */ /* 0x001ee40000300800 */
[----:B---3--:R-:W-:-:S02]  /*489e0*/  F2FP.SATFINITE.E4M3.F32.PACK_AB_MERGE_C R20, R20, R23, RZ ;  /* 0x000000171414723e */ /* 0x008fc400048070ff */
        /* <DEDUP_REMOVED lines=38> */
[----:B0-----:R-:W2:Y:S02]  /*48c50*/  LDL.LU R23, [R1+0x2af4] ;  /* 0x002af40001177983 */ /* 0x001ea40000300800 */
[----:B--2---:R-:W-:-:S02]  /*48c60*/  F2FP.SATFINITE.E4M3.F32.PACK_AB_MERGE_C R20, R20, R23, RZ ;  /* 0x000000171414723e */ /* 0x004fc400048070ff */
[----:B------:R-:W2:Y:S01]  /*48c70*/  LDL.LU R23, [R1+0x2af0] ;  /* 0x002af00001177983 */ /* 0x000ea20000300800 */
[----:B------:R-:W-:-:S03]  /*48c80*/  F2FP.SATFINITE.E4M3.F32.PACK_AB_MERGE_C R19, R19, R25, RZ ;  /* 0x000000191313723e */ /* 0x000fc600048070ff */
[----:B------:R0:W-:Y:S01]  /*48c90*/  STL [R1+0xc30], R20 ;  /* 0x000c301401007387 */ /* 0x0001e20000100800 */
[----:B------:R-:W-:Y:S02]  /*48ca0*/  F2FP.SATFINITE.E4M3.F32.PACK_AB_MERGE_C R0, R0, R14, RZ ;  /* 0x0000000e0000723e */ /* 0x000fe400048070ff */
[----:B0-----:R-:W-:Y:S02]  /*48cb0*/  F2FP.SATFINITE.E4M3.F32.PACK_AB_MERGE_C R20, R28, R17, RZ ;  /* 0x000000111c14723e */ /* 0x001fe400048070ff */
[----:B------:R-:W-:Y:S02]  /*48cc0*/  F2FP.SATFINITE.E4M3.F32.PACK_AB_MERGE_C R17, R16, R15, RZ ;  /* 0x0000000f1011723e */ /* 0x000fe400048070ff */
[----:B------:R-:W-:Y:S02]  /*48cd0*/  F2FP.SATFINITE.E4M3.F32.PACK_AB_MERGE_C R16, R22, R18, RZ ;  /* 0x000000121610723e */ /* 0x000fe400048070ff */
[----:B------:R-:W-:Y:S02]  /*48ce0*/  F2FP.SATFINITE.E4M3.F32.PACK_AB_MERGE_C R15, R27, R26, RZ ;  /* 0x0000001a1b0f723e */ /* 0x000fe400048070ff */
[----:B------:R-:W-:-:S02]  /*48cf0*/  F2FP.SATFINITE.E4M3.F32.PACK_AB_MERGE_C R12, R12, R13, RZ ;  /* 0x0000000d0c0c723e */ /* 0x000fc400048070ff */
[----:B------:R-:W-:Y:S02]  /*48d00*/  F2FP.SATFINITE.E4M3.F32.PACK_AB_MERGE_C R10, R10, R11, RZ ;  /* 0x0000000b0a0a723e */ /* 0x000fe400048070ff */
[----:B------:R-:W-:Y:S02]  /*48d10*/  F2FP.SATFINITE.E4M3.F32.PACK_AB_MERGE_C R6, R6, R7, RZ ;  /* 0x000000070606723e */ /* 0x000fe400048070ff */
[----:B--2---:R-:W-:Y:S02]  /*48d20*/  F2FP.SATFINITE.E4M3.F32.PACK_AB_MERGE_C R23, R23, R21, RZ ;  /* 0x000000151717723e */ /* 0x004fe400048070ff */
[----:B---3--:R-:W-:-:S03]  /*48d30*/  F2FP.SATFINITE.E4M3.F32.PACK_AB_MERGE_C R21, R29, R24, RZ ;  /* 0x000000181d15723e */ /* 0x008fc600048070ff */
        /* <DEDUP_REMOVED lines=180> */
[----:B------:R-:W-:Y:S02]  /*49880*/  F2FP.SATFINITE.E4M3.F32.PACK_AB_MERGE_C R0, R0, R14, RZ ;  /* 0x0000000e0000723e */ /* 0x000fe400048070ff */
[----:B0-----:R-:W-:Y:S02]  /*49890*/  F2FP.SATFINITE.E4M3.F32.PACK_AB_MERGE_C R20, R28, R17, RZ ;  /* 0x000000111c14723e */ /* 0x001fe400048070ff */
[----:B------:R-:W-:-:S02]  /*498a0*/  F2FP.SATFINITE.E4M3.F32.PACK_AB_MERGE_C R17, R16, R15, RZ ;  /* 0x0000000f1011723e */ /* 0x000fc400048070ff */
[----:B------:R-:W-:Y:S02]  /*498b0*/  F2FP.SATFINITE.E4M3.F32.PACK_AB_MERGE_C R16, R22, R18, RZ ;  /* 0x000000121610723e */ /* 0x000fe400048070ff */
[----:B------:R-:W-:Y:S02]  /*498c0*/  F2FP.SATFINITE.E4M3.F32.PACK_AB_MERGE_C R15, R27, R26, RZ ;  /* 0x0000001a1b0f723e */ /* 0x000fe400048070ff */
[----:B------:R-:W-:Y:S02]  /*498d0*/  F2FP.SATFINITE.E4M3.F32.PACK_AB_MERGE_C R12, R12, R13, RZ ;  /* 0x0000000d0c0c723e */ /* 0x000fe400048070ff */
[----:B------:R-:W-:Y:S02]  /*498e0*/  F2FP.SATFINITE.E4M3.F32.PACK_AB_MERGE_C R10, R10, R11, RZ ;  /* 0x0000000b0a0a723e */ /* 0x000fe400048070ff */
[----:B------:R-:W-:Y:S02]  /*498f0*/  F2FP.SATFINITE.E4M3.F32.PACK_AB_MERGE_C R6, R6, R7, RZ ;  /* 0x000000070606723e */ /* 0x000fe400048070ff */
[----:B--2---:R-:W-:-:S02]  /*49900*/  F2FP.SATFINITE.E4M3.F32.PACK_AB_MERGE_C R23, R23, R21, RZ ;  /* 0x000000151717723e */ /* 0x004fc400048070ff */
[----:B------:R-:W-:-:S03]  /*49910*/  F2FP.SATFINITE.E4M3.F32.PACK_AB_MERGE_C R21, R29, R24, RZ ;  /* 0x000000181d15723e */ /* 0x000fc600048070ff */
        /* <DEDUP_REMOVED lines=9> */
[----:B------:R-:W-:Y:S01]  /*499b0*/  STL [R1+0xb04], R10 ;  /* 0x000b040a01007387 */ /* 0x000fe20000100800 */
[----:B0-----:R-:W-:-:S05]  /*499c0*/  F2FP.SATFINITE.E4M3.F32.PACK_AB_MERGE_C R0, R8, R9, RZ ;  /* 0x000000090800723e */ /* 0x001fca00048070ff */
[----:B------:R0:W-:Y:S04]  /*499d0*/  STL [R1+0xb00], R0 ;  /* 0x000b000001007387 */ /* 0x0001e80000100800 */
[----:B------:R-:W-:Y:S04]  /*499e0*/  STL [R1+0xaf4], R6 ;  /* 0x000af40601007387 */ /* 0x000fe80000100800 */
[----:B------:R-:W2:Y:S01]  /*499f0*/  LDL.LU R20, [R1+0xa6c] ;  /* 0x000a6c0001147983 */ /* 0x000ea20000300800 */
[----:B------:R-:W-:Y:S02]  /*49a00*/  F2FP.SATFINITE.E4M3.F32.PACK_AB_MERGE_C R4, R4, R5, RZ ;  /* 0x000000050404723e */ /* 0x000fe400048070ff */
        /* <DEDUP_REMOVED lines=354> */
[----:B--2---:R-:W-:Y:S02]  /*4b030*/  F2FP.SATFINITE.E4M3.F32.PACK_AB_MERGE_C R23, R23, R21, RZ ;  /* 0x000000151717723e */ /* 0x004fe400048070ff */
[----:B------:R-:W-:-:S03]  /*4b040*/  F2FP.SATFINITE.E4M3.F32.PACK_AB_MERGE_C R21, R29, R24, RZ ;  /* 0x000000181d15723e */ /* 0x000fc600048070ff */
[----:B------:R-:W-:Y:S04]  /*4b050*/  STL [R1+0x330], R23 ;  /* 0x0003301701007387 */ /* 0x000fe80000100800 */
[----:B------:R-:W-:Y:S04]  /*4b060*/  STL [R1+0x328], R21 ;  /* 0x0003281501007387 */ /* 0x000fe80000100800 */
[----:B------:R-:W-:Y:S04]  /*4b070*/  STL [R1+0x31c], R20 ;  /* 0x00031c1401007387 */ /* 0x000fe80000100800 */
[----:B------:R-:W-:Y:S04]  /*4b080*/  STL [R1+0x318], R19 ;  /* 0x0003181301007387 */ /* 0x000fe80000100800 */
[----:B------:R0:W-:Y:S04]  /*4b090*/  STL [R1+0x314], R17 ;  /* 0x0003141101007387 */ /* 0x0001e80000100800 */
[----:B------:R-:W-:Y:S04]  /*4b0a0*/  STL [R1+0x310], R16 ;  /* 0x0003101001007387 */ /* 0x000fe80000100800 */
[----:B------:R-:W-:Y:S04]  /*4b0b0*/  STL [R1+0x288], R15 ;  /* 0x0002880f01007387 */ /* 0x000fe80000100800 */
[----:B------:R-:W-:Y:S01]  /*4b0c0*/  STL [R1+0x280], R14 ;  /* 0x0002800e01007387 */ /* 0x000fe20000100800 */
[----:B0-----:R-:W-:-:S05]  /*4b0d0*/  F2FP.SATFINITE.E4M3.F32.PACK_AB_MERGE_C R17, R10, R11, RZ ;  /* 0x0000000b0a11723e */ /* 0x001fca00048070ff */
[----:B------:R-:W-:Y:S04]  /*4b0e0*/  STL [R1+0x26c0], R17 ;  /* 0x0026c01101007387 */ /* 0x000fe80000100800 */
[----:B------:R0:W-:Y:S02]  /*4b0f0*/  STL [R1+0x244], R0 ;  /* 0x0002440001007387 */ /* 0x0001e40000100800 */
        /* <DEDUP_REMOVED lines=155> */
[----:B0-----:R-:W3:Y:S02]  /*4bab0*/  LDL.LU R17, [R1+0x28f8] ;  /* 0x0028f80001117983 */ /* 0x001ee40000300800 */
[----:B---3--:R-:W-:-:S02]  /*4bac0*/  F2FP.SATFINITE.E4M3.F32.PACK_AB_MERGE_C R29, R29, R17, RZ ;  /* 0x000000111d1d723e */ /* 0x008fc400048070ff */
[----:B------:R-:W2:Y:S04]  /*4bad0*/  LDL.LU R17, [R1+0x28f4] ;  /* 0x0028f40001117983 */ /* 0x000ea80000300800 */
[----:B------:R2:W-:Y:S01]  /*4bae0*/  STL [R1+0x8a0], R29 ;  /* 0x0008a01d01007387 */ /* 0x0005e20000100800 */
[----:B------:R-:W-:Y:S02]  /*4baf0*/  F2FP.SATFINITE.E4M3.F32.PACK_AB_MERGE_C R19, R19, R25, RZ ;  /* 0x000000191313723e */ /* 0x000fe400048070ff */
[----:B------:R-:W-:Y:S02]  /*4bb00*/  F2FP.SATFINITE.E4M3.F32.PACK_AB_MERGE_C R0, R0, R14, RZ ;  /* 0x0000000e0000723e */ /* 0x000fe400048070ff */
[----:B------:R-:W-:Y:S02]  /*4bb10*/  F2FP.SATFINITE.E4M3.F32.PACK_AB_MERGE_C R12, R12, R13, RZ ;  /* 0x0000000d0c0c723e */ /* 0x000fe400048070ff */
[----:B------:R-:W-:-:S02]  /*4bb20*/  F2FP.SATFINITE.E4M3.F32.PACK_AB_MERGE_C R10, R10, R11, RZ ;  /* 0x0000000b0a0a723e */ /* 0x000fc400048070ff */
[----:B------:R-:W-:Y:S02]  /*4bb30*/  F2FP.SATFINITE.E4M3.F32.PACK_AB_MERGE_C R6, R6, R7, RZ ;  /* 0x000000070606723e */ /* 0x000fe400048070ff */
[----:B------:R-:W-:Y:S02]  /*4bb40*/  F2FP.SATFINITE.E4M3.F32.PACK_AB_MERGE_C R4, R4, R5, RZ ;  /* 0x000000050404723e */ /* 0x000fe400048070ff */
[----:B--2---:R-:W-:Y:S02]  /*4bb50*/  F2FP.SATFINITE.E4M3.F32.PACK_AB_MERGE_C R29, R20, R17, RZ ;  /* 0x00000011141d723e */ /* 0x004fe400048070ff */
[----:B------:R-:W-:Y:S02]  /*4bb60*/  F2FP.SATFINITE.E4M3.F32.PACK_AB_MERGE_C R17, R23, R21, RZ ;  /* 0x000000151711723e */ /* 0x000fe400048070ff */
[----:B------:R-:W-:Y:S01]  /*4bb70*/  F2FP.SATFINITE.E4M3.F32.PACK_AB_MERGE_C R20, R28, R24, RZ ;  /* 0x000000181c14723e */ /* 0x000fe200048070ff */
[----:B------:R-:W-:Y:S04]  /*4bb80*/  STL [R1+0x300], R29 ;  /* 0x0003001d01007387 */ /* 0x000fe80000100800 */
[----:B------:R0:W-:Y:S04]  /*4bb90*/  STL [R1+0x890], R17 ;  /* 0x0008901101007387 */ /* 0x0001e80000100800 */
[----:B------:R-:W-:Y:S04]  /*4bba0*/  STL [R1+0x268], R20 ;  /* 0x0002681401007387 */ /* 0x000fe80000100800 */
[----:B------:R-:W-:Y:S01]  /*4bbb0*/  STL [R1+0x28c], R19 ;  /* 0x00028c1301007387 */ /* 0x000fe20000100800 */
[----:B0-----:R-:W-:-:S02]  /*4bbc0*/  F2FP.SATFINITE.E4M3.F32.PACK_AB_MERGE_C R17, R16, R15, RZ ;  /* 0x0000000f1011723e */ /* 0x001fc400048070ff */
[----:B------:R-:W-:Y:S02]  /*4bbd0*/  F2FP.SATFINITE.E4M3.F32.PACK_AB_MERGE_C R16, R22, R18, RZ ;  /* 0x000000121610723e */ /* 0x000fe400048070ff */
[----:B------:R-:W-:Y:S01]  /*4bbe0*/  F2FP.SATFINITE.E4M3.F32.PACK_AB_MERGE_C R15, R27, R26, RZ ;  /* 0x0000001a1b0f723e */ /* 0x000fe200048070ff */
        /* <DEDUP_REMOVED lines=9> */
[----:B------:R-:W2:Y:S04]  /*4bc80*/  LDL.LU R28, [R1+0x834] ;  /* 0x00083400011c7983 */ /* 0x000ea80000300800 */
[----:B------:R-:W-:Y:S04]  /*4bc90*/  STL [R1+0x844], R4 ;  /* 0x0008440401007387 */ /* 0x000fe80000100800 */
[----:B------:R-:W3:Y:S01]  /*4bca0*/  LDL.LU R29, [R1+0x7b0] ;  /* 0x0007b000011d7983 */ /* 0x000ee20000300800 */
[----:B0-----:R-:W-:-:S05]  /*4bcb0*/  F2FP.SATFINITE.E4M3.F32.PACK_AB_MERGE_C R0, R2, R3, RZ ;  /* 0x000000030200723e */ /* 0x001fca00048070ff */
[----:B------:R-:W-:Y:S04]  /*4bcc0*/  STL [R1+0x840], R0 ;  /* 0x0008400001007387 */ /* 0x000fe80000100800 */
        /* <DEDUP_REMOVED lines=176> */
[----:B------:R-:W2:Y:S04]  /*4c7d0*/  LDL.LU R21, [R1+0x754] ;  /* 0x0007540001157983 */ /* 0x000ea80000300800 */
[----:B------:R-:W3:Y:S04]  /*4c7e0*/  LDL.LU R20, [R1+0x75c] ;  /* 0x00075c0001147983 */ /* 0x000ee80000300800 */
        /* <DEDUP_REMOVED lines=18> */
[----:B------:R-:W2:Y:S04]  /*4c910*/  LDL.LU R5, [R1+0x708] ;  /* 0x0007080001057983 */ /* 0x000ea80000300800 */
[----:B--2---:R0:W-:Y:S04]  /*4c920*/  STL [R1+0x284c], R5 ;  /* 0x00284c0501007387 */ /* 0x0041e80000100800 */
[----:B0-----:R-:W2:Y:S04]  /*4c930*/  LDL.LU R5, [R1+0x710] ;  /* 0x0007100001057983 */ /* 0x001ea80000300800 */
[----:B--2---:R0:W-:Y:S04]  /*4c940*/  STL [R1+0x2850], R5 ;  /* 0x0028500501007387 */ /* 0x0041e80000100800 */
[----:B0-----:R-:W2:Y:S04]  /*4c950*/  LDL.LU R5, [R1+0x72c] ;  /* 0x00072c0001057983 */ /* 0x001ea80000300800 */
[----:B--2---:R0:W-:Y:S04]  /*4c960*/  STL [R1+0x2858], R5 ;  /* 0x0028580501007387 */ /* 0x0041e80000100800 */
[----:B0-----:R-:W2:Y:S04]  /*4c970*/  LDL.LU R5, [R1+0x720] ;  /* 0x0007200001057983 */ /* 0x001ea80000300800 */
[----:B------:R-:W2:Y:S01]  /*4c980*/  LDL.LU R29, [R1+0x70c] ;  /* 0x00070c00011d7983 */ /* 0x000ea20000300800 */
[----:B------:R-:W-:-:S02]  /*4c990*/  F2FP.SATFINITE.E4M3.F32.PACK_AB_MERGE_C R4, R2, R3, RZ ;  /* 0x000000030204723e */ /* 0x000fc400048070ff */
[----:B------:R-:W-:Y:S01]  /*4c9a0*/  F2FP.SATFINITE.E4M3.F32.PACK_AB_MERGE_C R21, R21, R20, RZ ;  /* 0x000000141515723e */ /* 0x000fe200048070ff */
        /* <DEDUP_REMOVED lines=25> */
[----:B0-----:R-:W2:Y:S04]  /*4cb40*/  LDL.LU R4, [R1+0x704] ;  /* 0x0007040001047983 */ /* 0x001ea80000300800 */
[----:B------:R-:W3:Y:S04]  /*4cb50*/  LDL.LU R20, [R1+0x2878] ;  /* 0x0028780001147983 */ /* 0x000ee80000300800 */
[----:B------:R0:W-:Y:S04]  /*4cb60*/  STL [R1+0x25f8], R21 ;  /* 0x0025f81501007387 */ /* 0x0001e80000100800 */
[----:B0-----:R-:W2:Y:S01]  /*4cb70*/  LDL.LU R21, [R1+0x74c] ;  /* 0x00074c0001157983 */ /* 0x001ea20000300800 */
[----:B---3--:R-:W-:-:S03]  /*4cb80*/  F2FP.SATFINITE.E4M3.F32.PACK_AB_MERGE_C R20, R20, R28, RZ ;  /* 0x0000001c1414723e */ /* 0x008fc600048070ff */
[----:B------:R-:W3:Y:S04]  /*4cb90*/  LDL.LU R28, [R1+0x2874] ;  /* 0x00287400011c7983 */ /* 0x000ee80000300800 */
[----:B------:R0:W-:Y:S04]  /*4cba0*/  STL [R1+0x2600], R20 ;  /* 0x0026001401007387 */ /* 0x0001e80000100800 */
[----:B0-----:R-:W2:Y:S01]  /*4cbb0*/  LDL.LU R20, [R1+0x700] ;  /* 0x0007000001147983 */ /* 0x001ea20000300800 */
[----:B---3--:R-:W-:-:S03]  /*4cbc0*/  F2FP.SATFINITE.E4M3.F32.PACK_AB_MERGE_C R28, R28, R23, RZ ;  /* 0x000000171c1c723e */ /* 0x008fc600048070ff */
[----:B------:R-:W3:Y:S04]  /*4cbd0*/  LDL.LU R23, [R1+0x2870] ;  /* 0x0028700001177983 */ /* 0x000ee80000300800 */
        /* <DEDUP_REMOVED lines=24> */
[----:B------:R0:W-:Y:S01]  /*4cd60*/  STL [R1+0x24c], R23 ;  /* 0x00024c1701007387 */ /* 0x0001e20000100800 */
[----:B------:R-:W-:Y:S02]  /*4cd70*/  F2FP.SATFINITE.E4M3.F32.PACK_AB_MERGE_C R4, R4, R20, RZ ;  /* 0x000000140404723e */ /* 0x000fe400048070ff */
[----:B0-----:R-:W-:-:S05]  /*4cd80*/  F2FP.SATFINITE.E4M3.F32.PACK_AB_MERGE_C R23, R21, R28, RZ ;  /* 0x0000001c1517723e */ /* 0x001fca00048070ff */
[----:B------:R-:W-:Y:S01]  /*4cd90*/  STL [R1+0x2644], R23 ;  /* 0x0026441701007387 */ /* 0x000fe20000100800 */
[----:B---3--:R-:W-:Y:S02]  /*4cda0*/  F2FP.SATFINITE.E4M3.F32.PACK_AB_MERGE_C R29, R29, R5, RZ ;  /* 0x000000051d1d723e */ /* 0x008fe400048070ff */
[----:B------:R-:W-:-:S03]  /*4cdb0*/  F2FP.SATFINITE.E4M3.F32.PACK_AB_MERGE_C R5, R16, R15, RZ ;  /* 0x0000000f1005723e */ /* 0x000fc600048070ff */
[----:B------:R0:W-:Y:S04]  /*4cdc0*/  STL [R1+0x2648], R29 ;  /* 0x0026481d01007387 */ /* 0x0001e80000100800 */
[----:B------:R1:W-:Y:S01]  /*4cdd0*/  STL [R1+0x204], R4 ;  /* 0x0002040401007387 */ /* 0x0003e20000100800 */
[----:B------:R-:W-:Y:S02]  /*4cde0*/  F2FP.SATFINITE.E4M3.F32.PACK_AB_MERGE_C R15, R27, R26, RZ ;  /* 0x0000001a1b0f723e */ /* 0x000fe400048070ff */
[----:B0-----:R-:W-:Y:S02]  /*4cdf0*/  F2FP.SATFINITE.E4M3.F32.PACK_AB_MERGE_C R29, R24, R17, RZ ;  /* 0x00000011181d723e */ /* 0x001fe400048070ff */
[----:B------:R-:W-:Y:S02]  /*4ce00*/  F2FP.SATFINITE.E4M3.F32.PACK_AB_MERGE_C R17, R19, R25, RZ ;  /* 0x000000191311723e */ /* 0x000fe400048070ff */
[----:B-1----:R-:W-:Y:S01]  /*4ce10*/  F2FP.SATFINITE.E4M3.F32.PACK_AB_MERGE_C R4, R22, R18, RZ ;  /* 0x000000121604723e */ /* 0x002fe200048070ff */
[----:B------:R-:W-:Y:S04]  /*4ce20*/  STL [R1+0x2658], R29 ;  /* 0x0026581d01007387 */ /* 0x000fe80000100800 */
[----:B------:R-:W-:Y:S04]  /*4ce30*/  STL [R1+0x1e0], R17 ;  /* 0x0001e01101007387 */ /* 0x000fe80000100800 */
[----:B------:R0:W-:Y:S04]  /*4ce40*/  STL [R1+0x148], R5 ;  /* 0x0001480501007387 */ /* 0x0001e80000100800 */
[----:B------:R1:W-:Y:S04]  /*4ce50*/  STL [R1+0x340], R4 ;  /* 0x0003400401007387 */ /* 0x0003e80000100800 */
[----:B------:R-:W-:Y:S01]  /*4ce60*/  STL [R1+0x10c], R15 ;  /* 0x00010c0f01007387 */ /* 0x000fe20000100800 */
[----:B0-----:R-:W-:-:S02]  /*4ce70*/  F2FP.SATFINITE.E4M3.F32.PACK_AB_MERGE_C R5, R0, R14, RZ ;  /* 0x0000000e0005723e */ /* 0x001fc400048070ff */
[----:B-1----:R-:W-:Y:S02]  /*4ce80*/  F2FP.SATFINITE.E4M3.F32.PACK_AB_MERGE_C R4, R12, R13, RZ ;  /* 0x0000000d0c04723e */ /* 0x002fe400048070ff */
[----:B------:R-:W-:Y:S01]  /*4ce90*/  F2FP.SATFINITE.E4M3.F32.PACK_AB_MERGE_C R0, R10, R11, RZ ;  /* 0x0000000b0a00723e */ /* 0x000fe200048070ff */
[----:B------:R0:W-:Y:S04]  /*4cea0*/  STL [R1+0x338], R5 ;  /* 0x0003380501007387 */ /* 0x0001e80000100800 */
[----:B------:R1:W-:Y:S04]  /*4ceb0*/  STL [R1+0xbc], R4 ;  /* 0x0000bc0401007387 */ /* 0x0003e80000100800 */
[----:B------:R2:W-:Y:S01]  /*4cec0*/  STL [R1+0x358], R0 ;  /* 0x0003580001007387 */ /* 0x0005e20000100800 */
[----:B0-----:R-:W-:-:S05]  /*4ced0*/  F2FP.SATFINITE.E4M3.F32.PACK_AB_MERGE_C R5, R8, R9, RZ ;  /* 0x000000090805723e */ /* 0x001fca00048070ff */
[----:B------:R-:W-:Y:S04]  /*4cee0*/  STL [R1+0xac], R5 ;  /* 0x0000ac0501007387 */ /* 0x000fe80000100800 */
[----:B------:R-:W3:Y:S01]  /*4cef0*/  LDL.LU R19, [R1+0x694] ;  /* 0x0006940001137983 */ /* 0x000ee20000300800 */
[----:B-1----:R-:W-:Y:S02]  /*4cf00*/  F2FP.SATFINITE.E4M3.F32.PACK_AB_MERGE_C R4, R6, R7, RZ ;  /* 0x000000070604723e */ /* 0x002fe400048070ff */
[----:B--2---:R-:W-:-:S03]  /*4cf10*/  F2FP.SATFINITE.E4M3.F32.PACK_AB_MERGE_C R0, R2, R3, RZ ;  /* 0x000000030200723e */ /* 0x004fc600048070ff */
[----:B------:R-:W-:Y:S04]  /*4cf20*/  STL [R1+0x350], R4 ;  /* 0x0003500401007387 */ /* 0x000fe80000100800 */
[----:B---3--:R0:W-:Y:S04]  /*4cf30*/  STL [R1+0x2844], R19 ;  /* 0x0028441301007387 */ /* 0x0081e80000100800 */
[----:B------:R-:W-:Y:S04]  /*4cf40*/  STL [R1+0x90], R0 ;  /* 0x0000900001007387 */ /* 0x000fe80000100800 */
        /* <DEDUP_REMOVED lines=56> */
[----:B0-----:R-:W3:Y:S02]  /*4d2d0*/  LDL.LU R16, [R1+0x2838] ;  /* 0x0028380001107983 */ /* 0x001ee40000300800 */
[----:B---3--:R-:W-:-:S02]  /*4d2e0*/  F2FP.SATFINITE.E4M3.F32.PACK_AB_MERGE_C R19, R19, R16, RZ ;  /* 0x000000101313723e */ /* 0x008fc400048070ff */
[----:B------:R-:W2:Y:S04]  /*4d2f0*/  LDL.LU R16, [R1+0x2834] ;  /* 0x0028340001107983 */ /* 0x000ea80000300800 */
[----:B------:R0:W-:Y:S04]  /*4d300*/  STL [R1+0x2698], R19 ;  /* 0x0026981301007387 */ /* 0x0001e80000100800 */
[----:B0-----:R-:W3:Y:S01]  /*4d310*/  LDL.LU R19, [R1+0x674] ;  /* 0x0006740001137983 */ /* 0x001ee20000300800 */
[----:B--2---:R-:W-:-:S03]  /*4d320*/  F2FP.SATFINITE.E4M3.F32.PACK_AB_MERGE_C R16, R16, R29, RZ ;  /* 0x0000001d1010723e */ /* 0x004fc600048070ff */
        /* <DEDUP_REMOVED lines=8> */
[----:B------:R-:W2:Y:S01]  /*4d3b0*/  LDL.LU R29, [R1+0x2828] ;  /* 0x00282800011d7983 */ /* 0x000ea20000300800 */
[----:B------:R-:W-:Y:S02]  /*4d3c0*/  F2FP.SATFINITE.E4M3.F32.PACK_AB_MERGE_C R8, R8, R23, RZ ;  /* 0x000000170808723e */ /* 0x000fe400048070ff */
[----:B------:R-:W-:Y:S01]  /*4d3d0*/  F2FP.SATFINITE.E4M3.F32.PACK_AB_MERGE_C R24, R24, R28, RZ ;  /* 0x0000001c1818723e */ /* 0x000fe200048070ff */
[----:B------:R-:W-:Y:S01]  /*4d3e0*/  STL [R1+0x44], R19 ;  /* 0x0000441301007387 */ /* 0x000fe20000100800 */
[----:B------:R-:W-:-:S03]  /*4d3f0*/  F2FP.SATFINITE.E4M3.F32.PACK_AB_MERGE_C R27, R27, R21, RZ ;  /* 0x000000151b1b723e */ /* 0x000fc600048070ff */
[----:B------:R0:W-:Y:S01]  /*4d400*/  STL [R1+0x26cc], R8 ;  /* 0x0026cc0801007387 */ /* 0x0001e20000100800 */
[----:B------:R-:W-:Y:S02]  /*4d410*/  F2FP.SATFINITE.E4M3.F32.PACK_AB_MERGE_C R21, R17, R5, RZ ;  /* 0x000000051115723e */ /* 0x000fe400048070ff */
[----:B------:R-:W-:Y:S02]  /*4d420*/  F2FP.SATFINITE.E4M3.F32.PACK_AB_MERGE_C R5, R22, R18, RZ ;  /* 0x000000121605723e */ /* 0x000fe400048070ff */
[----:B------:R-:W-:Y:S02]  /*4d430*/  F2FP.SATFINITE.E4M3.F32.PACK_AB_MERGE_C R28, R13, R0, RZ ;  /* 0x000000000d1c723e */ /* 0x000fe400048070ff */
[----:B------:R-:W-:Y:S02]  /*4d440*/  F2FP.SATFINITE.E4M3.F32.PACK_AB_MERGE_C R0, R11, R12, RZ ;  /* 0x0000000c0b00723e */ /* 0x000fe400048070ff */
[----:B0-----:R-:W-:Y:S02]  /*4d450*/  F2FP.SATFINITE.E4M3.F32.PACK_AB_MERGE_C R8, R15, R25, RZ ;  /* 0x000000190f08723e */ /* 0x001fe400048070ff */
[----:B--2---:R-:W-:-:S05]  /*4d460*/  F2FP.SATFINITE.E4M3.F32.PACK_AB_MERGE_C R16, R29, R16, RZ ;  /* 0x000000101d10723e */ /* 0x004fca00048070ff */
[----:B------:R-:W-:Y:S04]  /*4d470*/  STL [R1+0x30], R16 ;  /* 0x0000301001007387 */ /* 0x000fe80000100800 */
[----:B------:R0:W-:Y:S04]  /*4d480*/  STL [R1+0x2610], R24 ;  /* 0x0026101801007387 */ /* 0x0001e80000100800 */
[----:B------:R-:W-:Y:S01]  /*4d490*/  STL [R1+0x2618], R27 ;  /* 0x0026181b01007387 */ /* 0x000fe20000100800 */
[----:B0-----:R-:W-:Y:S02]  /*4d4a0*/  F2FP.SATFINITE.E4M3.F32.PACK_AB_MERGE_C R24, R4, R20, RZ ;  /* 0x000000140418723e */ /* 0x001fe400048070ff */
[----:B------:R-:W-:-:S03]  /*4d4b0*/  F2FP.SATFINITE.E4M3.F32.PACK_AB_MERGE_C R4, R14, R26, RZ ;  /* 0x0000001a0e04723e */ /* 0x000fc600048070ff */
[----:B------:R-:W-:Y:S04]  /*4d4c0*/  STL [R1+0x261c], R24 ;  /* 0x00261c1801007387 */ /* 0x000fe80000100800 */
[----:B------:R-:W-:Y:S04]  /*4d4d0*/  STL [R1+0x2620], R21 ;  /* 0x0026201501007387 */ /* 0x000fe80000100800 */
[----:B------:R-:W-:Y:S04]  /*4d4e0*/  STL [R1+0x1e4], R8 ;  /* 0x0001e40801007387 */ /* 0x000fe80000100800 */
[----:B------:R0:W-:Y:S04]  /*4d4f0*/  STL [R1+0x1cc], R5 ;  /* 0x0001cc0501007387 */ /* 0x0001e80000100800 */
[----:B------:R-:W-:Y:S04]  /*4d500*/  STL [R1+0x2638], R28 ;  /* 0x0026381c01007387 */ /* 0x000fe80000100800 */
[----:B------:R1:W-:Y:S04]  /*4d510*/  STL [R1+0x188], R4 ;  /* 0x0001880401007387 */ /* 0x0003e80000100800 */
[----:B------:R2:W-:Y:S01]  /*4d520*/  STL [R1+0x108], R0 ;  /* 0x0001080001007387 */ /* 0x0005e20000100800 */
[----:B0-----:R-:W-:-:S02]  /*4d530*/  F2FP.SATFINITE.E4M3.F32.PACK_AB_MERGE_C R5, R9, R10, RZ ;  /* 0x0000000a0905723e */ /* 0x001fc400048070ff */
[----:B-1----:R-:W-:-:S03]  /*4d540*/  F2FP.SATFINITE.E4M3.F32.PACK_AB_MERGE_C R4, R6, R7, RZ ;  /* 0x000000070604723e */ /* 0x002fc600048070ff */
[----:B------:R-:W-:Y:S04]  /*4d550*/  STL [R1+0x12c], R5 ;  /* 0x00012c0501007387 */ /* 0x000fe80000100800 */
[----:B------:R-:W3:Y:S04]  /*4d560*/  LDL.LU R29, [R1+0x604] ;  /* 0x00060400011d7983 */ /* 0x000ee80000300800 */
[----:B------:R-:W-:Y:S04]  /*4d570*/  STL [R1+0xb8], R4 ;  /* 0x0000b80401007387 */ /* 0x000fe80000100800 */
[----:B------:R-:W3:Y:S01]  /*4d580*/  LDL.LU R28, [R1+0x5c0] ;  /* 0x0005c000011c7983 */ /* 0x000ee20000300800 */
[----:B--2---:R-:W-:-:S05]  /*4d590*/  F2FP.SATFINITE.E4M3.F32.PACK_AB_MERGE_C R0, R2, R3, RZ ;  /* 0x000000030200723e */ /* 0x004fca00048070ff */
[----:B------:R-:W-:Y:S04]  /*4d5a0*/  STL [R1+0xe8], R0 ;  /* 0x0000e80001007387 */ /* 0x000fe80000100800 */
[----:B---3--:R0:W-:Y:S04]  /*4d5b0*/  STL [R1+0x27f4], R28 ;  /* 0x0027f41c01007387 */ /* 0x0081e80000100800 */
        /* <DEDUP_REMOVED lines=94> */
[----:B------:R0:W-:Y:S04]  /*4dba0*/  STL [R1+0x2680], R29 ;  /* 0x0026801d01007387 */ /* 0x0001e80000100800 */
[----:B------:R-:W-:Y:S04]  /*4dbb0*/  STL [R1+0x4c], R21 ;  /* 0x00004c1501007387 */ /* 0x000fe80000100800 */
[----:B------:R-:W-:Y:S04]  /*4dbc0*/  STL [R1+0x3c], R19 ;  /* 0x00003c1301007387 */ /* 0x000fe80000100800 */
[----:B------:R-:W-:Y:S01]  /*4dbd0*/  STL [R1+0x34], R8 ;  /* 0x0000340801007387 */ /* 0x000fe20000100800 */
[----:B0-----:R-:W-:-:S05]  /*4dbe0*/  F2FP.SATFINITE.E4M3.F32.PACK_AB_MERGE_C R29, R17, R5, RZ ;  /* 0x00000005111d723e */ /* 0x001fca00048070ff */
[----:B------:R0:W-:Y:S04]  /*4dbf0*/  STL [R1+0x26a0], R29 ;  /* 0x0026a01d01007387 */ /* 0x0001e80000100800 */
[----:B------:R-:W-:Y:S04]  /*4dc00*/  STL [R1+0x28], R4 ;  /* 0x0000280401007387 */ /* 0x000fe80000100800 */
[----:B------:R-:W-:Y:S04]  /*4dc10*/  STL [R1+0x26a8], R15 ;  /* 0x0026a80f01007387 */ /* 0x000fe80000100800 */
[----:B------:R-:W-:Y:S04]  /*4dc20*/  STL [R1+0x26ac], R18 ;  /* 0x0026ac1201007387 */ /* 0x000fe80000100800 */
[----:B------:R-:W-:Y:S01]  /*4dc30*/  STL [R1+0x26b0], R16 ;  /* 0x0026b01001007387 */ /* 0x000fe20000100800 */
[----:B0-----:R-:W-:-:S05]  /*4dc40*/  F2FP.SATFINITE.E4M3.F32.PACK_AB_MERGE_C R29, R13, R0, RZ ;  /* 0x000000000d1d723e */ /* 0x001fca00048070ff */
[----:B------:R-:W-:Y:S04]  /*4dc50*/  STL [R1+0x26b4], R29 ;  /* 0x0026b41d01007387 */ /* 0x000fe80000100800 */
[----:B------:R-:W-:Y:S04]  /*4dc60*/  STL [R1+0x26d0], R3 ;  /* 0x0026d00301007387 */ /* 0x000fe80000100800 */
[----:B------:R-:W-:Y:S04]  /*4dc70*/  STL [R1+0x26d4], R2 ;  /* 0x0026d40201007387 */ /* 0x000fe80000100800 */
        /* <DEDUP_REMOVED lines=8> */
[----:B------:R-:W2:Y:S04]  /*4dd00*/  LDL.LU R24, [R1+0x55c] ;  /* 0x00055c0001187983 */ /* 0x000ea80000300800 */
        /* <DEDUP_REMOVED lines=40> */
[----:B------:R-:W2:Y:S04]  /*4df90*/  LDL.LU R24, [R1+0x27e8] ;  /* 0x0027e80001187983 */ /* 0x000ea80000300800 */
[----:B------:R0:W-:Y:S04]  /*4dfa0*/  STL [R1+0x2650], R21 ;  /* 0x0026501501007387 */ /* 0x0001e80000100800 */
[----:B0-----:R-:W3:Y:S01]  /*4dfb0*/  LDL.LU R21, [R1+0x540] ;  /* 0x0005400001157983 */ /* 0x001ee20000300800 */
[----:B--2---:R-:W-:-:S03]  /*4dfc0*/  F2FP.SATFINITE.E4M3.F32.PACK_AB_MERGE_C R24, R24, R26, RZ ;  /* 0x0000001a1818723e */ /* 0x004fc600048070ff */
[----:B------:R-:W2:Y:S01]  /*4dfd0*/  LDL.LU R26, [R1+0x27e4] ;  /* 0x0027e400011a7983 */ /* 0x000ea20000300800 */
[----:B------:R-:W-:-:S03]  /*4dfe0*/  F2FP.SATFINITE.E4M3.F32.PACK_AB_MERGE_C R14, R14, R20, RZ ;  /* 0x000000140e0e723e */ /* 0x000fc600048070ff */
[----:B------:R0:W-:Y:S01]  /*4dff0*/  STL [R1+0x2654], R24 ;  /* 0x0026541801007387 */ /* 0x0001e20000100800 */
[----:B------:R-:W-:Y:S02]  /*4e000*/  F2FP.SATFINITE.E4M3.F32.PACK_AB_MERGE_C R22, R22, R2, RZ ;  /* 0x000000021616723e */ /* 0x000fe400048070ff */
[----:B---3--:R-:W-:Y:S02]  /*4e010*/  F2FP.SATFINITE.E4M3.F32.PACK_AB_MERGE_C R25, R25, R21, RZ ;  /* 0x000000151919723e */ /* 0x008fe400048070ff */
[----:B------:R-:W-:Y:S02]  /*4e020*/  F2FP.SATFINITE.E4M3.F32.PACK_AB_MERGE_C R28, R28, R3, RZ ;  /* 0x000000031c1c723e */ /* 0x000fe400048070ff */
[----:B------:R-:W-:Y:S01]  /*4e030*/  F2FP.SATFINITE.E4M3.F32.PACK_AB_MERGE_C R23, R23, R29, RZ ;  /* 0x0000001d1717723e */ /* 0x000fe200048070ff */
[----:B------:R-:W-:Y:S01]  /*4e040*/  STL [R1+0x2660], R25 ;  /* 0x0026601901007387 */ /* 0x000fe20000100800 */
[----:B------:R-:W-:Y:S02]  /*4e050*/  F2FP.SATFINITE.E4M3.F32.PACK_AB_MERGE_C R20, R4, R19, RZ ;  /* 0x000000130414723e */ /* 0x000fe400048070ff */
[----:B0-----:R-:W-:-:S02]  /*4e060*/  F2FP.SATFINITE.E4M3.F32.PACK_AB_MERGE_C R24, R13, R0, RZ ;  /* 0x000000000d18723e */ /* 0x001fc400048070ff */
[----:B------:R-:W-:Y:S02]  /*4e070*/  F2FP.SATFINITE.E4M3.F32.PACK_AB_MERGE_C R2, R17, R5, RZ ;  /* 0x000000051102723e */ /* 0x000fe400048070ff */
[----:B------:R-:W-:Y:S02]  /*4e080*/  F2FP.SATFINITE.E4M3.F32.PACK_AB_MERGE_C R21, R9, R10, RZ ;  /* 0x0000000a0915723e */ /* 0x000fe400048070ff */
[----:B------:R-:W-:Y:S02]  /*4e090*/  F2FP.SATFINITE.E4M3.F32.PACK_AB_MERGE_C R0, R11, R12, RZ ;  /* 0x0000000c0b00723e */ /* 0x000fe400048070ff */
[----:B--2---:R-:W-:Y:S02]  /*4e0a0*/  F2FP.SATFINITE.E4M3.F32.PACK_AB_MERGE_C R27, R27, R26, RZ ;  /* 0x0000001a1b1b723e */ /* 0x004fe400048070ff */
[----:B------:R-:W-:-:S03]  /*4e0b0*/  F2FP.SATFINITE.E4M3.F32.PACK_AB_MERGE_C R26, R8, R15, RZ ;  /* 0x0000000f081a723e */ /* 0x000fc600048070ff */
[----:B------:R-:W-:Y:S04]  /*4e0c0*/  STL [R1+0x2664], R27 ;  /* 0x0026641b01007387 */ /* 0x000fe80000100800 */
[----:B------:R0:W-:Y:S04]  /*4e0d0*/  STL [R1+0x180], R14 ;  /* 0x0001800e01007387 */ /* 0x0001e80000100800 */
[----:B------:R-:W-:Y:S04]  /*4e0e0*/  STL [R1+0x266c], R22 ;  /* 0x00266c1601007387 */ /* 0x000fe80000100800 */
[----:B------:R-:W-:Y:S04]  /*4e0f0*/  STL [R1+0x2670], R28 ;  /* 0x0026701c01007387 */ /* 0x000fe80000100800 */
[----:B------:R1:W-:Y:S01]  /*4e100*/  STL [R1+0x2674], R23 ;  /* 0x0026741701007387 */ /* 0x0003e20000100800 */
[----:B0-----:R-:W-:-:S05]  /*4e110*/  F2FP.SATFINITE.E4M3.F32.PACK_AB_MERGE_C R14, R18, R16, RZ ;  /* 0x00000010120e723e */ /* 0x001fca00048070ff */
[----:B------:R-:W-:Y:S04]  /*4e120*/  STL [R1+0x2678], R14 ;  /* 0x0026780e01007387 */ /* 0x000fe80000100800 */
[----:B------:R-:W-:Y:S04]  /*4e130*/  STL [R1+0x267c], R26 ;  /* 0x00267c1a01007387 */ /* 0x000fe80000100800 */
[----:B------:R-:W-:Y:S04]  /*4e140*/  STL [R1+0x2688], R20 ;  /* 0x0026881401007387 */ /* 0x000fe80000100800 */
[----:B------:R-:W-:Y:S04]  /*4e150*/  STL [R1+0x268c], R24 ;  /* 0x00268c1801007387 */ /* 0x000fe80000100800 */
[----:B------:R-:W-:Y:S04]  /*4e160*/  STL [R1+0x160], R2 ;  /* 0x0001600201007387 */ /* 0x000fe80000100800 */
[----:B------:R-:W-:Y:S04]  /*4e170*/  STL [R1+0x2690], R21 ;  /* 0x0026901501007387 */ /* 0x000fe80000100800 */
[----:B------:R0:W-:Y:S04]  /*4e180*/  STL [R1+0x140], R0 ;  /* 0x0001400001007387 */ /* 0x0001e80000100800 */
[----:B-1----:R-:W2:Y:S04]  /*4e190*/  LDL.LU R23, [R1+0x4d4] ;  /* 0x0004d40001177983 */ /* 0x002ea80000300800 */
[----:B------:R-:W3:Y:S01]  /*4e1a0*/  LDL.LU R28, [R1+0x4c4] ;  /* 0x0004c400011c7983 */ /* 0x000ee20000300800 */
[----:B0-----:R-:W-:-:S05]  /*4e1b0*/  F2FP.SATFINITE.E4M3.F32.PACK_AB_MERGE_C R0, R6, R7, RZ ;  /* 0x000000070600723e */ /* 0x001fca00048070ff */
[----:B------:R-:W-:Y:S04]  /*4e1c0*/  STL [R1+0x18c], R0 ;  /* 0x00018c0001007387 */ /* 0x000fe80000100800 */
        /* <DEDUP_REMOVED lines=9> */
[----:B------:R-:W2:Y:S04]  /*4e260*/  LDL.LU R25, [R1+0x4b4] ;  /* 0x0004b40001197983 */ /* 0x000ea80000300800 */
[----:B--2---:R0:W-:Y:S04]  /*4e270*/  STL [R1+0x27d0], R25 ;  /* 0x0027d01901007387 */ /* 0x0041e80000100800 */
[----:B0-----:R-:W2:Y:S04]  /*4e280*/  LDL.LU R25, [R1+0x4c8] ;  /* 0x0004c80001197983 */ /* 0x001ea80000300800 */
        /* <DEDUP_REMOVED lines=9> */
[----:B------:R-:W2:Y:S01]  /*4e320*/  LDL.LU R9, [R1+0x494] ;  /* 0x0004940001097983 */ /* 0x000ea20000300800 */
        /* <DEDUP_REMOVED lines=52> */
[----:B------:R-:W3:Y:S01]  /*4e670*/  LDL.LU R9, [R1+0x27c0] ;  /* 0x0027c00001097983 */ /* 0x000ee20000300800 */
[----:B------:R-:W-:Y:S02]  /*4e680*/  F2FP.SATFINITE.E4M3.F32.PACK_AB_MERGE_C R10, R10, R13, RZ ;  /* 0x0000000d0a0a723e */ /* 0x000fe400048070ff */
[----:B------:R-:W-:Y:S02]  /*4e690*/  F2FP.SATFINITE.E4M3.F32.PACK_AB_MERGE_C R7, R7, R25, RZ ;  /* 0x000000190707723e */ /* 0x000fe400048070ff */
[----:B------:R-:W-:Y:S01]  /*4e6a0*/  F2FP.SATFINITE.E4M3.F32.PACK_AB_MERGE_C R6, R6, R26, RZ ;  /* 0x0000001a0606723e */ /* 0x000fe200048070ff */
[----:B------:R-:W-:Y:S01]  /*4e6b0*/  STL [R1+0x26ec], R11 ;  /* 0x0026ec0b01007387 */ /* 0x000fe20000100800 */
[----:B------:R-:W-:Y:S02]  /*4e6c0*/  F2FP.SATFINITE.E4M3.F32.PACK_AB_MERGE_C R3, R3, R2, RZ ;  /* 0x000000020303723e */ /* 0x000fe400048070ff */
[----:B------:R-:W-:Y:S02]  /*4e6d0*/  F2FP.SATFINITE.E4M3.F32.PACK_AB_MERGE_C R2, R16, R29, RZ ;  /* 0x0000001d1002723e */ /* 0x000fe400048070ff */
[----:B---3--:R-:W-:-:S05]  /*4e6e0*/  F2FP.SATFINITE.E4M3.F32.PACK_AB_MERGE_C R9, R9, R12, RZ ;  /* 0x0000000c0909723e */ /* 0x008fca00048070ff */
[----:B------:R-:W-:Y:S04]  /*4e6f0*/  STL [R1+0x26f0], R9 ;  /* 0x0026f00901007387 */ /* 0x000fe80000100800 */
[----:B------:R-:W-:Y:S04]  /*4e700*/  STL [R1+0x26f4], R10 ;  /* 0x0026f40a01007387 */ /* 0x000fe80000100800 */
[----:B------:R-:W-:Y:S04]  /*4e710*/  STL [R1+0x26f8], R7 ;  /* 0x0026f80701007387 */ /* 0x000fe80000100800 */
[----:B------:R0:W-:Y:S02]  /*4e720*/  STL [R1+0x26fc], R6 ;  /* 0x0026fc0601007387 */ /* 0x0001e40000100800 */
[----:B0-----:R-:W-:-:S02]  /*4e730*/  F2FP.SATFINITE.E4M3.F32.PACK_AB_MERGE_C R6, R23, R28, RZ ;  /* 0x0000001c1706723e */ /* 0x001fc400048070ff */
[----:B------:R-:W-:Y:S02]  /*4e740*/  F2FP.SATFINITE.E4M3.F32.PACK_AB_MERGE_C R9, R24, R21, RZ ;  /* 0x000000151809723e */ /* 0x000fe400048070ff */
[----:B------:R-:W-:Y:S01]  /*4e750*/  F2FP.SATFINITE.E4M3.F32.PACK_AB_MERGE_C R7, R14, R20, RZ ;  /* 0x000000140e07723e */ /* 0x000fe200048070ff */
[----:B------:R0:W-:Y:S04]  /*4e760*/  STL [R1+0x7e0], R6 ;  /* 0x0007e00601007387 */ /* 0x0001e80000100800 */
[----:B------:R-:W-:Y:S04]  /*4e770*/  STL [R1+0x7dc], R9 ;  /* 0x0007dc0901007387 */ /* 0x000fe80000100800 */
[----:B------:R-:W-:Y:S01]  /*4e780*/  STL [R1+0x808], R7 ;  /* 0x0008080701007387 */ /* 0x000fe20000100800 */
[----:B0-----:R-:W-:-:S05]  /*4e790*/  F2FP.SATFINITE.E4M3.F32.PACK_AB_MERGE_C R6, R27, R22, RZ ;  /* 0x000000161b06723e */ /* 0x001fca00048070ff */
[----:B------:R0:W-:Y:S04]  /*4e7a0*/  STL [R1+0x804], R6 ;  /* 0x0008040601007387 */ /* 0x0001e80000100800 */
[----:B------:R1:W-:Y:S04]  /*4e7b0*/  STL [R1+0x820], R3 ;  /* 0x0008200301007387 */ /* 0x0003e80000100800 */
[----:B------:R-:W-:Y:S01]  /*4e7c0*/  STL [R1+0x81c], R2 ;  /* 0x00081c0201007387 */ /* 0x000fe20000100800 */
[----:B0-----:R-:W-:Y:S02]  /*4e7d0*/  F2FP.SATFINITE.E4M3.F32.PACK_AB_MERGE_C R6, R15, R18, RZ ;  /* 0x000000120f06723e */ /* 0x001fe400048070ff */
[----:B-1----:R-:W-:-:S03]  /*4e7e0*/  F2FP.SATFINITE.E4M3.F32.PACK_AB_MERGE_C R3, R19, R8, RZ ;  /* 0x000000081303723e */ /* 0x002fc600048070ff */
[----:B------:R0:W-:Y:S04]  /*4e7f0*/  STL [R1+0x854], R6 ;  /* 0x0008540601007387 */ /* 0x0001e80000100800 */
[----:B------:R-:W-:Y:S04]  /*4e800*/  STL [R1+0x850], R3 ;  /* 0x0008500301007387 */ /* 0x000fe80000100800 */
[----:B0-----:R-:W2:Y:S01]  /*4e810*/  LDL.LU R6, [R1+0x3b4] ;  /* 0x0003b40001067983 */ /* 0x001ea20000300800 */
[----:B------:R-:W-:Y:S02]  /*4e820*/  F2FP.SATFINITE.E4M3.F32.PACK_AB_MERGE_C R2, R5, R4, RZ ;  /* 0x000000040502723e */ /* 0x000fe400048070ff */
[----:B------:R-:W-:-:S03]  /*4e830*/  F2FP.SATFINITE.E4M3.F32.PACK_AB_MERGE_C R0, R0, R17, RZ ;  /* 0x000000110000723e */ /* 0x000fc600048070ff */
        /* <DEDUP_REMOVED lines=162> */
[----:B------:R3:W-:Y:S02]  /*4f260*/  STL [R1+0x9a4], R6 ;  /* 0x0009a40601007387 */ /* 0x0007e40000100800 */
[----:B---3--:R-:W-:Y:S02]  /*4f270*/  F2FP.SATFINITE.E4M3.F32.PACK_AB_MERGE_C R6, R11, R9, RZ ;  /* 0x000000090b06723e */ /* 0x008fe400048070ff */
[----:B------:R-:W-:Y:S02]  /*4f280*/  F2FP.SATFINITE.E4M3.F32.PACK_AB_MERGE_C R9, R13, R12, RZ ;  /* 0x0000000c0d09723e */ /* 0x000fe400048070ff */
[----:B------:R-:W-:-:S02]  /*4f290*/  F2FP.SATFINITE.E4M3.F32.PACK_AB_MERGE_C R3, R3, R2, RZ ;  /* 0x000000020303723e */ /* 0x000fc400048070ff */
[----:B------:R-:W-:Y:S02]  /*4f2a0*/  F2FP.SATFINITE.E4M3.F32.PACK_AB_MERGE_C R2, R16, R29, RZ ;  /* 0x0000001d1002723e */ /* 0x000fe400048070ff */
[----:B--2---:R-:W-:-:S05]  /*4f2b0*/  F2FP.SATFINITE.E4M3.F32.PACK_AB_MERGE_C R7, R10, R7, RZ ;  /* 0x000000070a07723e */ /* 0x004fca00048070ff */
[----:B------:R0:W-:Y:S04]  /*4f2c0*/  STL [R1+0x9a0], R7 ;  /* 0x0009a00701007387 */ /* 0x0001e80000100800 */
[----:B------:R1:W-:Y:S04]  /*4f2d0*/  STL [R1+0x9c8], R6 ;  /* 0x0009c80601007387 */ /* 0x0003e80000100800 */
[----:B------:R2:W-:Y:S01]  /*4f2e0*/  STL [R1+0x9bc], R9 ;  /* 0x0009bc0901007387 */ /* 0x0005e20000100800 */
[----:B0-----:R-:W-:Y:S02]  /*4f2f0*/  F2FP.SATFINITE.E4M3.F32.PACK_AB_MERGE_C R7, R26, R25, RZ ;  /* 0x000000191a07723e */ /* 0x001fe400048070ff */
[----:B-1----:R-:W-:-:S02]  /*4f300*/  F2FP.SATFINITE.E4M3.F32.PACK_AB_MERGE_C R6, R23, R28, RZ ;  /* 0x0000001c1706723e */ /* 0x002fc400048070ff */
[----:B--2---:R-:W-:Y:S01]  /*4f310*/  F2FP.SATFINITE.E4M3.F32.PACK_AB_MERGE_C R9, R24, R21, RZ ;  /* 0x000000151809723e */ /* 0x004fe200048070ff */
[----:B------:R0:W-:Y:S04]  /*4f320*/  STL [R1+0x9d8], R7 ;  /* 0x0009d80701007387 */ /* 0x0001e80000100800 */
[----:B------:R1:W-:Y:S04]  /*4f330*/  STL [R1+0x9cc], R6 ;  /* 0x0009cc0601007387 */ /* 0x0003e80000100800 */
[----:B------:R-:W-:Y:S01]  /*4f340*/  STL [R1+0x7bc], R9 ;  /* 0x0007bc0901007387 */ /* 0x000fe20000100800 */
[----:B0-----:R-:W-:-:S02]  /*4f350*/  F2FP.SATFINITE.E4M3.F32.PACK_AB_MERGE_C R7, R14, R20, RZ ;  /* 0x000000140e07723e */ /* 0x001fc400048070ff */
[----:B-1----:R-:W-:-:S03]  /*4f360*/  F2FP.SATFINITE.E4M3.F32.PACK_AB_MERGE_C R6, R27, R22, RZ ;  /* 0x000000161b06723e */ /* 0x002fc600048070ff */
[----:B------:R-:W-:Y:S04]  /*4f370*/  STL [R1+0x7b8], R7 ;  /* 0x0007b80701007387 */ /* 0x000fe80000100800 */
[----:B------:R0:W-:Y:S04]  /*4f380*/  STL [R1+0x7c8], R6 ;  /* 0x0007c80601007387 */ /* 0x0001e80000100800 */
[----:B------:R1:W-:Y:S04]  /*4f390*/  STL [R1+0x7c4], R3 ;  /* 0x0007c40301007387 */ /* 0x0003e80000100800 */
[----:B------:R2:W-:Y:S01]  /*4f3a0*/  STL [R1+0x7ec], R2 ;  /* 0x0007ec0201007387 */ /* 0x0005e20000100800 */
[----:B0-----:R-:W-:-:S02]  /*4f3b0*/  F2FP.SATFINITE.E4M3.F32.PACK_AB_MERGE_C R6, R15, R18, RZ ;  /* 0x000000120f06723e */ /* 0x001fc400048070ff */
[----:B-1----:R-:W-:Y:S02]  /*4f3c0*/  F2FP.SATFINITE.E4M3.F32.PACK_AB_MERGE_C R3, R19, R8, RZ ;  /* 0x000000081303723e */ /* 0x002fe400048070ff */
[----:B--2---:R-:W-:Y:S01]  /*4f3d0*/  F2FP.SATFINITE.E4M3.F32.PACK_AB_MERGE_C R2, R5, R4, RZ ;  /* 0x000000040502723e */ /* 0x004fe200048070ff */
[----:B------:R0:W-:Y:S04]  /*4f3e0*/  STL [R1+0x7e4], R6 ;  /* 0x0007e40601007387 */ /* 0x0001e80000100800 */
[----:B------:R-:W-:Y:S04]  /*4f3f0*/  STL [R1+0x814], R3 ;  /* 0x0008140301007387 */ /* 0x000fe80000100800 */
[----:B------:R-:W2:Y:S04]  /*4f400*/  LDL.LU R18, [R1+0x21c] ;  /* 0x00021c0001127983 */ /* 0x000ea80000300800 */
[----:B------:R-:W-:Y:S04]  /*4f410*/  STL [R1+0x810], R2 ;  /* 0x0008100201007387 */ /* 0x000fe80000100800 */
[----:B0-----:R-:W3:Y:S01]  /*4f420*/  LDL.LU R6, [R1+0x198] ;  /* 0x0001980001067983 */ /* 0x001ee20000300800 */
[----:B------:R-:W-:-:S05]  /*4f430*/  F2FP.SATFINITE.E4M3.F32.PACK_AB_MERGE_C R0, R0, R17, RZ ;  /* 0x000000110000723e */ /* 0x000fca00048070ff */
        /* <DEDUP_REMOVED lines=89> */
[----:B0-----:R-:W2:Y:S01]  /*4f9d0*/  LDL.LU R6, [R1+0x2700] ;  /* 0x0027000001067983 */ /* 0x001ea20000300800 */
[----:B---3--:R-:W-:Y:S02]  /*4f9e0*/  F2FP.SATFINITE.E4M3.F32.PACK_AB_MERGE_C R14, R14, R10, RZ ;  /* 0x0000000a0e0e723e */ /* 0x008fe400048070ff */
[----:B------:R-:W-:-:S02]  /*4f9f0*/  F2FP.SATFINITE.E4M3.F32.PACK_AB_MERGE_C R22, R0, R22, RZ ;  /* 0x000000160016723e */ /* 0x000fc400048070ff */
[----:B------:R-:W-:Y:S02]  /*4fa00*/  F2FP.SATFINITE.E4M3.F32.PACK_AB_MERGE_C R11, R11, R9, RZ ;  /* 0x000000090b0b723e */ /* 0x000fe400048070ff */
[----:B------:R-:W-:Y:S02]  /*4fa10*/  F2FP.SATFINITE.E4M3.F32.PACK_AB_MERGE_C R13, R13, R12, RZ ;  /* 0x0000000c0d0d723e */ /* 0x000fe400048070ff */
[----:B------:R-:W-:Y:S02]  /*4fa20*/  F2FP.SATFINITE.E4M3.F32.PACK_AB_MERGE_C R26, R26, R25, RZ ;  /* 0x000000191a1a723e */ /* 0x000fe400048070ff */
[----:B------:R-:W-:Y:S02]  /*4fa30*/  F2FP.SATFINITE.E4M3.F32.PACK_AB_MERGE_C R16, R16, R28, RZ ;  /* 0x0000001c1010723e */ /* 0x000fe400048070ff */
[----:B------:R-:W-:Y:S02]  /*4fa40*/  F2FP.SATFINITE.E4M3.F32.PACK_AB_MERGE_C R29, R29, R2, RZ ;  /* 0x000000021d1d723e */ /* 0x000fe400048070ff */
[----:B------:R-:W-:-:S02]  /*4fa50*/  F2FP.SATFINITE.E4M3.F32.PACK_AB_MERGE_C R15, R19, R15, RZ ;  /* 0x0000000f130f723e */ /* 0x000fc400048070ff */
[----:B------:R-:W-:Y:S02]  /*4fa60*/  F2FP.SATFINITE.E4M3.F32.PACK_AB_MERGE_C R8, R8, R3, RZ ;  /* 0x000000030808723e */ /* 0x000fe400048070ff */
[----:B------:R-:W-:Y:S02]  /*4fa70*/  F2FP.SATFINITE.E4M3.F32.PACK_AB_MERGE_C R5, R5, R4, RZ ;  /* 0x000000040505723e */ /* 0x000fe400048070ff */
[----:B------:R-:W-:Y:S02]  /*4fa80*/  F2FP.SATFINITE.E4M3.F32.PACK_AB_MERGE_C R23, R23, R17, RZ ;  /* 0x000000111717723e */ /* 0x000fe400048070ff */
[----:B--2---:R-:W-:Y:S02]  /*4fa90*/  F2FP.SATFINITE.E4M3.F32.PACK_AB_MERGE_C R7, R7, R6, RZ ;  /* 0x000000060707723e */ /* 0x004fe400048070ff */
[----:B------:R-:W2:Y:S04]  /*4faa0*/  LDL.LU R6, [R1+0x26fc] ;  /* 0x0026fc0001067983 */ /* 0x000ea80000300800 */
[----:B------:R0:W-:Y:S04]  /*4fab0*/  STL [R1+0x8cc], R7 ;  /* 0x0008cc0701007387 */ /* 0x0001e80000100800 */
[----:B0-----:R-:W3:Y:S04]  /*4fac0*/  LDL.LU R7, [R1+0x26f8] ;  /* 0x0026f80001077983 */ /* 0x001ee80000300800 */
[----:B------:R-:W2:Y:S04]  /*4fad0*/  LDL.LU R10, [R1+0x26f4] ;  /* 0x0026f400010a7983 */ /* 0x000ea80000300800 */
[----:B------:R-:W2:Y:S04]  /*4fae0*/  LDL R0, [R1+0x1178] ;  /* 0x0011780001007983 */ /* 0x000ea80000100800 */
[----:B------:R0:W-:Y:S04]  /*4faf0*/  STL [R1+0x8f0], R14 ;  /* 0x0008f00e01007387 */ /* 0x0001e80000100800 */
[----:B0-----:R-:W3:Y:S04]  /*4fb00*/  LDL.LU R14, [R1+0xc8] ;  /* 0x0000c800010e7983 */ /* 0x001ee80000300800 */
[----:B------:R0:W-:Y:S04]  /*4fb10*/  STL [R1+0x8ec], R22 ;  /* 0x0008ec1601007387 */ /* 0x0001e80000100800 */
[----:B0-----:R-:W3:Y:S04]  /*4fb20*/  LDL.LU R22, [R1+0xcc] ;  /* 0x0000cc0001167983 */ /* 0x001ee80000300800 */
[----:B------:R-:W3:Y:S04]  /*4fb30*/  LDL.LU R9, [R1+0x26f0] ;  /* 0x0026f00001097983 */ /* 0x000ee80000300800 */
        /* <DEDUP_REMOVED lines=12> */
[----:B------:R-:W3:Y:S04]  /*4fc00*/  LDL.LU R19, [R1+0x10c0] ;  /* 0x0010c00001137983 */ /* 0x000ee80000300800 */
[----:B------:R0:W-:Y:S04]  /*4fc10*/  STL [R1+0x968], R29 ;  /* 0x0009681d01007387 */ /* 0x0001e80000100800 */
[----:B0-----:R-:W3:Y:S04]  /*4fc20*/  LDL.LU R29, [R1+0xee4] ;  /* 0x000ee400011d7983 */ /* 0x001ee80000300800 */
[----:B------:R0:W-:Y:S04]  /*4fc30*/  STL [R1+0x964], R15 ;  /* 0x0009640f01007387 */ /* 0x0001e80000100800 */
[----:B0-----:R-:W3:Y:S04]  /*4fc40*/  LDL.LU R15, [R1+0xee0] ;  /* 0x000ee000010f7983 */ /* 0x001ee80000300800 */
[----:B------:R-:W3:Y:S04]  /*4fc50*/  LDL.LU R3, [R1+0x26d0] ;  /* 0x0026d00001037983 */ /* 0x000ee80000300800 */
[----:B------:R0:W-:Y:S04]  /*4fc60*/  STL [R1+0x978], R8 ;  /* 0x0009780801007387 */ /* 0x0001e80000100800 */
[----:B0-----:R-:W4:Y:S04]  /*4fc70*/  LDL.LU R8, [R1+0x26cc] ;  /* 0x0026cc0001087983 */ /* 0x001f280000300800 */
[----:B------:R-:W4:Y:S04]  /*4fc80*/  LDL.LU R4, [R1+0x26c8] ;  /* 0x0026c80001047983 */ /* 0x000f280000300800 */
[----:B------:R0:W-:Y:S04]  /*4fc90*/  STL [R1+0x974], R5 ;  /* 0x0009740501007387 */ /* 0x0001e80000100800 */
[----:B0-----:R-:W4:Y:S04]  /*4fca0*/  LDL.LU R5, [R1+0x26c4] ;  /* 0x0026c40001057983 */ /* 0x001f280000300800 */
[----:B------:R-:W4:Y:S01]  /*4fcb0*/  LDL.LU R17, [R1+0x26c0] ;  /* 0x0026c00001117983 */ /* 0x000f220000300800 */
[----:B------:R-:W-:-:S02]  /*4fcc0*/  F2FP.SATFINITE.E4M3.F32.PACK_AB_MERGE_C R21, R24, R21, RZ ;  /* 0x000000151815723e */ /* 0x000fc400048070ff */
[----:B------:R-:W-:Y:S01]  /*4fcd0*/  F2FP.SATFINITE.E4M3.F32.PACK_AB_MERGE_C R20, R27, R20, RZ ;  /* 0x000000141b14723e */ /* 0x000fe200048070ff */
[----:B------:R-:W-:Y:S04]  /*4fce0*/  STL [R1+0x98c], R23 ;  /* 0x00098c1701007387 */ /* 0x000fe80000100800 */
[----:B------:R3:W-:Y:S04]  /*4fcf0*/  STL [R1+0x988], R21 ;  /* 0x0009881501007387 */ /* 0x0007e80000100800 */
[----:B------:R-:W4:Y:S01]  /*4fd00*/  LDL.LU R27, [R1+0xd04] ;  /* 0x000d0400011b7983 */ /* 0x000f220000300800 */
[----:B------:R-:W-:-:S03]  /*4fd10*/  LOP3.LUT R24, R18, 0xffff, RZ, 0xc0, !PT ;  /* 0x0000ffff12187812 */ /* 0x000fc600078ec0ff */
[----:B------:R4:W-:Y:S01]  /*4fd20*/  STL [R1+0x9ac], R20 ;  /* 0x0009ac1401007387 */ /* 0x0009e20000100800 */
[----:B--2---:R-:W-:-:S05]  /*4fd30*/  VIADD R0, R0, 0x55 ;  /* 0x0000005500007836 */ /* 0x004fca0000000000 */
[----:B------:R-:W-:Y:S01]  /*4fd40*/  ISETP.GE.AND P0, PT, R0, UR45, PT ;  /* 0x0000002d00007c0c */ /* 0x000fe2000bf06270 */
[----:B------:R-:W0:Y:S01]  /*4fd50*/  LDCU UR45, c[0x0][0x3b8] ;  /* 0x00007700ff2d77ac */ /* 0x000e220008000800 */
[----:B---3--:R-:W-:Y:S02]  /*4fd60*/  LOP3.LUT R21, R3, 0xffff, RZ, 0xc0, !PT ;  /* 0x0000ffff03157812 */ /* 0x008fe400078ec0ff */
[----:B------:R-:W-:-:S03]  /*4fd70*/  LOP3.LUT R3, R2, 0xffff, RZ, 0xc0, !PT ;  /* 0x0000ffff02037812 */ /* 0x000fc600078ec0ff */
[----:B------:R-:W-:Y:S01]  /*4fd80*/  IMAD.MOV.U32 R2, RZ, RZ, R21 ;  /* 0x000000ffff027224 */ /* 0x000fe200078e0015 */
[----:B----4-:R-:W-:Y:S02]  /*4fd90*/  LOP3.LUT R20, R17, 0xffff, RZ, 0xc0, !PT ;  /* 0x0000ffff11147812 */ /* 0x010fe400078ec0ff */
[----:B------:R-:W2:Y:S04]  /*4fda0*/  LDL.LU R17, [R1+0x26bc] ;  /* 0x0026bc0001117983 */ /* 0x000ea80000300800 */
[----:B------:R-:W3:Y:S04]  /*4fdb0*/  LDL.LU R18, [R1+0x124] ;  /* 0x0001240001127983 */ /* 0x000ee80000300800 */
[----:B------:R-:W4:Y:S04]  /*4fdc0*/  LDL.LU R23, [R1+0x30] ;  /* 0x0000300001177983 */ /* 0x000f280000300800 */
[----:B------:R-:W-:Y:S04]  /*4fdd0*/  STL [R1+0xd8], R24 ;  /* 0x0000d81801007387 */ /* 0x000fe80000100800 */
[----:B------:R-:W-:Y:S04]  /*4fde0*/  STL [R1+0x114], R20 ;  /* 0x0001141401007387 */ /* 0x000fe80000100800 */
[----:B------:R1:W-:Y:S01]  /*4fdf0*/  STL [R1+0xd4], R21 ;  /* 0x0000d41501007387 */ /* 0x0003e20000100800 */
[----:B------:R-:W-:-:S03]  /*4fe00*/  LOP3.LUT R5, R5, 0xffff, RZ, 0xc0, !PT ;  /* 0x0000ffff05057812 */ /* 0x000fc600078ec0ff */
[----:B------:R0:W-:Y:S04]  /*4fe10*/  STL [R1+0x130], R3 ;  /* 0x0001300301007387 */ /* 0x0001e80000100800 */
[----:B------:R0:W-:Y:S01]  /*4fe20*/  STL [R1+0xd0], R5 ;  /* 0x0000d00501007387 */ /* 0x0001e20000100800 */
[----:B-1----:R-:W-:-:S05]  /*4fe30*/  LOP3.LUT R21, R4, 0xffff, RZ, 0xc0, !PT ;  /* 0x0000ffff04157812 */ /* 0x002fca00078ec0ff */
[----:B------:R1:W-:Y:S04]  /*4fe40*/  STL [R1+0xf4], R21 ;  /* 0x0000f41501007387 */ /* 0x0003e80000100800 */
[----:B------:R-:W2:Y:S01]  /*4fe50*/  LDL.LU R0, [R1+0x128] ;  /* 0x0001280001007983 */ /* 0x000ea20000300800 */
[----:B------:R-:W-:Y:S02]  /*4fe60*/  PRMT R2, R2, 0x3340, R1 ;  /* 0x0000334002027816 */ /* 0x000fe40000000001 */
[----:B------:R-:W-:Y:S02]  /*4fe70*/  PRMT R4, R24, 0x3340, R5 ;  /* 0x0000334018047816 */ /* 0x000fe40000000005 */
[----:B0-----:R-:W-:Y:S02]  /*4fe80*/  PRMT R3, R3, 0x3340, R1 ;  /* 0x0000334003037816 */ /* 0x001fe40000000001 */
[----:B------:R-:W-:-:S02]  /*4fe90*/  PRMT R5, R20, 0x3340, R21 ;  /* 0x0000334014057816 */ /* 0x000fc40000000015 */
[----:B------:R-:W-:Y:S02]  /*4fea0*/  F2FP.SATFINITE.E4M3.F32.PACK_AB_MERGE_C R14, R22, R14, RZ ;  /* 0x0000000e160e723e */ /* 0x000fe400048070ff */
[----:B------:R-:W-:Y:S02]  /*4feb0*/  PRMT R4, R4, 0x5410, R2 ;  /* 0x0000541004047816 */ /* 0x000fe40000000002 */
[----:B------:R-:W-:Y:S02]  /*4fec0*/  PRMT R2, R5, 0x5410, R3 ;  /* 0x0000541005027816 */ /* 0x000fe40000000003 */
[----:B------:R-:W-:Y:S01]  /*4fed0*/  LOP3.LUT R16, R16, 0xffff, RZ, 0xc0, !PT ;  /* 0x0000ffff10107812 */ /* 0x000fe200078ec0ff */
[----:B------:R-:W-:Y:S04]  /*4fee0*/  STL [R1+0x9a8], R14 ;  /* 0x0009a80e01007387 */ /* 0x000fe80000100800 */
[----:B------:R-:W-:Y:S04]  /*4fef0*/  STL [R1+0xc08], R4 ;  /* 0x000c080401007387 */ /* 0x000fe80000100800 */
[----:B------:R-:W2:Y:S01]  /*4ff00*/  LDL.LU R22, [R1+0xdf0] ;  /* 0x000df00001167983 */ /* 0x000ea20000300800 */
[----:B------:R-:W-:-:S03]  /*4ff10*/  LOP3.LUT R19, R19, 0xffff, RZ, 0xc0, !PT ;  /* 0x0000ffff13137812 */ /* 0x000fc600078ec0ff */
[----:B------:R0:W-:Y:S01]  /*4ff20*/  STL [R1+0xbfc], R2 ;  /* 0x000bfc0201007387 */ /* 0x0001e20000100800 */
[----:B------:R-:W-:-:S03]  /*4ff30*/  LOP3.LUT R29, R29, 0xffff, RZ, 0xc0, !PT ;  /* 0x0000ffff1d1d7812 */ /* 0x000fc600078ec0ff */
[----:B-1----:R-:W2:Y:S04]  /*4ff40*/  LDL.LU R21, [R1+0x288] ;  /* 0x0002880001157983 */ /* 0x002ea80000300800 */
[----:B------:R-:W-:Y:S01]  /*4ff50*/  STL [R1+0xfc], R16 ;  /* 0x0000fc1001007387 */ /* 0x000fe20000100800 */
[----:B------:R-:W-:-:S03]  /*4ff60*/  LOP3.LUT R15, R15, 0xffff, RZ, 0xc0, !PT ;  /* 0x0000ffff0f0f7812 */ /* 0x000fc600078ec0ff */
[----:B------:R-:W2:Y:S04]  /*4ff70*/  LDL.LU R24, [R1+0x280] ;  /* 0x0002800001187983 */ /* 0x000ea80000300800 */
[----:B------:R-:W-:Y:S04]  /*4ff80*/  STL [R1+0x118], R19 ;  /* 0x0001181301007387 */ /* 0x000fe80000100800 */
[----:B------:R-:W-:Y:S04]  /*4ff90*/  STL [R1+0x11c], R29 ;  /* 0x00011c1d01007387 */ /* 0x000fe80000100800 */
[----:B------:R-:W2:Y:S01]  /*4ffa0*/  LDL.LU R20, [R1+0x16c] ;  /* 0x00016c0001147983 */ /* 0x000ea20000300800 */
[----:B0-----:R-:W-:-:S03]  /*4ffb0*/  LOP3.LUT R2, R27, 0xffff, RZ, 0xc0, !PT ;  /* 0x0000ffff1b027812 */ /* 0x001fc600078ec0ff */
[----:B------:R-:W-:Y:S04]  /*4ffc0*/  STL [R1+0x154], R15 ;  /* 0x0001540f01007387 */ /* 0x000fe80000100800 */
[----:B------:R-:W2:Y:S04]  /*4ffd0*/  LDL.LU R14, [R1+0x98] ;  /* 0x00009800010e7983 */ /* 0x000ea80000300800 */
[----:B------:R-:W2:Y:S01]  /*4ffe0*/  LDL.LU R27, [R1+0x94] ;  /* 0x00009400011b7983 */ /* 0x000ea20000300800 */
[----:B------:R-:W-:-:S03]  /*4fff0*/  LOP3.LUT R3, R6, 0xffff, RZ, 0xc0, !PT ;  /* 0x0000ffff06037812 */ /* 0x000fc600078ec0ff */
[----:B------:R-:W-:Y:S01]  /*50000*/  STL [R1+0x15c], R2 ;  /* 0x00015c0201007387 */ /* 0x000fe20000100800 */
[----:B------:R-:W-:Y:S02]  /*50010*/  PRMT R6, R16, 0x3340, R29 ;  /* 0x0000334010067816 */ /* 0x000fe4000000001d */
[----:B---3--:R-:W-:Y:S02]  /*50020*/  LOP3.LUT R18, R18, 0xffff, RZ, 0xc0, !PT ;  /* 0x0000ffff12127812 */ /* 0x008fe400078ec0ff */
[----:B----4-:R-:W-:Y:S02]  /*50030*/  LOP3.LUT R23, R23, 0xffff, RZ, 0xc0, !PT ;  /* 0x0000ffff17177812 */ /* 0x010fe400078ec0ff */
[----:B--2---:R-:W-:Y:S02]  /*50040*/  LOP3.LUT R5, R0, 0xffff, RZ, 0xc0, !PT ;  /* 0x0000ffff00057812 */ /* 0x004fe400078ec0ff */
[----:B------:R-:W-:Y:S02]  /*50050*/  LOP3.LUT R0, R7, 0xffff, RZ, 0xc0, !PT ;  /* 0x0000ffff07007812 */ /* 0x000fe400078ec0ff */
[----:B------:R-:W-:Y:S01]  /*50060*/  LOP3.LUT R7, R8, 0xffff, RZ, 0xc0, !PT ;  /* 0x0000ffff08077812 */ /* 0x000fe200078ec0ff */
[----:B------:R0:W-:Y:S04]  /*50070*/  STL [R1+0xc4], R5 ;  /* 0x0000c40501007387 */ /* 0x0001e80000100800 */
[----:B------:R1:W-:Y:S04]  /*50080*/  STL [R1+0xc8], R0 ;  /* 0x0000c80001007387 */ /* 0x0003e80000100800 */
[----:B------:R-:W-:Y:S04]  /*50090*/  STL [R1+0x110], R18 ;  /* 0x0001101201007387 */ /* 0x000fe80000100800 */
[----:B------:R2:W-:Y:S04]  /*500a0*/  STL [R1+0xc0], R23 ;  /* 0x0000c01701007387 */ /* 0x0005e80000100800 */
[----:B------:R-:W-:Y:S04]  /*500b0*/  STL [R1+0xb98], R3 ;  /* 0x000b980301007387 */ /* 0x000fe80000100800 */
[----:B------:R3:W-:Y:S01]  /*500c0*/  STL [R1+0xdc], R7 ;  /* 0x0000dc0701007387 */ /* 0x0007e20000100800 */
[----:B0-----:R-:W-:-:S02]  /*500d0*/  PRMT R5, R5, 0x3340, R23 ;  /* 0x0000334005057816 */ /* 0x001fc40000000017 */
[----:B-1----:R-:W-:Y:S01]  /*500e0*/  PRMT R0, R0, 0x3340, R1 ;  /* 0x0000334000007816 */ /* 0x002fe20000000001 */
[----:B--2---:R-:W2:Y:S04]  /*500f0*/  LDL.LU R23, [R1+0x26b8] ;  /* 0x0026b80001177983 */ /* 0x004ea80000300800 */
[----:B------:R-:W4:Y:S04]  /*50100*/  LDL.LU R29, [R1+0x26b4] ;  /* 0x0026b400011d7983 */ /* 0x000f280000300800 */
[----:B------:R-:W2:Y:S01]  /*50110*/  LDL.LU R16, [R1+0x26b0] ;  /* 0x0026b00001107983 */ /* 0x000ea20000300800 */
[----:B---3--:R-:W-:-:S02]  /*50120*/  PRMT R7, R18, 0x3340, R7 ;  /* 0x0000334012077816 */ /* 0x008fc40000000007 */
[----:B------:R-:W-:Y:S01]  /*50130*/  PRMT R0, R5, 0x5410, R0 ;  /* 0x0000541005007816 */ /* 0x000fe20000000000 */
[----:B------:R-:W3:Y:S01]  /*50140*/  LDL.LU R18, [R1+0x26ac] ;  /* 0x0026ac0001127983 */ /* 0x000ee20000300800 */
[----:B------:R-:W-:-:S03]  /*50150*/  PRMT R8, R19, 0x3340, R15 ;  /* 0x0000334013087816 */ /* 0x000fc6000000000f */
[----:B------:R-:W2:Y:S04]  /*50160*/  LDL.LU R15, [R1+0x26a8] ;  /* 0x0026a800010f7983 */ /* 0x000ea80000300800 */
[----:B------:R-:W2:Y:S04]  /*50170*/  LDL.LU R19, [R1+0x26a4] ;  /* 0x0026a40001137983 */ /* 0x000ea80000300800 */
[----:B------:R-:W2:Y:S04]  /*50180*/  LDL.LU R5, [R1+0xfd0] ;  /* 0x000fd00001057983 */ /* 0x000ea80000300800 */
[----:B------:R0:W-:Y:S04]  /*50190*/  STL [R1+0xbec], R0 ;  /* 0x000bec0001007387 */ /* 0x0001e80000100800 */
[----:B0-----:R-:W3:Y:S01]  /*501a0*/  LDL.LU R0, [R1+0xc10] ;  /* 0x000c100001007983 */ /* 0x001ee20000300800 */
[----:B------:R-:W-:-:S02]  /*501b0*/  LOP3.LUT R17, R17, 0xffff, RZ, 0xc0, !PT ;  /* 0x0000ffff11117812 */ /* 0x000fc400078ec0ff */
[--C-:B------:R-:W-:Y:S02]  /*501c0*/  PRMT R2, R2, 0x3340, R1.reuse ;  /* 0x0000334002027816 */ /* 0x100fe40000000001 */
[--C-:B------:R-:W-:Y:S02]  /*501d0*/  PRMT R3, R3, 0x3340, R1.reuse ;  /* 0x0000334003037816 */ /* 0x100fe40000000001 */
[----:B------:R-:W-:Y:S02]  /*501e0*/  PRMT R4, R17, 0x3340, R1 ;  /* 0x0000334011047816 */ /* 0x000fe40000000001 */
[----:B------:R-:W-:Y:S02]  /*501f0*/  PRMT R6, R6, 0x5410, R2 ;  /* 0x0000541006067816 */ /* 0x000fe40000000002 */
[----:B------:R-:W-:Y:S02]  /*50200*/  PRMT R3, R7, 0x5410, R3 ;  /* 0x0000541007037816 */ /* 0x000fe40000000003 */
[----:B------:R-:W-:-:S02]  /*50210*/  PRMT R2, R8, 0x5410, R4 ;  /* 0x0000541008027816 */ /* 0x000fc40000000004 */
[----:B------:R-:W-:Y:S01]  /*50220*/  LOP3.LUT R22, R22, 0xffff, RZ, 0xc0, !PT ;  /* 0x0000ffff16167812 */ /* 0x000fe200078ec0ff */
[----:B------:R0:W-:Y:S04]  /*50230*/  STL [R1+0xbe8], R6 ;  /* 0x000be80601007387 */ /* 0x0001e80000100800 */
[----:B------:R-:W-:Y:S04]  /*50240*/  STL [R1+0xbf8], R3 ;  /* 0x000bf80301007387 */ /* 0x000fe80000100800 */
[----:B------:R1:W-:Y:S01]  /*50250*/  STL [R1+0xbdc], R2 ;  /* 0x000bdc0201007387 */ /* 0x0003e20000100800 */
[----:B------:R-:W-:-:S02]  /*50260*/  LOP3.LUT R7, R24, 0xffff, RZ, 0xc0, !PT ;  /* 0x0000ffff18077812 */ /* 0x000fc400078ec0ff */
[----:B------:R-:W-:Y:S02]  /*50270*/  LOP3.LUT R8, R20, 0xffff, RZ, 0xc0, !PT ;  /* 0x0000ffff14087812 */ /* 0x000fe400078ec0ff */
[----:B------:R-:W-:Y:S02]  /*50280*/  LOP3.LUT R20, R27, 0xffff, RZ, 0xc0, !PT ;  /* 0x0000ffff1b147812 */ /* 0x000fe400078ec0ff */
[----:B0-----:R-:W-:Y:S02]  /*50290*/  LOP3.LUT R6, R21, 0xffff, RZ, 0xc0, !PT ;  /* 0x0000ffff15067812 */ /* 0x001fe400078ec0ff */
[----:B------:R-:W-:Y:S02]  /*502a0*/  LOP3.LUT R21, R14, 0xffff, RZ, 0xc0, !PT ;  /* 0x0000ffff0e157812 */ /* 0x000fe400078ec0ff */
[----:B------:R-:W-:Y:S02]  /*502b0*/  LOP3.LUT R4, R9, 0xffff, RZ, 0xc0, !PT ;  /* 0x0000ffff09047812 */ /* 0x000fe400078ec0ff */
[----:B--2---:R-:W-:-:S05]  /*502c0*/  LOP3.LUT R5, R5, 0xffff, RZ, 0xc0, !PT ;  /* 0x0000ffff05057812 */ /* 0x004fca00078ec0ff */
[----:B------:R-:W-:Y:S04]  /*502d0*/  STL [R1+0xcc], R5 ;  /* 0x0000cc0501007387 */ /* 0x000fe80000100800 */
[----:B------:R-:W-:Y:S01]  /*502e0*/  STL [R1+0xf0], R22 ;  /* 0x0000f01601007387 */ /* 0x000fe20000100800 */
[----:B---3--:R-:W-:Y:S02]  /*502f0*/  LOP3.LUT R0, R0, 0xffff, RZ, 0xc0, !PT ;  /* 0x0000ffff00007812 */ /* 0x008fe400078ec0ff */
[----:B------:R-:W-:-:S03]  /*50300*/  LOP3.LUT R14, R19, 0xffff, RZ, 0xc0, !PT ;  /* 0x0000ffff130e7812 */ /* 0x000fc600078ec0ff */
[----:B------:R0:W-:Y:S04]  /*50310*/  STL [R1+0xf8], R0 ;  /* 0x0000f80001007387 */ /* 0x0001e80000100800 */
[----:B------:R-:W-:Y:S04]  /*50320*/  STL [R1+0x158], R6 ;  /* 0x0001580601007387 */ /* 0x000fe80000100800 */
[----:B------:R-:W-:Y:S04]  /*50330*/  STL [R1+0x1d0], R7 ;  /* 0x0001d00701007387 */ /* 0x000fe80000100800 */
[----:B------:R-:W-:Y:S04]  /*50340*/  STL [R1+0x13c], R21 ;  /* 0x00013c1501007387 */ /* 0x000fe80000100800 */
[----:B------:R-:W2:Y:S04]  /*50350*/  LDL.LU R27, [R1+0x10cc] ;  /* 0x0010cc00011b7983 */ /* 0x000ea80000300800 */
[----:B------:R3:W-:Y:S01]  /*50360*/  STL [R1+0x150], R8 ;  /* 0x0001500801007387 */ /* 0x0007e20000100800 */
[----:B-1----:R-:W-:-:S03]  /*50370*/  LOP3.LUT R2, R16, 0xffff, RZ, 0xc0, !PT ;  /* 0x0000ffff10027812 */ /* 0x002fc600078ec0ff */
[----:B------:R-:W-:Y:S04]  /*50380*/  STL [R1+0x1b0], R20 ;  /* 0x0001b01401007387 */ /* 0x000fe80000100800 */
[----:B------:R-:W2:Y:S04]  /*50390*/  LDL.LU R16, [R1+0xef0] ;  /* 0x000ef00001107983 */ /* 0x000ea80000300800 */
[----:B------:R-:W2:Y:S01]  /*503a0*/  LDL.LU R19, [R1+0xee8] ;  /* 0x000ee80001137983 */ /* 0x000ea20000300800 */
[----:B----4-:R-:W-:Y:S02]  /*503b0*/  LOP3.LUT R3, R29, 0xffff, RZ, 0xc0, !PT ;  /* 0x0000ffff1d037812 */ /* 0x010fe400078ec0ff */
[----:B0-----:R-:W-:-:S02]  /*503c0*/  PRMT R0, R0, 0x3340, R1 ;  /* 0x0000334000007816 */ /* 0x001fc40000000001 */
[----:B------:R-:W-:Y:S01]  /*503d0*/  PRMT R5, R5, 0x3340, R22 ;  /* 0x0000334005057816 */ /* 0x000fe20000000016 */
[----:B------:R0:W-:Y:S04]  /*503e0*/  STL [R1+0x138], R14 ;  /* 0x0001380e01007387 */ /* 0x0001e80000100800 */
[----:B------:R1:W-:Y:S04]  /*503f0*/  STL [R1+0x134], R2 ;  /* 0x0001340201007387 */ /* 0x0003e80000100800 */
[----:B------:R-:W4:Y:S01]  /*50400*/  LDL.LU R29, [R1+0x26a0] ;  /* 0x0026a000011d7983 */ /* 0x000f220000300800 */
[----:B---3--:R-:W-:-:S03]  /*50410*/  PRMT R8, R8, 0x3340, R14 ;  /* 0x0000334008087816 */ /* 0x008fc6000000000e */
[----:B------:R-:W3:Y:S04]  /*50420*/  LDL.LU R9, [R1+0xdf4] ;  /* 0x000df40001097983 */ /* 0x000ee80000300800 */
[----:B------:R1:W-:Y:S04]  /*50430*/  STL [R1+0x194], R3 ;  /* 0x0001940301007387 */ /* 0x0003e80000100800 */
[----:B------:R-:W-:Y:S01]  /*50440*/  STL [R1+0x124], R4 ;  /* 0x0001240401007387 */ /* 0x000fe20000100800 */
[----:B------:R-:W-:Y:S02]  /*50450*/  PRMT R6, R6, 0x3340, R21 ;  /* 0x0000334006067816 */ /* 0x000fe40000000015 */
[----:B0-----:R-:W-:-:S02]  /*50460*/  PRMT R14, R5, 0x5410, R0 ;  /* 0x00005410050e7816 */ /* 0x001fc40000000000 */
[----:B-1----:R-:W-:Y:S01]  /*50470*/  PRMT R2, R2, 0x3340, R1 ;  /* 0x0000334002027816 */ /* 0x002fe20000000001 */
[----:B------:R-:W4:Y:S04]  /*50480*/  LDL.LU R0, [R1+0xd08] ;  /* 0x000d080001007983 */ /* 0x000f280000300800 */
[----:B------:R-:W4:Y:S04]  /*50490*/  LDL.LU R5, [R1+0x1a0] ;  /* 0x0001a00001057983 */ /* 0x000f280000300800 */
[----:B------:R0:W-:Y:S01]  /*504a0*/  STL [R1+0xbd8], R14 ;  /* 0x000bd80e01007387 */ /* 0x0001e20000100800 */
[----:B------:R-:W-:-:S02]  /*504b0*/  PRMT R7, R7, 0x3340, R20 ;  /* 0x0000334007077816 */ /* 0x000fc40000000014 */
[----:B------:R-:W-:Y:S02]  /*504c0*/  PRMT R3, R3, 0x3340, R1 ;  /* 0x0000334003037816 */ /* 0x000fe40000000001 */
[----:B0-----:R-:W-:Y:S02]  /*504d0*/  PRMT R14, R6, 0x5410, R2 ;  /* 0x00005410060e7816 */ /* 0x001fe40000000002 */
[----:B------:R-:W-:Y:S01]  /*504e0*/  PRMT R6, R7, 0x5410, R3 ;  /* 0x0000541007067816 */ /* 0x000fe20000000003 */
[----:B------:R-:W4:Y:S04]  /*504f0*/  LDL.LU R2, [R1+0xd10] ;  /* 0x000d100001027983 */ /* 0x000f280000300800 */
[----:B------:R0:W-:Y:S04]  /*50500*/  STL [R1+0xbcc], R14 ;  /* 0x000bcc0e01007387 */ /* 0x0001e80000100800 */
[----:B------:R-:W4:Y:S04]  /*50510*/  LDL.LU R7, [R1+0x10c8] ;  /* 0x0010c80001077983 */ /* 0x000f280000300800 */
[----:B------:R-:W4:Y:S01]  /*50520*/  LDL.LU R3, [R1+0xfd4] ;  /* 0x000fd40001037983 */ /* 0x000f220000300800 */
[----:B------:R-:W-:-:S03]  /*50530*/  PRMT R4, R4, 0x3340, R1 ;  /* 0x0000334004047816 */ /* 0x000fc60000000001 */
[----:B------:R1:W-:Y:S04]  /*50540*/  STL [R1+0xbc8], R6 ;  /* 0x000bc80601007387 */ /* 0x0003e80000100800 */
[----:B------:R-:W4:Y:S04]  /*50550*/  LDL.LU R21, [R1+0x314] ;  /* 0x0003140001157983 */ /* 0x000f280000300800 */
[----:B------:R-:W4:Y:S04]  /*50560*/  LDL.LU R24, [R1+0x310] ;  /* 0x0003100001187983 */ /* 0x000f280000300800 */
[----:B------:R-:W4:Y:S04]  /*50570*/  LDL.LU R20, [R1+0x1c8] ;  /* 0x0001c80001147983 */ /* 0x000f280000300800 */
[----:B0-----:R-:W4:Y:S01]  /*50580*/  LDL.LU R14, [R1+0x1c4] ;  /* 0x0001c400010e7983 */ /* 0x001f220000300800 */
[----:B-1----:R-:W-:-:S03]  /*50590*/  PRMT R6, R8, 0x5410, R4 ;  /* 0x0000541008067816 */ /* 0x002fc60000000004 */
[----:B------:R-:W4:Y:S04]  /*505a0*/  LDL.LU R4, [R1+0xc14] ;  /* 0x000c140001047983 */ /* 0x000f280000300800 */
[----:B------:R-:W4:Y:S04]  /*505b0*/  LDL.LU R22, [R1+0xb4] ;  /* 0x0000b40001167983 */ /* 0x000f280000300800 */
[----:B------:R2:W-:Y:S02]  /*505c0*/  STL [R1+0xbbc], R6 ;  /* 0x000bbc0601007387 */ /* 0x0005e40000100800 */
[----:B--2---:R-:W-:-:S02]  /*505d0*/  LOP3.LUT R6, R27, 0xffff, RZ, 0xc0, !PT ;  /* 0x0000ffff1b067812 */ /* 0x004fc400078ec0ff */
[----:B------:R-:W2:Y:S01]  /*505e0*/  LDL.LU R27, [R1+0xb0] ;  /* 0x0000b000011b7983 */ /* 0x000ea20000300800 */
[----:B------:R-:W-:Y:S02]  /*505f0*/  LOP3.LUT R16, R16, 0xffff, RZ, 0xc0, !PT ;  /* 0x0000ffff10107812 */ /* 0x000fe400078ec0ff */
[----:B------:R-:W-:Y:S01]  /*50600*/  LOP3.LUT R19, R19, 0xffff, RZ, 0xc0, !PT ;  /* 0x0000ffff13137812 */ /* 0x000fe200078ec0ff */
[----:B------:R0:W-:Y:S01]  /*50610*/  STL [R1+0x94], R6 ;  /* 0x0000940601007387 */ /* 0x0001e20000100800 */
[----:B---3--:R-:W-:Y:S02]  /*50620*/  LOP3.LUT R9, R9, 0xffff, RZ, 0xc0, !PT ;  /* 0x0000ffff09097812 */ /* 0x008fe400078ec0ff */
[----:B----4-:R-:W-:Y:S02]  /*50630*/  LOP3.LUT R7, R7, 0xffff, RZ, 0xc0, !PT ;  /* 0x0000ffff07077812 */ /* 0x010fe400078ec0ff */
[----:B------:R-:W-:Y:S02]  /*50640*/  LOP3.LUT R8, R3, 0xffff, RZ, 0xc0, !PT ;  /* 0x0000ffff03087812 */ /* 0x000fe400078ec0ff */
[----:B------:R-:W-:Y:S01]  /*50650*/  LOP3.LUT R3, R0, 0xffff, RZ, 0xc0, !PT ;  /* 0x0000ffff00037812 */ /* 0x000fe200078ec0ff */
[----:B------:R1:W-:Y:S04]  /*50660*/  STL [R1+0x174], R7 ;  /* 0x0001740701007387 */ /* 0x0003e80000100800 */
[----:B------:R3:W-:Y:S04]  /*50670*/  STL [R1+0x98], R16 ;  /* 0x0000981001007387 */ /* 0x0007e80000100800 */
[----:B------:R-:W-:Y:S04]  /*50680*/  STL [R1+0x17c], R8 ;  /* 0x00017c0801007387 */ /* 0x000fe80000100800 */
[----:B------:R4:W-:Y:S04]  /*50690*/  STL [R1+0x190], R19 ;  /* 0x0001901301007387 */ /* 0x0009e80000100800 */
[----:B------:R-:W-:Y:S01]  /*506a0*/  STL [R1+0x1b4], R9 ;  /* 0x0001b40901007387 */ /* 0x000fe20000100800 */
[----:B------:R-:W-:-:S03]  /*506b0*/  LOP3.LUT R0, R10, 0xffff, RZ, 0xc0, !PT ;  /* 0x0000ffff0a007812 */ /* 0x000fc600078ec0ff */
[----:B------:R-:W2:Y:S01]  /*506c0*/  LDL.LU R10, [R1+0x44] ;  /* 0x00004400010a7983 */ /* 0x000ea20000300800 */
[----:B------:R-:W-:Y:S02]  /*506d0*/  LOP3.LUT R2, R2, 0xffff, RZ, 0xc0, !PT ;  /* 0x0000ffff02027812 */ /* 0x000fe400078ec0ff */
[----:B------:R-:W-:Y:S02]  /*506e0*/  LOP3.LUT R5, R5, 0xffff, RZ, 0xc0, !PT ;  /* 0x0000ffff05057812 */ /* 0x000fe400078ec0ff */
[----:B------:R-:W-:Y:S01]  /*506f0*/  LOP3.LUT R4, R4, 0xffff, RZ, 0xc0, !PT ;  /* 0x0000ffff04047812 */ /* 0x000fe200078ec0ff */
[----:B------:R-:W-:Y:S04]  /*50700*/  STL [R1+0x128], R2 ;  /* 0x0001280201007387 */ /* 0x000fe80000100800 */
[----:B------:R-:W-:Y:S04]  /*50710*/  STL [R1+0x21c], R3 ;  /* 0x00021c0301007387 */ /* 0x000fe80000100800 */
[----:B------:R1:W-:Y:S04]  /*50720*/  STL [R1+0xb4c], R0 ;  /* 0x000b4c0001007387 */ /* 0x0003e80000100800 */
[----:B------:R-:W-:Y:S04]  /*50730*/  STL [R1+0x198], R4 ;  /* 0x0001980401007387 */ /* 0x000fe80000100800 */
[----:B------:R2:W-:Y:S01]  /*50740*/  STL [R1+0x170], R5 ;  /* 0x0001700501007387 */ /* 0x0005e20000100800 */
[----:B0-----:R-:W-:-:S02]  /*50750*/  PRMT R6, R6, 0x3340, R16 ;  /* 0x0000334006067816 */ /* 0x001fc40000000010 */
[----:B-1----:R-:W-:Y:S02]  /*50760*/  PRMT R7, R7, 0x3340, R19 ;  /* 0x0000334007077816 */ /* 0x002fe40000000013 */
[----:B--2---:R-:W-:-:S05]  /*50770*/  LOP3.LUT R10, R10, 0xffff, RZ, 0xc0, !PT ;  /* 0x0000ffff0a0a7812 */ /* 0x004fca00078ec0ff */
[----:B------:R-:W-:Y:S04]  /*50780*/  STL [R1+0x16c], R10 ;  /* 0x00016c0a01007387 */ /* 0x000fe80000100800 */
[----:B---3--:R-:W2:Y:S04]  /*50790*/  LDL.LU R16, [R1+0x269c] ;  /* 0x00269c0001107983 */ /* 0x008ea80000300800 */
[----:B----4-:R-:W3:Y:S01]  /*507a0*/  LDL.LU R19, [R1+0x2698] ;  /* 0x0026980001137983 */ /* 0x010ee20000300800 */
[----:B------:R-:W-:Y:S02]  /*507b0*/  PRMT R0, R0, 0x3340, R1 ;  /* 0x0000334000007816 */ /* 0x000fe40000000001 */
[----:B------:R-:W-:-:S02]  /*507c0*/  PRMT R5, R5, 0x3340, R10 ;  /* 0x0000334005057816 */ /* 0x000fc4000000000a */
[--C-:B------:R-:W-:Y:S02]  /*507d0*/  PRMT R2, R2, 0x3340, R1.reuse ;  /* 0x0000334002027816 */ /* 0x100fe40000000001 */
[--C-:B------:R-:W-:Y:S02]  /*507e0*/  PRMT R3, R3, 0x3340, R1.reuse ;  /* 0x0000334003037816 */ /* 0x100fe40000000001 */
[----:B------:R-:W-:Y:S02]  /*507f0*/  PRMT R0, R5, 0x5410, R0 ;  /* 0x0000541005007816 */ /* 0x000fe40000000000 */
[----:B------:R-:W-:Y:S02]  /*50800*/  PRMT R5, R6, 0x5410, R2 ;  /* 0x0000541006057816 */ /* 0x000fe40000000002 */
[----:B------:R-:W-:Y:S02]  /*50810*/  PRMT R4, R4, 0x3340, R1 ;  /* 0x0000334004047816 */ /* 0x000fe40000000001 */
[----:B------:R-:W-:-:S02]  /*50820*/  PRMT R8, R8, 0x3340, R9 ;  /* 0x0000334008087816 */ /* 0x000fc40000000009 */
[----:B------:R-:W-:Y:S01]  /*50830*/  PRMT R2, R7, 0x5410, R3 ;  /* 0x0000541007027816 */ /* 0x000fe20000000003 */
[----:B------:R0:W-:Y:S04]  /*50840*/  STL [R1+0xbb8], R0 ;  /* 0x000bb80001007387 */ /* 0x0001e80000100800 */
[----:B------:R1:W-:Y:S01]  /*50850*/  STL [R1+0xbac], R5 ;  /* 0x000bac0501007387 */ /* 0x0003e20000100800 */
[----:B------:R-:W-:Y:S02]  /*50860*/  LOP3.LUT R6, R24, 0xffff, RZ, 0xc0, !PT ;  /* 0x0000ffff18067812 */ /* 0x000fe400078ec0ff */
[----:B------:R-:W-:Y:S01]  /*50870*/  LOP3.LUT R7, R14, 0xffff, RZ, 0xc0, !PT ;  /* 0x0000ffff0e077812 */ /* 0x000fe200078ec0ff */
[----:B------:R4:W-:Y:S01]  /*50880*/  STL [R1+0xba8], R2 ;  /* 0x000ba80201007387 */ /* 0x0009e20000100800 */
[----:B0-----:R-:W-:-:S02]  /*50890*/  PRMT R0, R8, 0x5410, R4 ;  /* 0x0000541008007816 */ /* 0x001fc40000000004 */
[----:B-1----:R-:W-:Y:S02]  /*508a0*/  LOP3.LUT R5, R21, 0xffff, RZ, 0xc0, !PT ;  /* 0x0000ffff15057812 */ /* 0x002fe400078ec0ff */
[----:B------:R-:W-:Y:S02]  /*508b0*/  LOP3.LUT R8, R20, 0xffff, RZ, 0xc0, !PT ;  /* 0x0000ffff14087812 */ /* 0x000fe400078ec0ff */
[----:B------:R-:W-:Y:S01]  /*508c0*/  LOP3.LUT R20, R22, 0xffff, RZ, 0xc0, !PT ;  /* 0x0000ffff16147812 */ /* 0x000fe200078ec0ff */
[----:B------:R-:W-:Y:S04]  /*508d0*/  STL [R1+0xb9c], R0 ;  /* 0x000b9c0001007387 */ /* 0x000fe80000100800 */
[----:B------:R0:W-:Y:S04]  /*508e0*/  STL [R1+0x178], R5 ;  /* 0x0001780501007387 */ /* 0x0001e80000100800 */
[----:B------:R1:W-:Y:S01]  /*508f0*/  STL [R1+0x1f8], R6 ;  /* 0x0001f80601007387 */ /* 0x0003e20000100800 */
[----:B------:R-:W-:-:S03]  /*50900*/  LOP3.LUT R10, R27, 0xffff, RZ, 0xc0, !PT ;  /* 0x0000ffff1b0a7812 */ /* 0x000fc600078ec0ff */
[----:B------:R0:W-:Y:S04]  /*50910*/  STL [R1+0x1f4], R8 ;  /* 0x0001f40801007387 */ /* 0x0001e80000100800 */
[----:B------:R-:W-:Y:S04]  /*50920*/  STL [R1+0xb4], R20 ;  /* 0x0000b41401007387 */ /* 0x000fe80000100800 */
[----:B------:R-:W-:Y:S01]  /*50930*/  STL [R1+0x29c], R7 ;  /* 0x00029c0701007387 */ /* 0x000fe20000100800 */
[----:B----4-:R-:W-:Y:S02]  /*50940*/  LOP3.LUT R2, R18, 0xffff, RZ, 0xc0, !PT ;  /* 0x0000ffff12027812 */ /* 0x010fe400078ec0ff */
[----:B------:R-:W-:-:S02]  /*50950*/  LOP3.LUT R4, R12, 0xffff, RZ, 0xc0, !PT ;  /* 0x0000ffff0c047812 */ /* 0x000fc400078ec0ff */
[----:B------:R-:W-:Y:S02]  /*50960*/  LOP3.LUT R15, R15, 0xffff, RZ, 0xc0, !PT ;  /* 0x0000ffff0f0f7812 */ /* 0x000fe400078ec0ff */
[----:B------:R-:W-:Y:S02]  /*50970*/  LOP3.LUT R18, R11, 0xffff, RZ, 0xc0, !PT ;  /* 0x0000ffff0b127812 */ /* 0x000fe400078ec0ff */
[----:B0-----:R-:W-:Y:S02]  /*50980*/  PRMT R5, R5, 0x3340, R20 ;  /* 0x0000334005057816 */ /* 0x001fe40000000014 */
[--C-:B------:R-:W-:Y:S02]  /*50990*/  PRMT R0, R15, 0x3340, R1.reuse ;  /* 0x000033400f007816 */ /* 0x100fe40000000001 */
[----:B------:R-:W-:Y:S02]  /*509a0*/  PRMT R3, R18, 0x3340, R1 ;  /* 0x0000334012037816 */ /* 0x000fe40000000001 */
[----:B-1----:R-:W-:-:S02]  /*509b0*/  PRMT R6, R6, 0x3340, R10 ;  /* 0x0000334006067816 */ /* 0x002fc4000000000a */
[----:B---3--:R-:W-:Y:S02]  /*509c0*/  LOP3.LUT R9, R19, 0xffff, RZ, 0xc0, !PT ;  /* 0x0000ffff13097812 */ /* 0x008fe400078ec0ff */
[----:B------:R-:W3:Y:S04]  /*509d0*/  LDL.LU R19, [R1+0x2694] ;  /* 0x0026940001137983 */ /* 0x000ee80000300800 */
[----:B------:R-:W-:Y:S04]  /*509e0*/  STL [R1+0x1d4], R10 ;  /* 0x0001d40a01007387 */ /* 0x000fe80000100800 */
[----:B------:R-:W4:Y:S04]  /*509f0*/  LDL.LU R21, [R1+0x10d4] ;  /* 0x0010d40001157983 */ /* 0x000f280000300800 */
[----:B------:R-:W3:Y:S04]  /*50a00*/  LDL.LU R24, [R1+0x10d0] ;  /* 0x0010d00001187983 */ /* 0x000ee80000300800 */
[----:B------:R0:W-:Y:S04]  /*50a10*/  STL [R1+0x1dc], R9 ;  /* 0x0001dc0901007387 */ /* 0x0001e80000100800 */
[----:B------:R-:W3:Y:S04]  /*50a20*/  LDL.LU R14, [R1+0xfe4] ;  /* 0x000fe400010e7983 */ /* 0x000ee80000300800 */
[----:B------:R1:W-:Y:S04]  /*50a30*/  STL [R1+0x1c8], R2 ;  /* 0x0001c80201007387 */ /* 0x0003e80000100800 */
[----:B------:R-:W3:Y:S04]  /*50a40*/  LDL.LU R12, [R1+0xef4] ;  /* 0x000ef400010c7983 */ /* 0x000ee80000300800 */
[----:B------:R-:W-:Y:S04]  /*50a50*/  STL [R1+0x230], R4 ;  /* 0x0002300401007387 */ /* 0x000fe80000100800 */
[----:B------:R-:W3:Y:S01]  /*50a60*/  LDL.LU R11, [R1+0xe04] ;  /* 0x000e0400010b7983 */ /* 0x000ee20000300800 */
[----:B--2---:R-:W-:-:S03]  /*50a70*/  LOP3.LUT R16, R16, 0xffff, RZ, 0xc0, !PT ;  /* 0x0000ffff10107812 */ /* 0x004fc600078ec0ff */
[----:B------:R2:W-:Y:S01]  /*50a80*/  STL [R1+0x2528], R18 ;  /* 0x0025281201007387 */ /* 0x0005e20000100800 */
[----:B------:R-:W-:Y:S02]  /*50a90*/  PRMT R8, R8, 0x3340, R9 ;  /* 0x0000334008087816 */ /* 0x000fe40000000009 */
[----:B0-----:R-:W-:Y:S02]  /*50aa0*/  PRMT R9, R5, 0x5410, R0 ;  /* 0x0000541005097816 */ /* 0x001fe40000000000 */
[----:B-1----:R-:W-:Y:S02]  /*50ab0*/  PRMT R2, R2, 0x3340, R1 ;  /* 0x0000334002027816 */ /* 0x002fe40000000001 */
[----:B------:R-:W-:Y:S01]  /*50ac0*/  PRMT R7, R7, 0x3340, R16 ;  /* 0x0000334007077816 */ /* 0x000fe20000000010 */
[----:B--2---:R-:W2:Y:S04]  /*50ad0*/  LDL.LU R18, [R1+0xe00] ;  /* 0x000e000001127983 */ /* 0x004ea80000300800 */
[----:B------:R-:W2:Y:S04]  /*50ae0*/  LDL.LU R22, [R1+0xd14] ;  /* 0x000d140001167983 */ /* 0x000ea80000300800 */
[----:B------:R-:W2:Y:S04]  /*50af0*/  LDL.LU R20, [R1+0xc20] ;  /* 0x000c200001147983 */ /* 0x000ea80000300800 */
[----:B------:R-:W2:Y:S04]  /*50b00*/  LDL.LU R27, [R1+0xc24] ;  /* 0x000c2400011b7983 */ /* 0x000ea80000300800 */
[----:B------:R0:W-:Y:S01]  /*50b10*/  STL [R1+0x25e4], R16 ;  /* 0x0025e41001007387 */ /* 0x0001e20000100800 */
[----:B------:R-:W-:-:S03]  /*50b20*/  PRMT R5, R6, 0x5410, R2 ;  /* 0x0000541006057816 */ /* 0x000fc60000000002 */
[----:B0-----:R-:W2:Y:S04]  /*50b30*/  LDL.LU R16, [R1+0xf00] ;  /* 0x000f000001107983 */ /* 0x001ea80000300800 */
[----:B------:R-:W2:Y:S04]  /*50b40*/  LDL.LU R0, [R1+0xd20] ;  /* 0x000d200001007983 */ /* 0x000ea80000300800 */
[----:B------:R0:W-:Y:S04]  /*50b50*/  STL [R1+0xb88], R9 ;  /* 0x000b880901007387 */ /* 0x0001e80000100800 */
[----:B------:R-:W2:Y:S01]  /*50b60*/  LDL.LU R2, [R1+0xfe0] ;  /* 0x000fe00001027983 */ /* 0x000ea20000300800 */
[----:B------:R-:W-:-:S02]  /*50b70*/  PRMT R4, R4, 0x3340, R1 ;  /* 0x0000334004047816 */ /* 0x000fc40000000001 */
[----:B------:R-:W-:Y:S01]  /*50b80*/  PRMT R6, R7, 0x5410, R3 ;  /* 0x0000541007067816 */ /* 0x000fe20000000003 */
[----:B------:R4:W-:Y:S01]  /*50b90*/  STL [R1+0xb7c], R5 ;  /* 0x000b7c0501007387 */ /* 0x0009e20000100800 */
[----:B------:R-:W-:-:S03]  /*50ba0*/  PRMT R3, R8, 0x5410, R4 ;  /* 0x0000541008037816 */ /* 0x000fc60000000004 */
[----:B------:R3:W-:Y:S04]  /*50bb0*/  STL [R1+0xb8c], R6 ;  /* 0x000b8c0601007387 */ /* 0x0007e80000100800 */
[----:B------:R2:W-:Y:S04]  /*50bc0*/  STL [R1+0xb78], R3 ;  /* 0x000b780301007387 */ /* 0x0005e80000100800 */
[----:B------:R-:W2:Y:S04]  /*50bd0*/  LDL.LU R10, [R1+0x31c] ;  /* 0x00031c00010a7983 */ /* 0x000ea80000300800 */
[----:B0-----:R-:W2:Y:S01]  /*50be0*/  LDL.LU R9, [R1+0x318] ;  /* 0x0003180001097983 */ /* 0x001ea20000300800 */
[----:B----4-:R-:W-:-:S02]  /*50bf0*/  LOP3.LUT R5, R21, 0xffff, RZ, 0xc0, !PT ;  /* 0x0000ffff15057812 */ /* 0x010fc400078ec0ff */
[----:B---3--:R-:W-:Y:S02]  /*50c00*/  LOP3.LUT R6, R24, 0xffff, RZ, 0xc0, !PT ;  /* 0x0000ffff18067812 */ /* 0x008fe400078ec0ff */
[----:B------:R-:W-:Y:S01]  /*50c10*/  LOP3.LUT R8, R14, 0xffff, RZ, 0xc0, !PT ;  /* 0x0000ffff0e087812 */ /* 0x000fe200078ec0ff */
[----:B------:R-:W-:Y:S04]  /*50c20*/  STL [R1+0x54], R5 ;  /* 0x0000540501007387 */ /* 0x000fe80000100800 */
[----:B------:R-:W3:Y:S04]  /*50c30*/  LDL.LU R21, [R1+0x220] ;  /* 0x0002200001157983 */ /* 0x000ee80000300800 */
[----:B------:R0:W-:Y:S01]  /*50c40*/  STL [R1+0x19c], R6 ;  /* 0x00019c0601007387 */ /* 0x0001e20000100800 */
[----:B------:R-:W-:-:S03]  /*50c50*/  LOP3.LUT R12, R12, 0xffff, RZ, 0xc0, !PT ;  /* 0x0000ffff0c0c7812 */ /* 0x000fc600078ec0ff */
[----:B------:R-:W4:Y:S01]  /*50c60*/  LDL.LU R24, [R1+0x208] ;  /* 0x0002080001187983 */ /* 0x000f220000300800 */
[----:B------:R-:W-:-:S03]  /*50c70*/  LOP3.LUT R11, R11, 0xffff, RZ, 0xc0, !PT ;  /* 0x0000ffff0b0b7812 */ /* 0x000fc600078ec0ff */
[----:B------:R-:W4:Y:S04]  /*50c80*/  LDL.LU R14, [R1+0x100] ;  /* 0x00010000010e7983 */ /* 0x000f280000300800 */
[----:B------:R-:W-:Y:S01]  /*50c90*/  STL [R1+0x23c], R8 ;  /* 0x00023c0801007387 */ /* 0x000fe20000100800 */
[----:B--2---:R-:W-:Y:S02]  /*50ca0*/  LOP3.LUT R3, R20, 0xffff, RZ, 0xc0, !PT ;  /* 0x0000ffff14037812 */ /* 0x004fe400078ec0ff */
[----:B------:R-:W-:Y:S02]  /*50cb0*/  LOP3.LUT R4, R27, 0xffff, RZ, 0xc0, !PT ;  /* 0x0000ffff1b047812 */ /* 0x000fe400078ec0ff */
[----:B------:R-:W-:Y:S02]  /*50cc0*/  LOP3.LUT R7, R2, 0xffff, RZ, 0xc0, !PT ;  /* 0x0000ffff02077812 */ /* 0x000fe400078ec0ff */
[----:B------:R-:W-:-:S02]  /*50cd0*/  LOP3.LUT R0, R0, 0xffff, RZ, 0xc0, !PT ;  /* 0x0000ffff00007812 */ /* 0x000fc400078ec0ff */
[----:B------:R-:W-:Y:S01]  /*50ce0*/  LOP3.LUT R2, R22, 0xffff, RZ, 0xc0, !PT ;  /* 0x0000ffff16027812 */ /* 0x000fe200078ec0ff */
[----:B------:R-:W-:Y:S04]  /*50cf0*/  STL [R1+0xacc], R7 ;  /* 0x000acc0701007387 */ /* 0x000fe80000100800 */
[----:B------:R-:W-:Y:S04]  /*50d00*/  STL [R1+0x1a0], R12 ;  /* 0x0001a00c01007387 */ /* 0x000fe80000100800 */
[----:B------:R-:W-:Y:S04]  /*50d10*/  STL [R1+0x250], R11 ;  /* 0x0002500b01007387 */ /* 0x000fe80000100800 */
[----:B------:R-:W2:Y:S04]  /*50d20*/  LDL.LU R22, [R1+0xec] ;  /* 0x0000ec0001167983 */ /* 0x000ea80000300800 */
[----:B------:R1:W-:Y:S04]  /*50d30*/  STL [R1+0x1c4], R0 ;  /* 0x0001c40001007387 */ /* 0x0003e80000100800 */
[----:B------:R0:W-:Y:S04]  /*50d40*/  STL [R1+0x238], R2 ;  /* 0x0002380201007387 */ /* 0x0001e80000100800 */
[----:B------:R0:W-:Y:S04]  /*50d50*/  STL [R1+0xac8], R3 ;  /* 0x000ac80301007387 */ /* 0x0001e80000100800 */
[----:B------:R-:W2:Y:S04]  /*50d60*/  LDL.LU R20, [R1+0x70] ;  /* 0x0000700001147983 */ /* 0x000ea80000300800 */
[----:B------:R1:W-:Y:S04]  /*50d70*/  STL [R1+0x218], R4 ;  /* 0x0002180401007387 */ /* 0x0003e80000100800 */
[----:B------:R-:W2:Y:S01]  /*50d80*/  LDL.LU R27, [R1+0x28] ;  /* 0x00002800011b7983 */ /* 0x000ea20000300800 */
[----:B------:R-:W-:-:S02]  /*50d90*/  LOP3.LUT R16, R16, 0xffff, RZ, 0xc0, !PT ;  /* 0x0000ffff10107812 */ /* 0x000fc400078ec0ff */
[----:B------:R-:W-:Y:S02]  /*50da0*/  LOP3.LUT R18, R18, 0xffff, RZ, 0xc0, !PT ;  /* 0x0000ffff12127812 */ /* 0x000fe400078ec0ff */
[----:B0-----:R-:W-:Y:S02]  /*50db0*/  PRMT R6, R6, 0x3340, R12 ;  /* 0x0000334006067816 */ /* 0x001fe4000000000c */
[--C-:B-1----:R-:W-:Y:S02]  /*50dc0*/  PRMT R0, R0, 0x3340, R1.reuse ;  /* 0x0000334000007816 */ /* 0x102fe40000000001 */
[----:B------:R-:W-:Y:S02]  /*50dd0*/  PRMT R5, R5, 0x3340, R16 ;  /* 0x0000334005057816 */ /* 0x000fe40000000010 */
[--C-:B------:R-:W-:Y:S02]  /*50de0*/  PRMT R2, R2, 0x3340, R1.reuse ;  /* 0x0000334002027816 */ /* 0x100fe40000000001 */
[----:B------:R-:W-:-:S02]  /*50df0*/  PRMT R3, R3, 0x3340, R1 ;  /* 0x0000334003037816 */ /* 0x000fc40000000001 */
[----:B------:R-:W-:Y:S02]  /*50e00*/  PRMT R7, R7, 0x3340, R18 ;  /* 0x0000334007077816 */ /* 0x000fe40000000012 */
[----:B------:R-:W-:Y:S02]  /*50e10*/  PRMT R0, R5, 0x5410, R0 ;  /* 0x0000541005007816 */ /* 0x000fe40000000000 */
[----:B------:R-:W-:Y:S02]  /*50e20*/  PRMT R5, R6, 0x5410, R2 ;  /* 0x0000541006057816 */ /* 0x000fe40000000002 */
[----:B------:R-:W-:Y:S02]  /*50e30*/  PRMT R4, R4, 0x3340, R1 ;  /* 0x0000334004047816 */ /* 0x000fe40000000001 */
[----:B------:R-:W-:Y:S01]  /*50e40*/  PRMT R8, R8, 0x3340, R11 ;  /* 0x0000334008087816 */ /* 0x000fe2000000000b */
[----:B------:R-:W-:Y:S01]  /*50e50*/  STL [R1+0x252c], R18 ;  /* 0x00252c1201007387 */ /* 0x000fe20000100800 */
[----:B------:R-:W-:-:S03]  /*50e60*/  PRMT R2, R7, 0x5410, R3 ;  /* 0x0000541007027816 */ /* 0x000fc60000000003 */
[----:B------:R0:W-:Y:S04]  /*50e70*/  STL [R1+0xb6c], R0 ;  /* 0x000b6c0001007387 */ /* 0x0001e80000100800 */
[----:B------:R1:W-:Y:S01]  /*50e80*/  STL [R1+0xb68], R5 ;  /* 0x000b680501007387 */ /* 0x0003e20000100800 */
[----:B------:R-:W-:-:S03]  /*50e90*/  LOP3.LUT R6, R9, 0xffff, RZ, 0xc0, !PT ;  /* 0x0000ffff09067812 */ /* 0x000fc600078ec0ff */
[----:B------:R1:W-:Y:S01]  /*50ea0*/  STL [R1+0xb5c], R2 ;  /* 0x000b5c0201007387 */ /* 0x0003e20000100800 */
[----:B0-----:R-:W-:Y:S02]  /*50eb0*/  PRMT R0, R8, 0x5410, R4 ;  /* 0x0000541008007816 */ /* 0x001fe40000000004 */
[----:B-1----:R-:W-:-:S03]  /*50ec0*/  LOP3.LUT R5, R10, 0xffff, RZ, 0xc0, !PT ;  /* 0x0000ffff0a057812 */ /* 0x002fc600078ec0ff */
[----:B------:R0:W-:Y:S04]  /*50ed0*/  STL [R1+0xb58], R0 ;  /* 0x000b580001007387 */ /* 0x0001e80000100800 */
[----:B------:R-:W-:Y:S04]  /*50ee0*/  STL [R1+0x1bc], R5 ;  /* 0x0001bc0501007387 */ /* 0x000fe80000100800 */
[----:B------:R-:W-:Y:S04]  /*50ef0*/  STL [R1+0x214], R6 ;  /* 0x0002140601007387 */ /* 0x000fe80000100800 */
[----:B------:R-:W2:Y:S01]  /*50f00*/  LDL.LU R12, [R1+0x10d8] ;  /* 0x0010d800010c7983 */ /* 0x000ea20000300800 */
[----:B------:R-:W-:-:S02]  /*50f10*/  LOP3.LUT R19, R19, 0xffff, RZ, 0xc0, !PT ;  /* 0x0000ffff13137812 */ /* 0x000fc400078ec0ff */
[----:B------:R-:W-:Y:S02]  /*50f20*/  LOP3.LUT R2, R29, 0xffff, RZ, 0xc0, !PT ;  /* 0x0000ffff1d027812 */ /* 0x000fe400078ec0ff */
[----:B------:R-:W-:Y:S02]  /*50f30*/  LOP3.LUT R4, R25, 0xffff, RZ, 0xc0, !PT ;  /* 0x0000ffff19047812 */ /* 0x000fe400078ec0ff */
[----:B------:R-:W-:-:S04]  /*50f40*/  LOP3.LUT R18, R13, 0xffff, RZ, 0xc0, !PT ;  /* 0x0000ffff0d127812 */ /* 0x000fc800078ec0ff */
[----:B------:R-:W-:Y:S02]  /*50f50*/  PRMT R3, R18, 0x3340, R1 ;  /* 0x0000334012037816 */ /* 0x000fe40000000001 */
[----:B---3--:R-:W-:Y:S02]  /*50f60*/  LOP3.LUT R8, R21, 0xffff, RZ, 0xc0, !PT ;  /* 0x0000ffff15087812 */ /* 0x008fe400078ec0ff */
[----:B----4-:R-:W-:Y:S02]  /*50f70*/  LOP3.LUT R7, R24, 0xffff, RZ, 0xc0, !PT ;  /* 0x0000ffff18077812 */ /* 0x010fe400078ec0ff */
[----:B------:R-:W-:Y:S01]  /*50f80*/  LOP3.LUT R21, R14, 0xffff, RZ, 0xc0, !PT ;  /* 0x0000ffff0e157812 */ /* 0x000fe200078ec0ff */
[----:B------:R-:W-:Y:S04]  /*50f90*/  STL [R1+0x210], R8 ;  /* 0x0002100801007387 */ /* 0x000fe80000100800 */
[----:B------:R-:W-:Y:S04]  /*50fa0*/  STL [R1+0x100], R21 ;  /* 0x0001001501007387 */ /* 0x000fe80000100800 */
[----:B------:R-:W-:Y:S04]  /*50fb0*/  STL [R1+0x2a0], R7 ;  /* 0x0002a00701007387 */ /* 0x000fe80000100800 */
[----:B------:R-:W3:Y:S04]  /*50fc0*/  LDL.LU R11, [R1+0xff4] ;  /* 0x000ff400010b7983 */ /* 0x000ee80000300800 */
[----:B------:R-:W4:Y:S04]  /*50fd0*/  LDL.LU R9, [R1+0xff0] ;  /* 0x000ff00001097983 */ /* 0x000f280000300800 */
[----:B------:R-:W4:Y:S01]  /*50fe0*/  LDL.LU R14, [R1+0xf10] ;  /* 0x000f1000010e7983 */ /* 0x000f220000300800 */
[----:B--2---:R-:W-:-:S03]  /*50ff0*/  LOP3.LUT R24, R22, 0xffff, RZ, 0xc0, !PT ;  /* 0x0000ffff16187812 */ /* 0x004fc600078ec0ff */
[----:B------:R-:W2:Y:S01]  /*51000*/  LDL.LU R22, [R1+0xf04] ;  /* 0x000f040001167983 */ /* 0x000ea20000300800 */
[----:B------:R-:W-:Y:S02]  /*51010*/  LOP3.LUT R20, R20, 0xffff, RZ, 0xc0, !PT ;  /* 0x0000ffff14147812 */ /* 0x000fe400078ec0ff */
[----:B0-----:R-:W-:Y:S01]  /*51020*/  LOP3.LUT R0, R27, 0xffff, RZ, 0xc0, !PT ;  /* 0x0000ffff1b007812 */ /* 0x001fe200078ec0ff */
[----:B------:R-:W-:Y:S04]  /*51030*/  STL [R1+0x208], R24 ;  /* 0x0002081801007387 */ /* 0x000fe80000100800 */
[----:B------:R-:W-:Y:S04]  /*51040*/  STL [R1+0x1fc], R19 ;  /* 0x0001fc1301007387 */ /* 0x000fe80000100800 */
[----:B------:R-:W-:Y:S04]  /*51050*/  STL [R1+0x290], R20 ;  /* 0x0002901401007387 */ /* 0x000fe80000100800 */
[----:B------:R-:W-:Y:S04]  /*51060*/  STL [R1+0xec], R0 ;  /* 0x0000ec0001007387 */ /* 0x000fe80000100800 */
[----:B------:R-:W-:Y:S04]  /*51070*/  STL [R1+0x1f0], R2 ;  /* 0x0001f00201007387 */ /* 0x000fe80000100800 */
[----:B------:R-:W2:Y:S04]  /*51080*/  LDL.LU R13, [R1+0xe14] ;  /* 0x000e1400010d7983 */ /* 0x000ea80000300800 */
[----:B------:R-:W-:Y:S04]  /*51090*/  STL [R1+0x254], R4 ;  /* 0x0002540401007387 */ /* 0x000fe80000100800 */
[----:B------:R-:W2:Y:S04]  /*510a0*/  LDL.LU R10, [R1+0xd30] ;  /* 0x000d3000010a7983 */ /* 0x000ea80000300800 */
[----:B------:R-:W2:Y:S04]  /*510b0*/  LDL.LU R27, [R1+0xd24] ;  /* 0x000d2400011b7983 */ /* 0x000ea80000300800 */
[----:B------:R-:W2:Y:S04]  /*510c0*/  LDL.LU R25, [R1+0xc34] ;  /* 0x000c340001197983 */ /* 0x000ea80000300800 */
[----:B------:R-:W2:Y:S04]  /*510d0*/  LDL.LU R29, [R1+0xc30] ;  /* 0x000c3000011d7983 */ /* 0x000ea80000300800 */
[----:B------:R0:W-:Y:S04]  /*510e0*/  STL [R1+0x2534], R18 ;  /* 0x0025341201007387 */ /* 0x0001e80000100800 */
[----:B0-----:R-:W2:Y:S01]  /*510f0*/  LDL.LU R18, [R1+0x10dc] ;  /* 0x0010dc0001127983 */ /* 0x001ea20000300800 */
[----:B------:R-:W-:-:S03]  /*51100*/  PRMT R5, R5, 0x3340, R21 ;  /* 0x0000334005057816 */ /* 0x000fc60000000015 */
[----:B------:R-:W2:Y:S01]  /*51110*/  LDL.LU R21, [R1+0x2690] ;  /* 0x0026900001157983 */ /* 0x000ea20000300800 */
[----:B------:R-:W-:Y:S02]  /*51120*/  PRMT R6, R6, 0x3340, R24 ;  /* 0x0000334006067816 */ /* 0x000fe40000000018 */
[----:B------:R-:W-:Y:S01]  /*51130*/  PRMT R7, R7, 0x3340, R20 ;  /* 0x0000334007077816 */ /* 0x000fe20000000014 */
[----:B------:R-:W2:Y:S04]  /*51140*/  LDL.LU R24, [R1+0x268c] ;  /* 0x00268c0001187983 */ /* 0x000ea80000300800 */
[----:B------:R-:W2:Y:S01]  /*51150*/  LDL.LU R20, [R1+0x2688] ;  /* 0x0026880001147983 */ /* 0x000ea20000300800 */
[----:B------:R-:W-:-:S03]  /*51160*/  PRMT R8, R8, 0x3340, R19 ;  /* 0x0000334008087816 */ /* 0x000fc60000000013 */
[----:B------:R-:W2:Y:S01]  /*51170*/  LDL.LU R19, [R1+0x2684] ;  /* 0x0026840001137983 */ /* 0x000ea20000300800 */
[--C-:B------:R-:W-:Y:S02]  /*51180*/  PRMT R0, R0, 0x3340, R1.reuse ;  /* 0x0000334000007816 */ /* 0x100fe40000000001 */
[--C-:B------:R-:W-:Y:S02]  /*51190*/  PRMT R2, R2, 0x3340, R1.reuse ;  /* 0x0000334002027816 */ /* 0x100fe40000000001 */
[----:B------:R-:W-:Y:S02]  /*511a0*/  PRMT R4, R4, 0x3340, R1 ;  /* 0x0000334004047816 */ /* 0x000fe40000000001 */
[----:B------:R-:W-:Y:S02]  /*511b0*/  PRMT R0, R5, 0x5410, R0 ;  /* 0x0000541005007816 */ /* 0x000fe40000000000 */
[----:B------:R-:W-:Y:S02]  /*511c0*/  PRMT R5, R6, 0x5410, R2 ;  /* 0x0000541006057816 */ /* 0x000fe40000000002 */
[----:B------:R-:W-:Y:S01]  /*511d0*/  PRMT R2, R7, 0x5410, R3 ;  /* 0x0000541007027816 */ /* 0x000fe20000000003 */
[----:B------:R0:W-:Y:S04]  /*511e0*/  STL [R1+0xb24], R0 ;  /* 0x000b240001007387 */ /* 0x0001e80000100800 */
[----:B------:R-:W-:Y:S01]  /*511f0*/  STL [R1+0xb20], R5 ;  /* 0x000b200501007387 */ /* 0x000fe20000100800 */
[----:B------:R-:W-:-:S03]  /*51200*/  LOP3.LUT R6, R12, 0xffff, RZ, 0xc0, !PT ;  /* 0x0000ffff0c067812 */ /* 0x000fc600078ec0ff */
[----:B------:R-:W-:Y:S01]  /*51210*/  STL [R1+0xb28], R2 ;  /* 0x000b280201007387 */ /* 0x000fe20000100800 */
[----:B0-----:R-:W-:-:S05]  /*51220*/  PRMT R0, R8, 0x5410, R4 ;  /* 0x0000541008007816 */ /* 0x001fca0000000004 */
[----:B------:R0:W-:Y:S01]  /*51230*/  STL [R1+0xb1c], R0 ;  /* 0x000b1c0001007387 */ /* 0x0001e20000100800 */
[----:B---3--:R-:W-:Y:S02]  /*51240*/  LOP3.LUT R7, R11, 0xffff, RZ, 0xc0, !PT ;  /* 0x0000ffff0b077812 */ /* 0x008fe400078ec0ff */
[----:B----4-:R-:W-:Y:S02]  /*51250*/  LOP3.LUT R12, R14, 0xffff, RZ, 0xc0, !PT ;  /* 0x0000ffff0e0c7812 */ /* 0x010fe400078ec0ff */
[----:B--2---:R-:W-:Y:S02]  /*51260*/  LOP3.LUT R8, R13, 0xffff, RZ, 0xc0, !PT ;  /* 0x0000ffff0d087812 */ /* 0x004fe400078ec0ff */
[----:B0-----:R-:W-:Y:S02]  /*51270*/  LOP3.LUT R0, R10, 0xffff, RZ, 0xc0, !PT ;  /* 0x0000ffff0a007812 */ /* 0x001fe400078ec0ff */
[----:B------:R-:W-:Y:S02]  /*51280*/  LOP3.LUT R2, R27, 0xffff, RZ, 0xc0, !PT ;  /* 0x0000ffff1b027812 */ /* 0x000fe400078ec0ff */
[----:B------:R-:W-:-:S02]  /*51290*/  LOP3.LUT R3, R25, 0xffff, RZ, 0xc0, !PT ;  /* 0x0000ffff19037812 */ /* 0x000fc400078ec0ff */
[----:B------:R-:W-:Y:S02]  /*512a0*/  LOP3.LUT R5, R18, 0xffff, RZ, 0xc0, !PT ;  /* 0x0000ffff12057812 */ /* 0x000fe400078ec0ff */
[----:B------:R-:W-:Y:S02]  /*512b0*/  LOP3.LUT R18, R9, 0xffff, RZ, 0xc0, !PT ;  /* 0x0000ffff09127812 */ /* 0x000fe400078ec0ff */
[----:B------:R-:W-:Y:S01]  /*512c0*/  LOP3.LUT R9, R22, 0xffff, RZ, 0xc0, !PT ;  /* 0x0000ffff16097812 */ /* 0x000fe200078ec0ff */
[----:B------:R-:W-:Y:S04]  /*512d0*/  STL [R1+0x70], R5 ;  /* 0x0000700501007387 */ /* 0x000fe80000100800 */
[----:B------:R-:W-:Y:S04]  /*512e0*/  STL [R1+0x258], R6 ;  /* 0x0002580601007387 */ /* 0x000fe80000100800 */
[----:B------:R-:W-:Y:S04]  /*512f0*/  STL [R1+0x25c], R7 ;  /* 0x00025c0701007387 */ /* 0x000fe80000100800 */
[----:B------:R-:W-:Y:S04]  /*51300*/  STL [R1+0x78], R12 ;  /* 0x0000780c01007387 */ /* 0x000fe80000100800 */
[----:B------:R-:W2:Y:S04]  /*51310*/  LDL.LU R11, [R1+0x10e0] ;  /* 0x0010e000010b7983 */ /* 0x000ea80000300800 */
[----:B------:R-:W3:Y:S04]  /*51320*/  LDL.LU R14, [R1+0xf14] ;  /* 0x000f1400010e7983 */ /* 0x000ee80000300800 */
[----:B------:R-:W-:Y:S04]  /*51330*/  STL [R1+0x278], R9 ;  /* 0x0002780901007387 */ /* 0x000fe80000100800 */
[----:B------:R-:W4:Y:S04]  /*51340*/  LDL.LU R22, [R1+0xd34] ;  /* 0x000d340001167983 */ /* 0x000f280000300800 */
[----:B------:R-:W-:Y:S04]  /*51350*/  STL [R1+0x27c], R8 ;  /* 0x00027c0801007387 */ /* 0x000fe80000100800 */
[----:B------:R0:W-:Y:S01]  /*51360*/  STL [R1+0x1d8], R0 ;  /* 0x0001d80001007387 */ /* 0x0001e20000100800 */
[----:B------:R-:W-:-:S03]  /*51370*/  LOP3.LUT R4, R29, 0xffff, RZ, 0xc0, !PT ;  /* 0x0000ffff1d047812 */ /* 0x000fc600078ec0ff */
[----:B------:R1:W-:Y:S04]  /*51380*/  STL [R1+0x274], R2 ;  /* 0x0002740201007387 */ /* 0x0003e80000100800 */
[----:B------:R-:W4:Y:S04]  /*51390*/  LDL.LU R13, [R1+0x268] ;  /* 0x00026800010d7983 */ /* 0x000f280000300800 */
[----:B------:R-:W-:Y:S04]  /*513a0*/  STL [R1+0x270], R3 ;  /* 0x0002700301007387 */ /* 0x000fe80000100800 */
[----:B------:R-:W4:Y:S01]  /*513b0*/  LDL.LU R25, [R1+0x14c] ;  /* 0x00014c0001197983 */ /* 0x000f220000300800 */
[----:B------:R-:W-:-:S03]  /*513c0*/  LOP3.LUT R19, R19, 0xffff, RZ, 0xc0, !PT ;  /* 0x0000ffff13137812 */ /* 0x000fc600078ec0ff */
[----:B------:R-:W-:Y:S04]  /*513d0*/  STL [R1+0xa58], R4 ;  /* 0x000a580401007387 */ /* 0x000fe80000100800 */
[----:B------:R-:W4:Y:S04]  /*513e0*/  LDL.LU R29, [R1+0x144] ;  /* 0x00014400011d7983 */ /* 0x000f280000300800 */
[----:B------:R-:W4:Y:S01]  /*513f0*/  LDL.LU R10, [R1+0x3c] ;  /* 0x00003c00010a7983 */ /* 0x000f220000300800 */
[----:B0-----:R-:W-:Y:S02]  /*51400*/  PRMT R0, R0, 0x3340, R1 ;  /* 0x0000334000007816 */ /* 0x001fe40000000001 */
[----:B------:R-:W-:-:S02]  /*51410*/  PRMT R5, R5, 0x3340, R12 ;  /* 0x0000334005057816 */ /* 0x000fc4000000000c */
[----:B------:R-:W-:Y:S02]  /*51420*/  PRMT R6, R6, 0x3340, R9 ;  /* 0x0000334006067816 */ /* 0x000fe40000000009 */
[----:B------:R-:W-:Y:S01]  /*51430*/  PRMT R7, R7, 0x3340, R8 ;  /* 0x0000334007077816 */ /* 0x000fe20000000008 */
[----:B------:R-:W4:Y:S04]  /*51440*/  LDL.LU R9, [R1+0x34] ;  /* 0x0000340001097983 */ /* 0x000f280000300800 */
[----:B------:R-:W-:Y:S01]  /*51450*/  STL [R1+0x253c], R18 ;  /* 0x00253c1201007387 */ /* 0x000fe20000100800 */
[----:B------:R-:W-:-:S03]  /*51460*/  PRMT R8, R18, 0x3340, R19 ;  /* 0x0000334012087816 */ /* 0x000fc60000000013 */
[----:B------:R0:W-:Y:S01]  /*51470*/  STL [R1+0x2538], R19 ;  /* 0x0025381301007387 */ /* 0x0001e20000100800 */
[----:B------:R-:W-:Y:S02]  /*51480*/  PRMT R12, R5, 0x5410, R0 ;  /* 0x00005410050c7816 */ /* 0x000fe40000000000 */
[----:B-1----:R-:W-:Y:S01]  /*51490*/  PRMT R2, R2, 0x3340, R1 ;  /* 0x0000334002027816 */ /* 0x002fe20000000001 */
[----:B0-----:R-:W4:Y:S04]  /*514a0*/  LDL.LU R19, [R1+0x328] ;  /* 0x0003280001137983 */ /* 0x001f280000300800 */
[----:B------:R-:W4:Y:S01]  /*514b0*/  LDL.LU R0, [R1+0x330] ;  /* 0x0003300001007983 */ /* 0x000f220000300800 */
[----:B------:R-:W-:-:S03]  /*514c0*/  PRMT R5, R6, 0x5410, R2 ;  /* 0x0000541006057816 */ /* 0x000fc60000000002 */
[----:B------:R0:W-:Y:S04]  /*514d0*/  STL [R1+0xafc], R12 ;  /* 0x000afc0c01007387 */ /* 0x0001e80000100800 */
[----:B------:R-:W-:Y:S04]  /*514e0*/  STL [R1+0xaf8], R5 ;  /* 0x000af80501007387 */ /* 0x000fe80000100800 */
[----:B------:R-:W4:Y:S01]  /*514f0*/  LDL.LU R27, [R1+0x90] ;  /* 0x00009000011b7983 */ /* 0x000f220000300800 */
[--C-:B------:R-:W-:Y:S02]  /*51500*/  PRMT R3, R3, 0x3340, R1.reuse ;  /* 0x0000334003037816 */ /* 0x100fe40000000001 */
[----:B------:R-:W-:-:S02]  /*51510*/  PRMT R4, R4, 0x3340, R1 ;  /* 0x0000334004047816 */ /* 0x000fc40000000001 */
[----:B------:R-:W-:Y:S02]  /*51520*/  PRMT R3, R7, 0x5410, R3 ;  /* 0x0000541007037816 */ /* 0x000fe40000000003 */
[----:B------:R-:W-:-:S03]  /*51530*/  PRMT R2, R8, 0x5410, R4 ;  /* 0x0000541008027816 */ /* 0x000fc60000000004 */
[----:B------:R1:W-:Y:S04]  /*51540*/  STL [R1+0xaec], R3 ;  /* 0x000aec0301007387 */ /* 0x0003e80000100800 */
[----:B------:R2:W-:Y:S04]  /*51550*/  STL [R1+0xae8], R2 ;  /* 0x000ae80201007387 */ /* 0x0005e80000100800 */
[----:B0-----:R-:W4:Y:S01]  /*51560*/  LDL.LU R12, [R1+0x10e4] ;  /* 0x0010e400010c7983 */ /* 0x001f220000300800 */
[----:B-1----:R-:W-:Y:S02]  /*51570*/  LOP3.LUT R3, R28, 0xffff, RZ, 0xc0, !PT ;  /* 0x0000ffff1c037812 */ /* 0x002fe400078ec0ff */
[----:B--2---:R-:W-:-:S02]  /*51580*/  LOP3.LUT R18, R11, 0xffff, RZ, 0xc0, !PT ;  /* 0x0000ffff0b127812 */ /* 0x004fc400078ec0ff */
[----:B---3--:R-:W-:Y:S02]  /*51590*/  LOP3.LUT R8, R14, 0xffff, RZ, 0xc0, !PT ;  /* 0x0000ffff0e087812 */ /* 0x008fe400078ec0ff */
[----:B----4-:R-:W-:Y:S01]  /*515a0*/  LOP3.LUT R4, R22, 0xffff, RZ, 0xc0, !PT ;  /* 0x0000ffff16047812 */ /* 0x010fe200078ec0ff */
[----:B------:R-:W-:Y:S04]  /*515b0*/  STL [R1+0x2dc], R18 ;  /* 0x0002dc1201007387 */ /* 0x000fe80000100800 */
[----:B------:R-:W-:Y:S04]  /*515c0*/  STL [R1+0x31c], R8 ;  /* 0x00031c0801007387 */ /* 0x000fe80000100800 */
[----:B------:R-:W-:Y:S04]  /*515d0*/  STL [R1+0x318], R4 ;  /* 0x0003180401007387 */ /* 0x000fe80000100800 */
[----:B------:R-:W2:Y:S04]  /*515e0*/  LDL.LU R11, [R1+0x1000] ;  /* 0x00100000010b7983 */ /* 0x000ea80000300800 */
[----:B------:R-:W3:Y:S01]  /*515f0*/  LDL.LU R14, [R1+0xf18] ;  /* 0x000f1800010e7983 */ /* 0x000ee20000300800 */
[----:B------:R-:W-:-:S02]  /*51600*/  LOP3.LUT R25, R25, 0xffff, RZ, 0xc0, !PT ;  /* 0x0000ffff19197812 */ /* 0x000fc400078ec0ff */
[----:B------:R-:W-:Y:S01]  /*51610*/  LOP3.LUT R7, R13, 0xffff, RZ, 0xc0, !PT ;  /* 0x0000ffff0d077812 */ /* 0x000fe200078ec0ff */
[----:B------:R-:W4:Y:S01]  /*51620*/  LDL.LU R22, [R1+0xe20] ;  /* 0x000e200001167983 */ /* 0x000f220000300800 */
[----:B------:R-:W-:Y:S02]  /*51630*/  LOP3.LUT R29, R29, 0xffff, RZ, 0xc0, !PT ;  /* 0x0000ffff1d1d7812 */ /* 0x000fe400078ec0ff */
[----:B------:R-:W-:Y:S02]  /*51640*/  LOP3.LUT R2, R9, 0xffff, RZ, 0xc0, !PT ;  /* 0x0000ffff09027812 */ /* 0x000fe400078ec0ff */
[----:B------:R-:W-:Y:S02]  /*51650*/  LOP3.LUT R6, R19, 0xffff, RZ, 0xc0, !PT ;  /* 0x0000ffff13067812 */ /* 0x000fe400078ec0ff */
[----:B------:R-:W-:Y:S02]  /*51660*/  LOP3.LUT R5, R0, 0xffff, RZ, 0xc0, !PT ;  /* 0x0000ffff00057812 */ /* 0x000fe400078ec0ff */
[----:B------:R-:W-:-:S03]  /*51670*/  LOP3.LUT R0, R10, 0xffff, RZ, 0xc0, !PT ;  /* 0x0000ffff0a007812 */ /* 0x000fc600078ec0ff */
[----:B------:R0:W-:Y:S04]  /*51680*/  STL [R1+0x244], R5 ;  /* 0x0002440501007387 */ /* 0x0001e80000100800 */
[----:B------:R1:W-:Y:S04]  /*51690*/  STL [R1+0x240], R6 ;  /* 0x0002400601007387 */ /* 0x0003e80000100800 */
[----:B------:R0:W-:Y:S04]  /*516a0*/  STL [R1+0x234], R25 ;  /* 0x0002341901007387 */ /* 0x0001e80000100800 */
[----:B------:R-:W-:Y:S04]  /*516b0*/  STL [R1+0x2cc], R7 ;  /* 0x0002cc0701007387 */ /* 0x000fe80000100800 */
[----:B------:R0:W-:Y:S04]  /*516c0*/  STL [R1+0x220], R29 ;  /* 0x0002201d01007387 */ /* 0x0001e80000100800 */
[----:B------:R0:W-:Y:S04]  /*516d0*/  STL [R1+0x14c], R0 ;  /* 0x00014c0001007387 */ /* 0x0001e80000100800 */
[----:B------:R-:W4:Y:S04]  /*516e0*/  LDL.LU R13, [R1+0xd38] ;  /* 0x000d3800010d7983 */ /* 0x000f280000300800 */
[----:B------:R-:W4:Y:S04]  /*516f0*/  LDL.LU R10, [R1+0xc40] ;  /* 0x000c4000010a7983 */ /* 0x000f280000300800 */
[----:B------:R0:W-:Y:S01]  /*51700*/  STL [R1+0x144], R2 ;  /* 0x0001440201007387 */ /* 0x0001e20000100800 */
[----:B------:R-:W-:-:S03]  /*51710*/  LOP3.LUT R19, R27, 0xffff, RZ, 0xc0, !PT ;  /* 0x0000ffff1b137812 */ /* 0x000fc600078ec0ff */
[----:B------:R-:W4:Y:S04]  /*51720*/  LDL.LU R9, [R1+0x34c] ;  /* 0x00034c0001097983 */ /* 0x000f280000300800 */
[----:B------:R0:W-:Y:S04]  /*51730*/  STL [R1+0x2ac], R3 ;  /* 0x0002ac0301007387 */ /* 0x0001e80000100800 */
[----:B------:R-:W4:Y:S04]  /*51740*/  LDL.LU R28, [R1+0x28c] ;  /* 0x00028c00011c7983 */ /* 0x000f280000300800 */
[----:B------:R-:W4:Y:S04]  /*51750*/  LDL.LU R27, [R1+0x1a4] ;  /* 0x0001a400011b7983 */ /* 0x000f280000300800 */
[----:B------:R-:W-:Y:S01]  /*51760*/  STL [R1+0x298], R19 ;  /* 0x0002981301007387 */ /* 0x000fe20000100800 */
[----:B0-----:R-:W-:-:S02]  /*51770*/  PRMT R5, R5, 0x3340, R25 ;  /* 0x0000334005057816 */ /* 0x001fc40000000019 */
[----:B-1----:R-:W-:Y:S01]  /*51780*/  PRMT R6, R6, 0x3340, R29 ;  /* 0x0000334006067816 */ /* 0x002fe2000000001d */
[----:B------:R-:W4:Y:S04]  /*51790*/  LDL.LU R25, [R1+0x9c] ;  /* 0x00009c0001197983 */ /* 0x000f280000300800 */
[----:B------:R-:W4:Y:S01]  /*517a0*/  LDL.LU R29, [R1+0x2680] ;  /* 0x00268000011d7983 */ /* 0x000f220000300800 */
[--C-:B------:R-:W-:Y:S02]  /*517b0*/  PRMT R0, R0, 0x3340, R1.reuse ;  /* 0x0000334000007816 */ /* 0x100fe40000000001 */
[--C-:B------:R-:W-:Y:S02]  /*517c0*/  PRMT R2, R2, 0x3340, R1.reuse ;  /* 0x0000334002027816 */ /* 0x100fe40000000001 */
[----:B------:R-:W-:-:S02]  /*517d0*/  PRMT R3, R3, 0x3340, R1 ;  /* 0x0000334003037816 */ /* 0x000fc40000000001 */
[----:B------:R-:W-:Y:S02]  /*517e0*/  PRMT R7, R7, 0x3340, R19 ;  /* 0x0000334007077816 */ /* 0x000fe40000000013 */
[----:B------:R-:W-:Y:S02]  /*517f0*/  PRMT R0, R5, 0x5410, R0 ;  /* 0x0000541005007816 */ /* 0x000fe40000000000 */
[----:B------:R-:W-:Y:S02]  /*51800*/  PRMT R4, R4, 0x3340, R1 ;  /* 0x0000334004047816 */ /* 0x000fe40000000001 */
[----:B------:R-:W-:Y:S02]  /*51810*/  PRMT R8, R18, 0x3340, R8 ;  /* 0x0000334012087816 */ /* 0x000fe40000000008 */
[----:B------:R-:W-:Y:S02]  /*51820*/  PRMT R5, R6, 0x5410, R2 ;  /* 0x0000541006057816 */ /* 0x000fe40000000002 */
[----:B------:R-:W-:Y:S01]  /*51830*/  PRMT R2, R7, 0x5410, R3 ;  /* 0x0000541007027816 */ /* 0x000fe20000000003 */
[----:B------:R0:W-:Y:S01]  /*51840*/  STL [R1+0xaa8], R0 ;  /* 0x000aa80001007387 */ /* 0x0001e20000100800 */
[----:B------:R-:W-:-:S03]  /*51850*/  LOP3.LUT R6, R12, 0xffff, RZ, 0xc0, !PT ;  /* 0x0000ffff0c067812 */ /* 0x000fc600078ec0ff */
[----:B------:R-:W-:Y:S04]  /*51860*/  STL [R1+0xa9c], R5 ;  /* 0x000a9c0501007387 */ /* 0x000fe80000100800 */
[----:B------:R-:W-:Y:S01]  /*51870*/  STL [R1+0xa98], R2 ;  /* 0x000a980201007387 */ /* 0x000fe20000100800 */
[----:B0-----:R-:W-:-:S05]  /*51880*/  PRMT R0, R8, 0x5410, R4 ;  /* 0x0000541008007816 */ /* 0x001fca0000000004 */
[----:B------:R0:W-:Y:S04]  /*51890*/  STL [R1+0xa8c], R0 ;  /* 0x000a8c0001007387 */ /* 0x0001e80000100800 */
[----:B------:R-:W-:Y:S04]  /*518a0*/  STL [R1+0x288], R6 ;  /* 0x0002880601007387 */ /* 0x000fe80000100800 */
[----:B------:R-:W4:Y:S01]  /*518b0*/  LDL.LU R12, [R1+0x10ec] ;  /* 0x0010ec00010c7983 */ /* 0x000f220000300800 */
[----:B0-----:R-:W-:Y:S02]  /*518c0*/  LOP3.LUT R0, R26, 0xffff, RZ, 0xc0, !PT ;  /* 0x0000ffff1a007812 */ /* 0x001fe400078ec0ff */
[----:B--2---:R-:W-:-:S02]  /*518d0*/  LOP3.LUT R7, R11, 0xffff, RZ, 0xc0, !PT ;  /* 0x0000ffff0b077812 */ /* 0x004fc400078ec0ff */
[----:B---3--:R-:W-:Y:S02]  /*518e0*/  LOP3.LUT R19, R14, 0xffff, RZ, 0xc0, !PT ;  /* 0x0000ffff0e137812 */ /* 0x008fe400078ec0ff */
[----:B----4-:R-:W-:-:S03]  /*518f0*/  LOP3.LUT R18, R22, 0xffff, RZ, 0xc0, !PT ;  /* 0x0000ffff16127812 */ /* 0x010fc600078ec0ff */
[----:B------:R-:W-:Y:S04]  /*51900*/  STL [R1+0x2a4], R19 ;  /* 0x0002a41301007387 */ /* 0x000fe80000100800 */
[----:B------:R-:W-:Y:S04]  /*51910*/  STL [R1+0x294], R7 ;  /* 0x0002940701007387 */ /* 0x000fe80000100800 */
[----:B------:R-:W2:Y:S04]  /*51920*/  LDL.LU R11, [R1+0x10e8] ;  /* 0x0010e800010b7983 */ /* 0x000ea80000300800 */
[----:B------:R-:W-:Y:S04]  /*51930*/  STL [R1+0x2c0], R18 ;  /* 0x0002c01201007387 */ /* 0x000fe80000100800 */
[----:B------:R-:W3:Y:S04]  /*51940*/  LDL.LU R14, [R1+0xf24] ;  /* 0x000f2400010e7983 */ /* 0x000ee80000300800 */
[----:B------:R-:W4:Y:S01]  /*51950*/  LDL.LU R22, [R1+0xf20] ;  /* 0x000f200001167983 */ /* 0x000f220000300800 */
[----:B------:R-:W-:-:S02]  /*51960*/  LOP3.LUT R2, R13, 0xffff, RZ, 0xc0, !PT ;  /* 0x0000ffff0d027812 */ /* 0x000fc400078ec0ff */
[----:B------:R-:W-:Y:S02]  /*51970*/  LOP3.LUT R3, R10, 0xffff, RZ, 0xc0, !PT ;  /* 0x0000ffff0a037812 */ /* 0x000fe400078ec0ff */
[----:B------:R-:W-:Y:S01]  /*51980*/  LOP3.LUT R8, R9, 0xffff, RZ, 0xc0, !PT ;  /* 0x0000ffff09087812 */ /* 0x000fe200078ec0ff */
[----:B------:R-:W-:Y:S01]  /*51990*/  STL [R1+0x3a4], R2 ;  /* 0x0003a40201007387 */ /* 0x000fe20000100800 */
[----:B------:R-:W-:Y:S02]  /*519a0*/  LOP3.LUT R5, R28, 0xffff, RZ, 0xc0, !PT ;  /* 0x0000ffff1c057812 */ /* 0x000fe400078ec0ff */
[----:B------:R-:W-:Y:S01]  /*519b0*/  LOP3.LUT R13, R27, 0xffff, RZ, 0xc0, !PT ;  /* 0x0000ffff1b0d7812 */ /* 0x000fe200078ec0ff */
[----:B------:R-:W-:Y:S04]  /*519c0*/  STL [R1+0x2b8], R3 ;  /* 0x0002b80301007387 */ /* 0x000fe80000100800 */
[----:B------:R-:W-:Y:S04]  /*519d0*/  STL [R1+0x3a0], R8 ;  /* 0x0003a00801007387 */ /* 0x000fe80000100800 */
[----:B------:R-:W-:Y:S01]  /*519e0*/  STL [R1+0xa34], R0 ;  /* 0x000a340001007387 */ /* 0x000fe20000100800 */
[----:B------:R-:W-:-:S02]  /*519f0*/  LOP3.LUT R25, R25, 0xffff, RZ, 0xc0, !PT ;  /* 0x0000ffff19197812 */ /* 0x000fc400078ec0ff */
[----:B------:R-:W-:Y:S01]  /*51a00*/  LOP3.LUT R4, R29, 0xffff, RZ, 0xc0, !PT ;  /* 0x0000ffff1d047812 */ /* 0x000fe200078ec0ff */
[----:B------:R0:W-:Y:S04]  /*51a10*/  STL [R1+0x268], R5 ;  /* 0x0002680501007387 */ /* 0x0001e80000100800 */
[----:B------:R-:W-:Y:S04]  /*51a20*/  STL [R1+0x330], R13 ;  /* 0x0003300d01007387 */ /* 0x000fe80000100800 */
[----:B------:R-:W4:Y:S04]  /*51a30*/  LDL.LU R10, [R1+0xd44] ;  /* 0x000d4400010a7983 */ /* 0x000f280000300800 */
[----:B------:R1:W-:Y:S04]  /*51a40*/  STL [R1+0x90], R25 ;  /* 0x0000901901007387 */ /* 0x0003e80000100800 */
[----:B------:R0:W-:Y:S04]  /*51a50*/  STL [R1+0x3ac], R4 ;  /* 0x0003ac0401007387 */ /* 0x0001e80000100800 */
[----:B------:R-:W4:Y:S04]  /*51a60*/  LDL.LU R9, [R1+0xd40] ;  /* 0x000d400001097983 */ /* 0x000f280000300800 */
[----:B------:R-:W4:Y:S04]  /*51a70*/  LDL.LU R29, [R1+0x35c] ;  /* 0x00035c00011d7983 */ /* 0x000f280000300800 */
[----:B------:R-:W4:Y:S04]  /*51a80*/  LDL.LU R26, [R1+0x300] ;  /* 0x00030000011a7983 */ /* 0x000f280000300800 */
[----:B------:R-:W4:Y:S04]  /*51a90*/  LDL.LU R28, [R1+0x4c] ;  /* 0x00004c00011c7983 */ /* 0x000f280000300800 */
[----:B------:R-:W4:Y:S01]  /*51aa0*/  LDL.LU R27, [R1+0x1ac] ;  /* 0x0001ac00011b7983 */ /* 0x000f220000300800 */
[----:B0-----:R-:W-:-:S03]  /*51ab0*/  PRMT R5, R5, 0x3340, R25 ;  /* 0x0000334005057816 */ /* 0x001fc60000000019 */
[----:B-1----:R-:W4:Y:S01]  /*51ac0*/  LDL.LU R25, [R1+0xac] ;  /* 0x0000ac0001197983 */ /* 0x002f220000300800 */
[--C-:B------:R-:W-:Y:S02]  /*51ad0*/  PRMT R0, R0, 0x3340, R1.reuse ;  /* 0x0000334000007816 */ /* 0x100fe40000000001 */
[----:B------:R-:W-:Y:S02]  /*51ae0*/  PRMT R2, R2, 0x3340, R1 ;  /* 0x0000334002027816 */ /* 0x000fe40000000001 */
[----:B------:R-:W-:Y:S02]  /*51af0*/  PRMT R6, R6, 0x3340, R19 ;  /* 0x0000334006067816 */ /* 0x000fe40000000013 */
[----:B------:R-:W-:Y:S02]  /*51b00*/  PRMT R3, R3, 0x3340, R1 ;  /* 0x0000334003037816 */ /* 0x000fe40000000001 */
[----:B------:R-:W-:Y:S02]  /*51b10*/  PRMT R0, R5, 0x5410, R0 ;  /* 0x0000541005007816 */ /* 0x000fe40000000000 */
[----:B------:R-:W-:-:S02]  /*51b20*/  PRMT R7, R7, 0x3340, R18 ;  /* 0x0000334007077816 */ /* 0x000fc40000000012 */
[----:B------:R-:W-:Y:S02]  /*51b30*/  PRMT R4, R4, 0x3340, R1 ;  /* 0x0000334004047816 */ /* 0x000fe40000000001 */
[----:B------:R-:W-:Y:S02]  /*51b40*/  PRMT R8, R8, 0x3340, R13 ;  /* 0x0000334008087816 */ /* 0x000fe4000000000d */
[----:B------:R-:W-:Y:S02]  /*51b50*/  PRMT R5, R6, 0x5410, R2 ;  /* 0x0000541006057816 */ /* 0x000fe40000000002 */
[----:B------:R-:W-:Y:S01]  /*51b60*/  PRMT R2, R7, 0x5410, R3 ;  /* 0x0000541007027816 */ /* 0x000fe20000000003 */
[----:B------:R0:W-:Y:S01]  /*51b70*/  STL [R1+0xa6c], R0 ;  /* 0x000a6c0001007387 */ /* 0x0001e20000100800 */
[----:B------:R-:W-:-:S03]  /*51b80*/  LOP3.LUT R7, R12, 0xffff, RZ, 0xc0, !PT ;  /* 0x0000ffff0c077812 */ /* 0x000fc600078ec0ff */
[----:B------:R-:W-:Y:S04]  /*51b90*/  STL [R1+0xa68], R5 ;  /* 0x000a680501007387 */ /* 0x000fe80000100800 */
[----:B------:R1:W-:Y:S01]  /*51ba0*/  STL [R1+0xa5c], R2 ;  /* 0x000a5c0201007387 */ /* 0x0003e20000100800 */
[----:B0-----:R-:W-:-:S05]  /*51bb0*/  PRMT R0, R8, 0x5410, R4 ;  /* 0x0000541008007816 */ /* 0x001fca0000000004 */
[----:B------:R0:W-:Y:S04]  /*51bc0*/  STL [R1+0xa4c], R0 ;  /* 0x000a4c0001007387 */ /* 0x0001e80000100800 */
[----:B------:R-:W-:Y:S04]  /*51bd0*/  STL [R1+0x3a8], R7 ;  /* 0x0003a80701007387 */ /* 0x000fe80000100800 */
[----:B------:R-:W4:Y:S01]  /*51be0*/  LDL.LU R12, [R1+0x1010] ;  /* 0x00101000010c7983 */ /* 0x000f220000300800 */
[----:B-1----:R-:W-:Y:S02]  /*51bf0*/  LOP3.LUT R2, R23, 0xffff, RZ, 0xc0, !PT ;  /* 0x0000ffff17027812 */ /* 0x002fe400078ec0ff */
        /* <DEDUP_REMOVED lines=11> */
[----:B------:R-:W-:Y:S02]  /*51cb0*/  LOP3.LUT R5, R29, 0xffff, RZ, 0xc0, !PT ;  /* 0x0000ffff1d057812 */ /* 0x000fe400078ec0ff */
[----:B------:R-:W-:Y:S02]  /*51cc0*/  LOP3.LUT R6, R26, 0xffff, RZ, 0xc0, !PT ;  /* 0x0000ffff1a067812 */ /* 0x000fe400078ec0ff */
[----:B0-----:R-:W-:Y:S01]  /*51cd0*/  LOP3.LUT R0, R28, 0xffff, RZ, 0xc0, !PT ;  /* 0x0000ffff1c007812 */ /* 0x001fe200078ec0ff */
[----:B------:R-:W4:Y:S04]  /*51ce0*/  LDL.LU R29, [R1+0x370] ;  /* 0x00037000011d7983 */ /* 0x000f280000300800 */
[----:B------:R-:W-:Y:S04]  /*51cf0*/  STL [R1+0x3c4], R3 ;  /* 0x0003c40301007387 */ /* 0x000fe80000100800 */
[----:B------:R-:W-:Y:S01]  /*51d00*/  STL [R1+0x3ec], R4 ;  /* 0x0003ec0401007387 */ /* 0x000fe20000100800 */
[----:B------:R-:W-:-:S03]  /*51d10*/  LOP3.LUT R26, R27, 0xffff, RZ, 0xc0, !PT ;  /* 0x0000ffff1b1a7812 */ /* 0x000fc600078ec0ff */
[----:B------:R-:W-:Y:S04]  /*51d20*/  STL [R1+0x2d4], R5 ;  /* 0x0002d40501007387 */ /* 0x000fe80000100800 */
[----:B------:R0:W-:Y:S04]  /*51d30*/  STL [R1+0x1a4], R0 ;  /* 0x0001a40001007387 */ /* 0x0001e80000100800 */
[----:B------:R-:W-:Y:S01]  /*51d40*/  STL [R1+0x34c], R6 ;  /* 0x00034c0601007387 */ /* 0x000fe20000100800 */
[----:B------:R-:W-:-:S03]  /*51d50*/  LOP3.LUT R19, R25, 0xffff, RZ, 0xc0, !PT ;  /* 0x0000ffff19137812 */ /* 0x000fc600078ec0ff */
[----:B------:R1:W-:Y:S04]  /*51d60*/  STL [R1+0x300], R2 ;  /* 0x0003000201007387 */ /* 0x0003e80000100800 */
[----:B------:R0:W-:Y:S04]  /*51d70*/  STL [R1+0x9c], R26 ;  /* 0x00009c1a01007387 */ /* 0x0001e80000100800 */
[----:B------:R-:W4:Y:S04]  /*51d80*/  LDL.LU R10, [R1+0x304] ;  /* 0x00030400010a7983 */ /* 0x000f280000300800 */
[----:B------:R-:W4:Y:S04]  /*51d90*/  LDL.LU R23, [R1+0x1ec] ;  /* 0x0001ec0001177983 */ /* 0x000f280000300800 */
[----:B------:R-:W-:Y:S04]  /*51da0*/  STL [R1+0xac], R19 ;  /* 0x0000ac1301007387 */ /* 0x000fe80000100800 */
[----:B------:R-:W4:Y:S04]  /*51db0*/  LDL.LU R25, [R1+0x1e8] ;  /* 0x0001e80001197983 */ /* 0x000f280000300800 */
[----:B------:R-:W4:Y:S04]  /*51dc0*/  LDL.LU R9, [R1+0xbc] ;  /* 0x0000bc0001097983 */ /* 0x000f280000300800 */
[----:B------:R-:W4:Y:S04]  /*51dd0*/  LDL.LU R28, [R1+0x64] ;  /* 0x00006400011c7983 */ /* 0x000f280000300800 */
[----:B------:R-:W4:Y:S01]  /*51de0*/  LDL.LU R27, [R1+0x60] ;  /* 0x00006000011b7983 */ /* 0x000f220000300800 */
[----:B0-----:R-:W-:-:S02]  /*51df0*/  PRMT R0, R0, 0x3340, R1 ;  /* 0x0000334000007816 */ /* 0x001fc40000000001 */
[----:B------:R-:W-:Y:S02]  /*51e00*/  PRMT R5, R5, 0x3340, R26 ;  /* 0x0000334005057816 */ /* 0x000fe4000000001a */
[----:B-1----:R-:W-:Y:S02]  /*51e10*/  PRMT R2, R2, 0x3340, R1 ;  /* 0x0000334002027816 */ /* 0x002fe40000000001 */
[----:B------:R-:W-:Y:S02]  /*51e20*/  PRMT R6, R6, 0x3340, R19 ;  /* 0x0000334006067816 */ /* 0x000fe40000000013 */
[----:B------:R-:W-:Y:S02]  /*51e30*/  PRMT R3, R3, 0x3340, R1 ;  /* 0x0000334003037816 */ /* 0x000fe40000000001 */
[----:B------:R-:W-:Y:S02]  /*51e40*/  PRMT R0, R5, 0x5410, R0 ;  /* 0x0000541005007816 */ /* 0x000fe40000000000 */
[----:B------:R-:W-:-:S02]  /*51e50*/  PRMT R7, R7, 0x3340, R18 ;  /* 0x0000334007077816 */ /* 0x000fc40000000012 */
[----:B------:R-:W-:Y:S02]  /*51e60*/  PRMT R4, R4, 0x3340, R1 ;  /* 0x0000334004047816 */ /* 0x000fe40000000001 */
[----:B------:R-:W-:Y:S01]  /*51e70*/  PRMT R8, R8, 0x3340, R13 ;  /* 0x0000334008087816 */ /* 0x000fe2000000000d */
[----:B------:R-:W4:Y:S01]  /*51e80*/  LDL.LU R26, [R1+0x267c] ;  /* 0x00267c00011a7983 */ /* 0x000f220000300800 */
[----:B------:R-:W-:Y:S02]  /*51e90*/  PRMT R5, R6, 0x5410, R2 ;  /* 0x0000541006057816 */ /* 0x000fe40000000002 */
[----:B------:R-:W-:Y:S01]  /*51ea0*/  PRMT R2, R7, 0x5410, R3 ;  /* 0x0000541007027816 */ /* 0x000fe20000000003 */
[----:B------:R0:W-:Y:S04]  /*51eb0*/  STL [R1+0xa48], R0 ;  /* 0x000a480001007387 */ /* 0x0001e80000100800 */
[----:B------:R1:W-:Y:S04]  /*51ec0*/  STL [R1+0xa44], R5 ;  /* 0x000a440501007387 */ /* 0x0003e80000100800 */
[----:B------:R-:W-:Y:S01]  /*51ed0*/  STL [R1+0xa40], R2 ;  /* 0x000a400201007387 */ /* 0x000fe20000100800 */
[----:B0-----:R-:W-:-:S02]  /*51ee0*/  PRMT R0, R8, 0x5410, R4 ;  /* 0x0000541008007816 */ /* 0x001fc40000000004 */
[----:B-1----:R-:W-:-:S03]  /*51ef0*/  LOP3.LUT R5, R12, 0xffff, RZ, 0xc0, !PT ;  /* 0x0000ffff0c057812 */ /* 0x002fc600078ec0ff */
[----:B------:R3:W-:Y:S04]  /*51f00*/  STL [R1+0xa3c], R0 ;  /* 0x000a3c0001007387 */ /* 0x0007e80000100800 */
[----:B------:R0:W-:Y:S01]  /*51f10*/  STL [R1+0x1ac], R5 ;  /* 0x0001ac0501007387 */ /* 0x0001e20000100800 */
[----:B------:R-:W-:Y:S02]  /*51f20*/  LOP3.LUT R4, R21, 0xffff, RZ, 0xc0, !PT ;  /* 0x0000ffff15047812 */ /* 0x000fe400078ec0ff */
[----:B--2---:R-:W-:Y:S02]  /*51f30*/  LOP3.LUT R14, R14, 0xffff, RZ, 0xc0, !PT ;  /* 0x0000ffff0e0e7812 */ /* 0x004fe400078ec0ff */
[----:B---3--:R-:W-:Y:S02]  /*51f40*/  LOP3.LUT R0, R11, 0xffff, RZ, 0xc0, !PT ;  /* 0x0000ffff0b007812 */ /* 0x008fe400078ec0ff */
[----:B----4-:R-:W-:Y:S01]  /*51f50*/  LOP3.LUT R6, R22, 0xffff, RZ, 0xc0, !PT ;  /* 0x0000ffff16067812 */ /* 0x010fe200078ec0ff */
[----:B------:R1:W-:Y:S04]  /*51f60*/  STL [R1+0x3b8], R14 ;  /* 0x0003b80e01007387 */ /* 0x0003e80000100800 */
[----:B------:R-:W-:Y:S04]  /*51f70*/  STL [R1+0x3b4], R0 ;  /* 0x0003b40001007387 */ /* 0x000fe80000100800 */
[----:B------:R-:W2:Y:S04]  /*51f80*/  LDL.LU R12, [R1+0x10f4] ;  /* 0x0010f400010c7983 */ /* 0x000ea80000300800 */
[----:B------:R-:W3:Y:S04]  /*51f90*/  LDL.LU R11, [R1+0x10f0] ;  /* 0x0010f000010b7983 */ /* 0x000ee80000300800 */
[----:B------:R4:W-:Y:S04]  /*51fa0*/  STL [R1+0x374], R6 ;  /* 0x0003740601007387 */ /* 0x0009e80000100800 */
[----:B------:R-:W3:Y:S01]  /*51fb0*/  LDL.LU R22, [R1+0x1020] ;  /* 0x0010200001167983 */ /* 0x000ee20000300800 */
[----:B0-----:R-:W-:-:S02]  /*51fc0*/  PRMT R5, R5, 0x3340, R14 ;  /* 0x0000334005057816 */ /* 0x001fc4000000000e */
[----:B------:R-:W-:-:S05]  /*51fd0*/  LOP3.LUT R7, R29, 0xffff, RZ, 0xc0, !PT ;  /* 0x0000ffff1d077812 */ /* 0x000fca00078ec0ff */
[----:B------:R0:W-:Y:S04]  /*51fe0*/  STL [R1+0x370], R7 ;  /* 0x0003700701007387 */ /* 0x0001e80000100800 */
[----:B------:R-:W3:Y:S01]  /*51ff0*/  LDL.LU R29, [R1+0xf34] ;  /* 0x000f3400011d7983 */ /* 0x000ee20000300800 */
[----:B------:R-:W-:Y:S02]  /*52000*/  LOP3.LUT R8, R10, 0xffff, RZ, 0xc0, !PT ;  /* 0x0000ffff0a087812 */ /* 0x000fe400078ec0ff */
[----:B------:R-:W-:Y:S02]  /*52010*/  LOP3.LUT R23, R23, 0xffff, RZ, 0xc0, !PT ;  /* 0x0000ffff17177812 */ /* 0x000fe400078ec0ff */
[----:B------:R-:W-:Y:S02]  /*52020*/  LOP3.LUT R25, R25, 0xffff, RZ, 0xc0, !PT ;  /* 0x0000ffff19197812 */ /* 0x000fe400078ec0ff */
[----:B------:R-:W-:-:S02]  /*52030*/  LOP3.LUT R19, R9, 0xffff, RZ, 0xc0, !PT ;  /* 0x0000ffff09137812 */ /* 0x000fc400078ec0ff */
[----:B------:R-:W-:Y:S01]  /*52040*/  LOP3.LUT R2, R28, 0xffff, RZ, 0xc0, !PT ;  /* 0x0000ffff1c027812 */ /* 0x000fe200078ec0ff */
[----:B------:R-:W-:Y:S04]  /*52050*/  STL [R1+0x3e8], R8 ;  /* 0x0003e80801007387 */ /* 0x000fe80000100800 */
[----:B------:R0:W-:Y:S01]  /*52060*/  STL [R1+0x1ec], R23 ;  /* 0x0001ec1701007387 */ /* 0x0001e20000100800 */
[----:B------:R-:W-:-:S03]  /*52070*/  LOP3.LUT R3, R27, 0xffff, RZ, 0xc0, !PT ;  /* 0x0000ffff1b037812 */ /* 0x000fc600078ec0ff */
[----:B------:R0:W-:Y:S04]  /*52080*/  STL [R1+0x1e8], R25 ;  /* 0x0001e81901007387 */ /* 0x0001e80000100800 */
[----:B------:R-:W-:Y:S04]  /*52090*/  STL [R1+0x3e4], R19 ;  /* 0x0003e41301007387 */ /* 0x000fe80000100800 */
[----:B------:R0:W-:Y:S04]  /*520a0*/  STL [R1+0x64], R2 ;  /* 0x0000640201007387 */ /* 0x0001e80000100800 */
[----:B------:R-:W3:Y:S04]  /*520b0*/  LDL.LU R21, [R1+0xf30] ;  /* 0x000f300001157983 */ /* 0x000ee80000300800 */
[----:B------:R0:W-:Y:S04]  /*520c0*/  STL [R1+0x60], R3 ;  /* 0x0000600301007387 */ /* 0x0001e80000100800 */
[----:B------:R-:W3:Y:S04]  /*520d0*/  LDL.LU R18, [R1+0xe40] ;  /* 0x000e400001127983 */ /* 0x000ee80000300800 */
[----:B------:R-:W3:Y:S04]  /*520e0*/  LDL.LU R13, [R1+0xd54] ;  /* 0x000d5400010d7983 */ /* 0x000ee80000300800 */
[----:B------:R0:W-:Y:S04]  /*520f0*/  STL [R1+0x3e0], R4 ;  /* 0x0003e00401007387 */ /* 0x0001e80000100800 */
[----:B------:R-:W3:Y:S04]  /*52100*/  LDL.LU R10, [R1+0xd50] ;  /* 0x000d5000010a7983 */ /* 0x000ee80000300800 */
[----:B------:R-:W3:Y:S04]  /*52110*/  LDL.LU R9, [R1+0xc60] ;  /* 0x000c600001097983 */ /* 0x000ee80000300800 */
[----:B------:R-:W3:Y:S04]  /*52120*/  LDL.LU R28, [R1+0x380] ;  /* 0x00038000011c7983 */ /* 0x000ee80000300800 */
[----:B------:R-:W3:Y:S04]  /*52130*/  LDL.LU R27, [R1+0x20c] ;  /* 0x00020c00011b7983 */ /* 0x000ee80000300800 */
[----:B-1----:R-:W3:Y:S01]  /*52140*/  LDL.LU R14, [R1+0x2678] ;  /* 0x00267800010e7983 */ /* 0x002ee20000300800 */
[----:B----4-:R-:W-:-:S02]  /*52150*/  PRMT R6, R6, 0x3340, R23 ;  /* 0x0000334006067816 */ /* 0x010fc40000000017 */
[----:B0-----:R-:W-:Y:S01]  /*52160*/  PRMT R7, R7, 0x3340, R25 ;  /* 0x0000334007077816 */ /* 0x001fe20000000019 */
        /* <DEDUP_REMOVED lines=9> */
[----:B------:R-:W-:Y:S01]  /*52200*/  PRMT R2, R7, 0x5410, R3 ;  /* 0x0000541007027816 */ /* 0x000fe20000000003 */
[----:B------:R-:W-:Y:S04]  /*52210*/  STL [R1+0xa38], R5 ;  /* 0x000a380501007387 */ /* 0x000fe80000100800 */
[----:B------:R0:W-:Y:S04]  /*52220*/  STL [R1+0xa30], R0 ;  /* 0x000a300001007387 */ /* 0x0001e80000100800 */
[----:B------:R-:W-:Y:S01]  /*52230*/  STL [R1+0xa2c], R2 ;  /* 0x000a2c0201007387 */ /* 0x000fe20000100800 */
[----:B0-----:R-:W-:-:S05]  /*52240*/  PRMT R0, R8, 0x5410, R4 ;  /* 0x0000541008007816 */ /* 0x001fca0000000004 */
[----:B------:R0:W-:Y:S01]  /*52250*/  STL [R1+0xa28], R0 ;  /* 0x000a280001007387 */ /* 0x0001e20000100800 */
[----:B--2---:R-:W-:Y:S02]  /*52260*/  LOP3.LUT R5, R12, 0xffff, RZ, 0xc0, !PT ;  /* 0x0000ffff0c057812 */ /* 0x004fe400078ec0ff */
[----:B---3--:R-:W-:Y:S02]  /*52270*/  LOP3.LUT R6, R11, 0xffff, RZ, 0xc0, !PT ;  /* 0x0000ffff0b067812 */ /* 0x008fe400078ec0ff */
[----:B------:R-:W-:Y:S01]  /*52280*/  LOP3.LUT R7, R22, 0xffff, RZ, 0xc0, !PT ;  /* 0x0000ffff16077812 */ /* 0x000fe200078ec0ff */
[----:B------:R-:W-:Y:S04]  /*52290*/  STL [R1+0x304], R5 ;  /* 0x0003040501007387 */ /* 0x000fe80000100800 */
[----:B------:R-:W2:Y:S04]  /*522a0*/  LDL.LU R12, [R1+0x10fc] ;  /* 0x0010fc00010c7983 */ /* 0x000ea80000300800 */
[----:B------:R-:W-:Y:S01]  /*522b0*/  STL [R1+0x404], R6 ;  /* 0x0004040601007387 */ /* 0x000fe20000100800 */
[----:B------:R-:W-:-:S05]  /*522c0*/  LOP3.LUT R22, R29, 0xffff, RZ, 0xc0, !PT ;  /* 0x0000ffff1d167812 */ /* 0x000fca00078ec0ff */
[----:B------:R-:W-:Y:S04]  /*522d0*/  STL [R1+0x3d8], R22 ;  /* 0x0003d81601007387 */ /* 0x000fe80000100800 */
[----:B------:R-:W3:Y:S04]  /*522e0*/  LDL.LU R11, [R1+0x10f8] ;  /* 0x0010f800010b7983 */ /* 0x000ee80000300800 */
[----:B------:R-:W-:Y:S04]  /*522f0*/  STL [R1+0x408], R7 ;  /* 0x0004080701007387 */ /* 0x000fe80000100800 */
[----:B------:R-:W3:Y:S01]  /*52300*/  LDL.LU R29, [R1+0xf44] ;  /* 0x000f4400011d7983 */ /* 0x000ee20000300800 */
[----:B------:R-:W-:-:S02]  /*52310*/  LOP3.LUT R21, R21, 0xffff, RZ, 0xc0, !PT ;  /* 0x0000ffff15157812 */ /* 0x000fc400078ec0ff */
[----:B------:R-:W-:Y:S02]  /*52320*/  LOP3.LUT R18, R18, 0xffff, RZ, 0xc0, !PT ;  /* 0x0000ffff12127812 */ /* 0x000fe400078ec0ff */
[----:B0-----:R-:W-:Y:S02]  /*52330*/  LOP3.LUT R0, R13, 0xffff, RZ, 0xc0, !PT ;  /* 0x0000ffff0d007812 */ /* 0x001fe400078ec0ff */
[----:B------:R-:W-:Y:S02]  /*52340*/  LOP3.LUT R2, R10, 0xffff, RZ, 0xc0, !PT ;  /* 0x0000ffff0a027812 */ /* 0x000fe400078ec0ff */
[----:B------:R-:W-:Y:S01]  /*52350*/  LOP3.LUT R3, R9, 0xffff, RZ, 0xc0, !PT ;  /* 0x0000ffff09037812 */ /* 0x000fe200078ec0ff */
[----:B------:R-:W-:Y:S04]  /*52360*/  STL [R1+0x410], R21 ;  /* 0x0004101501007387 */ /* 0x000fe80000100800 */
[----:B------:R0:W-:Y:S04]  /*52370*/  STL [R1+0xbc], R0 ;  /* 0x0000bc0001007387 */ /* 0x0001e80000100800 */
[----:B------:R-:W-:Y:S01]  /*52380*/  STL [R1+0x40c], R18 ;  /* 0x00040c1201007387 */ /* 0x000fe20000100800 */
[----:B------:R-:W-:-:S03]  /*52390*/  LOP3.LUT R8, R28, 0xffff, RZ, 0xc0, !PT ;  /* 0x0000ffff1c087812 */ /* 0x000fc600078ec0ff */
[----:B------:R1:W-:Y:S01]  /*523a0*/  STL [R1+0x424], R2 ;  /* 0x0004240201007387 */ /* 0x0003e20000100800 */
[----:B------:R-:W-:-:S03]  /*523b0*/  LOP3.LUT R13, R27, 0xffff, RZ, 0xc0, !PT ;  /* 0x0000ffff1b0d7812 */ /* 0x000fc600078ec0ff */
[----:B------:R0:W-:Y:S04]  /*523c0*/  STL [R1+0x400], R3 ;  /* 0x0004000301007387 */ /* 0x0001e80000100800 */
[----:B------:R-:W3:Y:S04]  /*523d0*/  LDL.LU R19, [R1+0xf40] ;  /* 0x000f400001137983 */ /* 0x000ee80000300800 */
[----:B------:R-:W3:Y:S01]  /*523e0*/  LDL.LU R10, [R1+0xd64] ;  /* 0x000d6400010a7983 */ /* 0x000ee20000300800 */
[----:B----4-:R-:W-:-:S03]  /*523f0*/  LOP3.LUT R4, R25, 0xffff, RZ, 0xc0, !PT ;  /* 0x0000ffff19047812 */ /* 0x010fc600078ec0ff */
[----:B------:R-:W-:Y:S04]  /*52400*/  STL [R1+0x420], R8 ;  /* 0x0004200801007387 */ /* 0x000fe80000100800 */
[----:B------:R-:W-:Y:S01]  /*52410*/  STL [R1+0x41c], R13 ;  /* 0x00041c0d01007387 */ /* 0x000fe20000100800 */
[--C-:B0-----:R-:W-:Y:S02]  /*52420*/  PRMT R0, R0, 0x3340, R1.reuse ;  /* 0x0000334000007816 */ /* 0x101fe40000000001 */
[----:B------:R-:W-:Y:S01]  /*52430*/  PRMT R5, R5, 0x3340, R22 ;  /* 0x0000334005057816 */ /* 0x000fe20000000016 */
[----:B------:R-:W4:Y:S01]  /*52440*/  LDL.LU R9, [R1+0xd60] ;  /* 0x000d600001097983 */ /* 0x000f220000300800 */
[----:B-1----:R-:W-:Y:S02]  /*52450*/  PRMT R2, R2, 0x3340, R1 ;  /* 0x0000334002027816 */ /* 0x002fe40000000001 */
[----:B------:R-:W-:Y:S01]  /*52460*/  PRMT R6, R6, 0x3340, R21 ;  /* 0x0000334006067816 */ /* 0x000fe20000000015 */
[----:B------:R-:W4:Y:S04]  /*52470*/  LDL.LU R28, [R1+0x38c] ;  /* 0x00038c00011c7983 */ /* 0x000f280000300800 */
[----:B------:R0:W-:Y:S01]  /*52480*/  STL [R1+0x440], R4 ;  /* 0x0004400401007387 */ /* 0x0001e20000100800 */
[----:B------:R-:W-:-:S02]  /*52490*/  PRMT R3, R3, 0x3340, R1 ;  /* 0x0000334003037816 */ /* 0x000fc40000000001 */
[----:B------:R-:W-:Y:S01]  /*524a0*/  PRMT R7, R7, 0x3340, R18 ;  /* 0x0000334007077816 */ /* 0x000fe20000000012 */
[----:B------:R-:W4:Y:S01]  /*524b0*/  LDL.LU R27, [R1+0x30c] ;  /* 0x00030c00011b7983 */ /* 0x000f220000300800 */
[----:B------:R-:W-:-:S03]  /*524c0*/  PRMT R0, R5, 0x5410, R0 ;  /* 0x0000541005007816 */ /* 0x000fc60000000000 */
[----:B------:R-:W4:Y:S01]  /*524d0*/  LDL.LU R25, [R1+0x7c] ;  /* 0x00007c0001197983 */ /* 0x000f220000300800 */
[----:B------:R-:W-:Y:S02]  /*524e0*/  PRMT R5, R6, 0x5410, R2 ;  /* 0x0000541006057816 */ /* 0x000fe40000000002 */
[----:B------:R-:W-:Y:S01]  /*524f0*/  PRMT R2, R7, 0x5410, R3 ;  /* 0x0000541007027816 */ /* 0x000fe20000000003 */
[----:B------:R1:W-:Y:S04]  /*52500*/  STL [R1+0xa1c], R0 ;  /* 0x000a1c0001007387 */ /* 0x0003e80000100800 */
[----:B------:R-:W-:Y:S04]  /*52510*/  STL [R1+0xa18], R5 ;  /* 0x000a180501007387 */ /* 0x000fe80000100800 */
[----:B------:R-:W4:Y:S04]  /*52520*/  LDL.LU R22, [R1+0x22c] ;  /* 0x00022c0001167983 */ /* 0x000f280000300800 */
[----:B------:R1:W-:Y:S04]  /*52530*/  STL [R1+0xa0c], R2 ;  /* 0x000a0c0201007387 */ /* 0x0003e80000100800 */
[----:B------:R-:W4:Y:S01]  /*52540*/  LDL.LU R21, [R1+0x10c] ;  /* 0x00010c0001157983 */ /* 0x000f220000300800 */
[----:B0-----:R-:W-:-:S02]  /*52550*/  PRMT R4, R4, 0x3340, R1 ;  /* 0x0000334004047816 */ /* 0x001fc40000000001 */
[----:B------:R-:W-:-:S04]  /*52560*/  PRMT R8, R8, 0x3340, R13 ;  /* 0x0000334008087816 */ /* 0x000fc8000000000d */
[----:B-1----:R-:W-:-:S05]  /*52570*/  PRMT R0, R8, 0x5410, R4 ;  /* 0x0000541008007816 */ /* 0x002fca0000000004 */
[----:B------:R0:W-:Y:S04]  /*52580*/  STL [R1+0xa08], R0 ;  /* 0x000a080001007387 */ /* 0x0001e80000100800 */
[----:B------:R-:W4:Y:S01]  /*52590*/  LDL.LU R18, [R1+0x1030] ;  /* 0x0010300001127983 */ /* 0x000f220000300800 */
[----:B------:R-:W-:Y:S02]  /*525a0*/  LOP3.LUT R2, R24, 0xffff, RZ, 0xc0, !PT ;  /* 0x0000ffff18027812 */ /* 0x000fe400078ec0ff */
[----:B--2---:R-:W-:-:S05]  /*525b0*/  LOP3.LUT R7, R12, 0xffff, RZ, 0xc0, !PT ;  /* 0x0000ffff0c077812 */ /* 0x004fca00078ec0ff */
[----:B------:R-:W-:Y:S04]  /*525c0*/  STL [R1+0x464], R7 ;  /* 0x0004640701007387 */ /* 0x000fe80000100800 */
[----:B------:R-:W2:Y:S01]  /*525d0*/  LDL.LU R13, [R1+0xe50] ;  /* 0x000e5000010d7983 */ /* 0x000ea20000300800 */
[----:B---3--:R-:W-:Y:S02]  /*525e0*/  LOP3.LUT R8, R11, 0xffff, RZ, 0xc0, !PT ;  /* 0x0000ffff0b087812 */ /* 0x008fe400078ec0ff */
[----:B------:R-:W-:-:S05]  /*525f0*/  LOP3.LUT R29, R29, 0xffff, RZ, 0xc0, !PT ;  /* 0x0000ffff1d1d7812 */ /* 0x000fca00078ec0ff */
[----:B------:R-:W-:Y:S04]  /*52600*/  STL [R1+0x460], R29 ;  /* 0x0004601d01007387 */ /* 0x000fe80000100800 */
[----:B------:R-:W-:Y:S04]  /*52610*/  STL [R1+0x478], R8 ;  /* 0x0004780801007387 */ /* 0x000fe80000100800 */
[----:B------:R-:W3:Y:S04]  /*52620*/  LDL.LU R12, [R1+0xc70] ;  /* 0x000c7000010c7983 */ /* 0x000ee80000300800 */
[----:B------:R-:W3:Y:S01]  /*52630*/  LDL.LU R11, [R1+0x39c] ;  /* 0x00039c00010b7983 */ /* 0x000ee20000300800 */
[----:B------:R-:W-:-:S02]  /*52640*/  LOP3.LUT R19, R19, 0xffff, RZ, 0xc0, !PT ;  /* 0x0000ffff13137812 */ /* 0x000fc400078ec0ff */
[----:B------:R-:W-:Y:S02]  /*52650*/  LOP3.LUT R3, R10, 0xffff, RZ, 0xc0, !PT ;  /* 0x0000ffff0a037812 */ /* 0x000fe400078ec0ff */
[----:B------:R-:W3:Y:S04]  /*52660*/  LDL.LU R10, [R1+0x398] ;  /* 0x00039800010a7983 */ /* 0x000ee80000300800 */
[----:B------:R-:W-:Y:S01]  /*52670*/  STL [R1+0x488], R19 ;  /* 0x0004881301007387 */ /* 0x000fe20000100800 */
[----:B----4-:R-:W-:-:S03]  /*52680*/  LOP3.LUT R4, R9, 0xffff, RZ, 0xc0, !PT ;  /* 0x0000ffff09047812 */ /* 0x010fc600078ec0ff */
[----:B------:R-:W-:Y:S01]  /*52690*/  STL [R1+0x458], R3 ;  /* 0x0004580301007387 */ /* 0x000fe20000100800 */
[----:B------:R-:W-:-:S03]  /*526a0*/  LOP3.LUT R5, R28, 0xffff, RZ, 0xc0, !PT ;  /* 0x0000ffff1c057812 */ /* 0x000fc600078ec0ff */
[----:B------:R-:W-:Y:S04]  /*526b0*/  STL [R1+0x4bc], R4 ;  /* 0x0004bc0401007387 */ /* 0x000fe80000100800 */
[----:B------:R-:W4:Y:S01]  /*526c0*/  LDL.LU R9, [R1+0x32c] ;  /* 0x00032c0001097983 */ /* 0x000f220000300800 */
[----:B------:R-:W-:Y:S02]  /*526d0*/  LOP3.LUT R6, R27, 0xffff, RZ, 0xc0, !PT ;  /* 0x0000ffff1b067812 */ /* 0x000fe400078ec0ff */
[----:B0-----:R-:W-:Y:S01]  /*526e0*/  LOP3.LUT R0, R25, 0xffff, RZ, 0xc0, !PT ;  /* 0x0000ffff19007812 */ /* 0x001fe200078ec0ff */
[----:B------:R0:W-:Y:S04]  /*526f0*/  STL [R1+0x38c], R5 ;  /* 0x00038c0501007387 */ /* 0x0001e80000100800 */
[----:B------:R-:W-:Y:S04]  /*52700*/  STL [R1+0x7c], R0 ;  /* 0x00007c0001007387 */ /* 0x000fe80000100800 */
[----:B------:R1:W-:Y:S04]  /*52710*/  STL [R1+0x428], R6 ;  /* 0x0004280601007387 */ /* 0x0003e80000100800 */
[----:B------:R-:W4:Y:S01]  /*52720*/  LDL.LU R27, [R1+0x264] ;  /* 0x00026400011b7983 */ /* 0x000f220000300800 */
[----:B------:R-:W-:-:S03]  /*52730*/  LOP3.LUT R28, R22, 0xffff, RZ, 0xc0, !PT ;  /* 0x0000ffff161c7812 */ /* 0x000fc600078ec0ff */
[----:B------:R-:W4:Y:S01]  /*52740*/  LDL.LU R25, [R1+0x260] ;  /* 0x0002600001197983 */ /* 0x000f220000300800 */
[----:B------:R-:W-:-:S03]  /*52750*/  LOP3.LUT R22, R21, 0xffff, RZ, 0xc0, !PT ;  /* 0x0000ffff15167812 */ /* 0x000fc600078ec0ff */
[----:B------:R-:W-:Y:S04]  /*52760*/  STL [R1+0x44c], R2 ;  /* 0x00044c0201007387 */ /* 0x000fe80000100800 */
[----:B------:R-:W4:Y:S04]  /*52770*/  LDL.LU R24, [R1+0x148] ;  /* 0x0001480001187983 */ /* 0x000f280000300800 */
[----:B------:R-:W4:Y:S04]  /*52780*/  LDL.LU R21, [R1+0x8c] ;  /* 0x00008c0001157983 */ /* 0x000f280000300800 */
[----:B------:R1:W-:Y:S04]  /*52790*/  STL [R1+0x74], R28 ;  /* 0x0000741c01007387 */ /* 0x0003e80000100800 */
[----:B------:R1:W-:Y:S01]  /*527a0*/  STL [R1+0x10c], R22 ;  /* 0x00010c1601007387 */ /* 0x0003e20000100800 */
[----:B0-----:R-:W-:-:S02]  /*527b0*/  PRMT R5, R5, 0x3340, R28 ;  /* 0x0000334005057816 */ /* 0x001fc4000000001c */
[----:B-1----:R-:W-:Y:S02]  /*527c0*/  PRMT R6, R6, 0x3340, R22 ;  /* 0x0000334006067816 */ /* 0x002fe40000000016 */
[----:B------:R-:W-:Y:S01]  /*527d0*/  PRMT R7, R7, 0x3340, R29 ;  /* 0x0000334007077816 */ /* 0x000fe2000000001d */
[----:B------:R-:W4:Y:S04]  /*527e0*/  LDL.LU R28, [R1+0x2670] ;  /* 0x00267000011c7983 */ /* 0x000f280000300800 */
[----:B------:R-:W4:Y:S04]  /*527f0*/  LDL.LU R22, [R1+0x266c] ;  /* 0x00266c0001167983 */ /* 0x000f280000300800 */
[----:B------:R-:W4:Y:S01]  /*52800*/  LDL.LU R29, [R1+0x2668] ;  /* 0x00266800011d7983 */ /* 0x000f220000300800 */
        /* <DEDUP_REMOVED lines=9> */
[----:B------:R1:W-:Y:S04]  /*528a0*/  STL [R1+0x9f8], R5 ;  /* 0x0009f80501007387 */ /* 0x0003e80000100800 */
[----:B------:R-:W-:Y:S01]  /*528b0*/  STL [R1+0x9ec], R2 ;  /* 0x0009ec0201007387 */ /* 0x000fe20000100800 */
[----:B0-----:R-:W-:-:S02]  /*528c0*/  PRMT R0, R8, 0x5410, R4 ;  /* 0x0000541008007816 */ /* 0x001fc40000000004 */
[----:B-1----:R-:W-:-:S03]  /*528d0*/  LOP3.LUT R5, R18, 0xffff, RZ, 0xc0, !PT ;  /* 0x0000ffff12057812 */ /* 0x002fc600078ec0ff */
[----:B------:R-:W-:Y:S04]  /*528e0*/  STL [R1+0x9e8], R0 ;  /* 0x0009e80001007387 */ /* 0x000fe80000100800 */
[----:B------:R0:W-:Y:S01]  /*528f0*/  STL [R1+0x43c], R5 ;  /* 0x00043c0501007387 */ /* 0x0001e20000100800 */
[----:B------:R-:W-:Y:S02]  /*52900*/  LOP3.LUT R4, R20, 0xffff, RZ, 0xc0, !PT ;  /* 0x0000ffff14047812 */ /* 0x000fe400078ec0ff */
[----:B--2---:R-:W-:-:S05]  /*52910*/  LOP3.LUT R19, R13, 0xffff, RZ, 0xc0, !PT ;  /* 0x0000ffff0d137812 */ /* 0x004fca00078ec0ff */
[----:B------:R-:W-:Y:S01]  /*52920*/  STL [R1+0x438], R19 ;  /* 0x0004381301007387 */ /* 0x000fe20000100800 */
[----:B0-----:R-:W-:Y:S02]  /*52930*/  PRMT R5, R5, 0x3340, R19 ;  /* 0x0000334005057816 */ /* 0x001fe40000000013 */
[----:B---3--:R-:W-:Y:S02]  /*52940*/  LOP3.LUT R0, R12, 0xffff, RZ, 0xc0, !PT ;  /* 0x0000ffff0c007812 */ /* 0x008fe400078ec0ff */
[----:B------:R-:W-:-:S03]  /*52950*/  LOP3.LUT R6, R11, 0xffff, RZ, 0xc0, !PT ;  /* 0x0000ffff0b067812 */ /* 0x000fc600078ec0ff */
[----:B------:R0:W-:Y:S04]  /*52960*/  STL [R1+0x434], R0 ;  /* 0x0004340001007387 */ /* 0x0001e80000100800 */
[----:B------:R-:W2:Y:S01]  /*52970*/  LDL.LU R11, [R1+0x1104] ;  /* 0x00110400010b7983 */ /* 0x000ea20000300800 */
[----:B------:R-:W-:-:S03]  /*52980*/  LOP3.LUT R7, R10, 0xffff, RZ, 0xc0, !PT ;  /* 0x0000ffff0a077812 */ /* 0x000fc600078ec0ff */
[----:B------:R-:W3:Y:S04]  /*52990*/  LDL.LU R10, [R1+0x1100] ;  /* 0x00110000010a7983 */ /* 0x000ee80000300800 */
[----:B------:R1:W-:Y:S04]  /*529a0*/  STL [R1+0x474], R6 ;  /* 0x0004740601007387 */ /* 0x0003e80000100800 */
[----:B------:R-:W-:Y:S01]  /*529b0*/  STL [R1+0x45c], R7 ;  /* 0x00045c0701007387 */ /* 0x000fe20000100800 */
[----:B----4-:R-:W-:-:S05]  /*529c0*/  LOP3.LUT R8, R9, 0xffff, RZ, 0xc0, !PT ;  /* 0x0000ffff09087812 */ /* 0x010fca00078ec0ff */
[----:B------:R-:W-:Y:S01]  /*529d0*/  STL [R1+0x4b4], R8 ;  /* 0x0004b40801007387 */ /* 0x000fe20000100800 */
[----:B------:R-:W-:Y:S02]  /*529e0*/  LOP3.LUT R18, R27, 0xffff, RZ, 0xc0, !PT ;  /* 0x0000ffff1b127812 */ /* 0x000fe400078ec0ff */
[----:B------:R-:W-:Y:S02]  /*529f0*/  LOP3.LUT R13, R25, 0xffff, RZ, 0xc0, !PT ;  /* 0x0000ffff190d7812 */ /* 0x000fe400078ec0ff */
[----:B------:R-:W-:Y:S02]  /*52a00*/  LOP3.LUT R12, R24, 0xffff, RZ, 0xc0, !PT ;  /* 0x0000ffff180c7812 */ /* 0x000fe400078ec0ff */
[----:B------:R-:W-:Y:S01]  /*52a10*/  LOP3.LUT R2, R21, 0xffff, RZ, 0xc0, !PT ;  /* 0x0000ffff15027812 */ /* 0x000fe200078ec0ff */
[----:B------:R-:W-:Y:S04]  /*52a20*/  STL [R1+0x470], R18 ;  /* 0x0004701201007387 */ /* 0x000fe80000100800 */
[----:B------:R-:W-:Y:S04]  /*52a30*/  STL [R1+0x454], R13 ;  /* 0x0004540d01007387 */ /* 0x000fe80000100800 */
[----:B------:R-:W-:Y:S04]  /*52a40*/  STL [R1+0x4b0], R12 ;  /* 0x0004b00c01007387 */ /* 0x000fe80000100800 */
[----:B------:R4:W-:Y:S04]  /*52a50*/  STL [R1+0x8c], R2 ;  /* 0x00008c0201007387 */ /* 0x0009e80000100800 */
[----:B------:R-:W3:Y:S04]  /*52a60*/  LDL.LU R9, [R1+0x1044] ;  /* 0x0010440001097983 */ /* 0x000ee80000300800 */
[----:B------:R-:W3:Y:S01]  /*52a70*/  LDL.LU R27, [R1+0x1040] ;  /* 0x00104000011b7983 */ /* 0x000ee20000300800 */
[----:B0-----:R-:W-:-:S02]  /*52a80*/  PRMT R0, R0, 0x3340, R1 ;  /* 0x0000334000007816 */ /* 0x001fc40000000001 */
[----:B------:R-:W-:Y:S02]  /*52a90*/  LOP3.LUT R3, R29, 0xffff, RZ, 0xc0, !PT ;  /* 0x0000ffff1d037812 */ /* 0x000fe400078ec0ff */
[----:B-1----:R-:W-:Y:S02]  /*52aa0*/  PRMT R6, R6, 0x3340, R18 ;  /* 0x0000334006067816 */ /* 0x002fe40000000012 */
[----:B----4-:R-:W-:Y:S01]  /*52ab0*/  PRMT R2, R2, 0x3340, R1 ;  /* 0x0000334002027816 */ /* 0x010fe20000000001 */
[----:B------:R0:W-:Y:S04]  /*52ac0*/  STL [R1+0x88], R3 ;  /* 0x0000880301007387 */ /* 0x0001e80000100800 */
[----:B------:R-:W4:Y:S04]  /*52ad0*/  LDL.LU R25, [R1+0xf54] ;  /* 0x000f540001197983 */ /* 0x000f280000300800 */
[----:B------:R-:W4:Y:S04]  /*52ae0*/  LDL.LU R24, [R1+0xf50] ;  /* 0x000f500001187983 */ /* 0x000f280000300800 */
[----:B------:R-:W4:Y:S01]  /*52af0*/  LDL.LU R21, [R1+0xe64] ;  /* 0x000e640001157983 */ /* 0x000f220000300800 */
[----:B------:R-:W-:-:S03]  /*52b00*/  PRMT R5, R5, 0x5410, R0 ;  /* 0x0000541005057816 */ /* 0x000fc60000000000 */
[----:B------:R-:W-:Y:S04]  /*52b10*/  STL [R1+0x4dc], R4 ;  /* 0x0004dc0401007387 */ /* 0x000fe80000100800 */
[----:B------:R-:W4:Y:S01]  /*52b20*/  LDL.LU R29, [R1+0xe60] ;  /* 0x000e6000011d7983 */ /* 0x000f220000300800 */
[----:B------:R-:W-:Y:S02]  /*52b30*/  PRMT R6, R6, 0x5410, R2 ;  /* 0x0000541006067816 */ /* 0x000fe40000000002 */
[----:B------:R-:W-:Y:S01]  /*52b40*/  PRMT R7, R7, 0x3340, R13 ;  /* 0x0000334007077816 */ /* 0x000fe2000000000d */
[----:B------:R-:W4:Y:S01]  /*52b50*/  LDL.LU R0, [R1+0xd74] ;  /* 0x000d740001007983 */ /* 0x000f220000300800 */
[----:B0-----:R-:W-:-:S03]  /*52b60*/  PRMT R3, R3, 0x3340, R1 ;  /* 0x0000334003037816 */ /* 0x001fc60000000001 */
[----:B------:R-:W4:Y:S04]  /*52b70*/  LDL.LU R20, [R1+0xc84] ;  /* 0x000c840001147983 */ /* 0x000f280000300800 */
[----:B------:R0:W-:Y:S04]  /*52b80*/  STL [R1+0x9dc], R5 ;  /* 0x0009dc0501007387 */ /* 0x0001e80000100800 */
[----:B------:R-:W4:Y:S04]  /*52b90*/  LDL.LU R2, [R1+0xd70] ;  /* 0x000d700001027983 */ /* 0x000f280000300800 */
[----:B------:R-:W-:Y:S01]  /*52ba0*/  STL [R1+0x9b8], R6 ;  /* 0x0009b80601007387 */ /* 0x000fe20000100800 */
[----:B0-----:R-:W-:-:S03]  /*52bb0*/  PRMT R5, R7, 0x5410, R3 ;  /* 0x0000541007057816 */ /* 0x001fc60000000003 */
[----:B------:R-:W4:Y:S01]  /*52bc0*/  LDL.LU R3, [R1+0xc80] ;  /* 0x000c800001037983 */ /* 0x000f220000300800 */
[----:B------:R-:W-:Y:S02]  /*52bd0*/  PRMT R4, R4, 0x3340, R1 ;  /* 0x0000334004047816 */ /* 0x000fe40000000001 */
[----:B------:R-:W-:Y:S01]  /*52be0*/  PRMT R8, R8, 0x3340, R12 ;  /* 0x0000334008087816 */ /* 0x000fe2000000000c */
[----:B------:R2:W-:Y:S03]  /*52bf0*/  STL [R1+0x9b4], R5 ;  /* 0x0009b40501007387 */ /* 0x0005e60000100800 */
[----:B------:R-:W-:-:S05]  /*52c00*/  PRMT R4, R8, 0x5410, R4 ;  /* 0x0000541008047816 */ /* 0x000fca0000000004 */
[----:B------:R0:W-:Y:S04]  /*52c10*/  STL [R1+0x9b0], R4 ;  /* 0x0009b00401007387 */ /* 0x0001e80000100800 */
[----:B------:R-:W4:Y:S04]  /*52c20*/  LDL.LU R18, [R1+0x1108] ;  /* 0x0011080001127983 */ /* 0x000f280000300800 */
[----:B------:R-:W4:Y:S01]  /*52c30*/  LDL.LU R13, [R1+0xf60] ;  /* 0x000f6000010d7983 */ /* 0x000f220000300800 */
[----:B--2---:R-:W-:-:S05]  /*52c40*/  LOP3.LUT R5, R11, 0xffff, RZ, 0xc0, !PT ;  /* 0x0000ffff0b057812 */ /* 0x004fca00078ec0ff */
[----:B------:R1:W-:Y:S04]  /*52c50*/  STL [R1+0x4a4], R5 ;  /* 0x0004a40501007387 */ /* 0x0003e80000100800 */
[----:B------:R-:W2:Y:S01]  /*52c60*/  LDL.LU R12, [R1+0xd80] ;  /* 0x000d8000010c7983 */ /* 0x000ea20000300800 */
[----:B---3--:R-:W-:-:S05]  /*52c70*/  LOP3.LUT R6, R10, 0xffff, RZ, 0xc0, !PT ;  /* 0x0000ffff0a067812 */ /* 0x008fca00078ec0ff */
[----:B------:R3:W-:Y:S04]  /*52c80*/  STL [R1+0x4d8], R6 ;  /* 0x0004d80601007387 */ /* 0x0007e80000100800 */
[----:B------:R-:W2:Y:S01]  /*52c90*/  LDL.LU R11, [R1+0x9c4] ;  /* 0x0009c400010b7983 */ /* 0x000ea20000300800 */
[----:B------:R-:W-:Y:S02]  /*52ca0*/  LOP3.LUT R8, R9, 0xffff, RZ, 0xc0, !PT ;  /* 0x0000ffff09087812 */ /* 0x000fe400078ec0ff */
[----:B------:R-:W-:-:S03]  /*52cb0*/  LOP3.LUT R7, R27, 0xffff, RZ, 0xc0, !PT ;  /* 0x0000ffff1b077812 */ /* 0x000fc600078ec0ff */
[----:B------:R-:W-:Y:S04]  /*52cc0*/  STL [R1+0x4d4], R8 ;  /* 0x0004d40801007387 */ /* 0x000fe80000100800 */
[----:B------:R-:W-:Y:S01]  /*52cd0*/  STL [R1+0x504], R7 ;  /* 0x0005040701007387 */ /* 0x000fe20000100800 */
[----:B----4-:R-:W-:Y:S02]  /*52ce0*/  LOP3.LUT R27, R25, 0xffff, RZ, 0xc0, !PT ;  /* 0x0000ffff191b7812 */ /* 0x010fe400078ec0ff */
[----:B------:R-:W-:Y:S02]  /*52cf0*/  LOP3.LUT R25, R24, 0xffff, RZ, 0xc0, !PT ;  /* 0x0000ffff18197812 */ /* 0x000fe400078ec0ff */
[----:B------:R-:W-:Y:S01]  /*52d00*/  LOP3.LUT R19, R21, 0xffff, RZ, 0xc0, !PT ;  /* 0x0000ffff15137812 */ /* 0x000fe200078ec0ff */
[----:B------:R4:W-:Y:S01]  /*52d10*/  STL [R1+0x498], R27 ;  /* 0x0004981b01007387 */ /* 0x0009e20000100800 */
[----:B------:R-:W-:-:S03]  /*52d20*/  LOP3.LUT R29, R29, 0xffff, RZ, 0xc0, !PT ;  /* 0x0000ffff1d1d7812 */ /* 0x000fc600078ec0ff */
[----:B------:R0:W-:Y:S04]  /*52d30*/  STL [R1+0x4c8], R25 ;  /* 0x0004c81901007387 */ /* 0x0001e80000100800 */
[----:B------:R-:W2:Y:S04]  /*52d40*/  LDL.LU R10, [R1+0x9c0] ;  /* 0x0009c000010a7983 */ /* 0x000ea80000300800 */
[----:B------:R-:W2:Y:S01]  /*52d50*/  LDL.LU R9, [R1+0x360] ;  /* 0x0003600001097983 */ /* 0x000ea20000300800 */
[----:B------:R-:W-:-:S03]  /*52d60*/  LOP3.LUT R0, R0, 0xffff, RZ, 0xc0, !PT ;  /* 0x0000ffff00007812 */ /* 0x000fc600078ec0ff */
[----:B------:R-:W-:Y:S01]  /*52d70*/  STL [R1+0x4c4], R19 ;  /* 0x0004c41301007387 */ /* 0x000fe20000100800 */
[----:B------:R-:W-:-:S03]  /*52d80*/  LOP3.LUT R2, R2, 0xffff, RZ, 0xc0, !PT ;  /* 0x0000ffff02027812 */ /* 0x000fc600078ec0ff */
[----:B------:R1:W-:Y:S04]  /*52d90*/  STL [R1+0x4f8], R29 ;  /* 0x0004f81d01007387 */ /* 0x0003e80000100800 */
[----:B------:R-:W2:Y:S04]  /*52da0*/  LDL.LU R24, [R1+0x2f4] ;  /* 0x0002f40001187983 */ /* 0x000ea80000300800 */
[----:B------:R-:W2:Y:S01]  /*52db0*/  LDL.LU R21, [R1+0x2f0] ;  /* 0x0002f00001157983 */ /* 0x000ea20000300800 */
[----:B0-----:R-:W-:-:S03]  /*52dc0*/  LOP3.LUT R4, R20, 0xffff, RZ, 0xc0, !PT ;  /* 0x0000ffff14047812 */ /* 0x001fc600078ec0ff */
[----:B------:R0:W-:Y:S04]  /*52dd0*/  STL [R1+0x148], R0 ;  /* 0x0001480001007387 */ /* 0x0001e80000100800 */
[----:B------:R0:W-:Y:S01]  /*52de0*/  STL [R1+0x4ec], R2 ;  /* 0x0004ec0201007387 */ /* 0x0001e20000100800 */
[----:B------:R-:W-:Y:S02]  /*52df0*/  LOP3.LUT R3, R3, 0xffff, RZ, 0xc0, !PT ;  /* 0x0000ffff03037812 */ /* 0x000fe400078ec0ff */
[----:B-1----:R-:W-:Y:S02]  /*52e00*/  PRMT R5, R5, 0x3340, R27 ;  /* 0x0000334005057816 */ /* 0x002fe4000000001b */
[----:B---3--:R-:W-:Y:S01]  /*52e10*/  PRMT R6, R6, 0x3340, R25 ;  /* 0x0000334006067816 */ /* 0x008fe20000000019 */
[----:B------:R1:W-:Y:S04]  /*52e20*/  STL [R1+0x97c], R3 ;  /* 0x00097c0301007387 */ /* 0x0003e80000100800 */
[----:B------:R-:W3:Y:S04]  /*52e30*/  LDL.LU R20, [R1+0xa4] ;  /* 0x0000a40001147983 */ /* 0x000ee80000300800 */
[----:B------:R0:W-:Y:S04]  /*52e40*/  STL [R1+0x4b8], R4 ;  /* 0x0004b80401007387 */ /* 0x0001e80000100800 */
[----:B----4-:R-:W4:Y:S04]  /*52e50*/  LDL.LU R27, [R1+0x2664] ;  /* 0x00266400011b7983 */ /* 0x010f280000300800 */
[----:B------:R-:W3:Y:S01]  /*52e60*/  LDL.LU R25, [R1+0x2660] ;  /* 0x0026600001197983 */ /* 0x000ee20000300800 */
[----:B------:R-:W-:-:S03]  /*52e70*/  PRMT R7, R7, 0x3340, R29 ;  /* 0x0000334007077816 */ /* 0x000fc6000000001d */
[----:B------:R-:W3:Y:S01]  /*52e80*/  LDL.LU R29, [R1+0x265c] ;  /* 0x00265c00011d7983 */ /* 0x000ee20000300800 */
[--C-:B0-----:R-:W-:Y:S02]  /*52e90*/  PRMT R0, R0, 0x3340, R1.reuse ;  /* 0x0000334000007816 */ /* 0x101fe40000000001 */
[----:B------:R-:W-:Y:S02]  /*52ea0*/  PRMT R2, R2, 0x3340, R1 ;  /* 0x0000334002027816 */ /* 0x000fe40000000001 */
[----:B------:R-:W-:Y:S02]  /*52eb0*/  PRMT R8, R8, 0x3340, R19 ;  /* 0x0000334008087816 */ /* 0x000fe40000000013 */
[--C-:B-1----:R-:W-:Y:S02]  /*52ec0*/  PRMT R3, R3, 0x3340, R1.reuse ;  /* 0x0000334003037816 */ /* 0x102fe40000000001 */
[----:B------:R-:W-:Y:S02]  /*52ed0*/  PRMT R0, R5, 0x5410, R0 ;  /* 0x0000541005007816 */ /* 0x000fe40000000000 */
[----:B------:R-:W-:-:S02]  /*52ee0*/  PRMT R4, R4, 0x3340, R1 ;  /* 0x0000334004047816 */ /* 0x000fc40000000001 */
[----:B------:R-:W-:Y:S02]  /*52ef0*/  PRMT R5, R6, 0x5410, R2 ;  /* 0x0000541006057816 */ /* 0x000fe40000000002 */
[----:B------:R-:W-:Y:S01]  /*52f00*/  PRMT R2, R7, 0x5410, R3 ;  /* 0x0000541007027816 */ /* 0x000fe20000000003 */
[----:B------:R0:W-:Y:S01]  /*52f10*/  STL [R1+0x99c], R0 ;  /* 0x00099c0001007387 */ /* 0x0001e20000100800 */
[----:B------:R-:W-:-:S03]  /*52f20*/  LOP3.LUT R18, R18, 0xffff, RZ, 0xc0, !PT ;  /* 0x0000ffff12127812 */ /* 0x000fc600078ec0ff */
[----:B------:R1:W-:Y:S04]  /*52f30*/  STL [R1+0x998], R5 ;  /* 0x0009980501007387 */ /* 0x0003e80000100800 */
[----:B------:R-:W-:Y:S01]  /*52f40*/  STL [R1+0x994], R2 ;  /* 0x0009940201007387 */ /* 0x000fe20000100800 */
[----:B0-----:R-:W-:Y:S02]  /*52f50*/  PRMT R0, R8, 0x5410, R4 ;  /* 0x0000541008007816 */ /* 0x001fe40000000004 */
[----:B------:R-:W-:-:S03]  /*52f60*/  LOP3.LUT R8, R13, 0xffff, RZ, 0xc0, !PT ;  /* 0x0000ffff0d087812 */ /* 0x000fc600078ec0ff */
[----:B------:R3:W-:Y:S04]  /*52f70*/  STL [R1+0x990], R0 ;  /* 0x0009900001007387 */ /* 0x0007e80000100800 */
[----:B------:R-:W-:Y:S04]  /*52f80*/  STL [R1+0x50c], R18 ;  /* 0x00050c1201007387 */ /* 0x000fe80000100800 */
[----:B------:R-:W-:Y:S01]  /*52f90*/  STL [R1+0x51c], R8 ;  /* 0x00051c0801007387 */ /* 0x000fe20000100800 */
[----:B--2---:R-:W-:-:S05]  /*52fa0*/  LOP3.LUT R4, R12, 0xffff, RZ, 0xc0, !PT ;  /* 0x0000ffff0c047812 */ /* 0x004fca00078ec0ff */
[----:B------:R-:W-:Y:S04]  /*52fb0*/  STL [R1+0x550], R4 ;  /* 0x0005500401007387 */ /* 0x000fe80000100800 */
[----:B------:R-:W2:Y:S01]  /*52fc0*/  LDL.LU R13, [R1+0x110c] ;  /* 0x00110c00010d7983 */ /* 0x000ea20000300800 */
[----:B-1----:R-:W-:-:S05]  /*52fd0*/  LOP3.LUT R5, R11, 0xffff, RZ, 0xc0, !PT ;  /* 0x0000ffff0b057812 */ /* 0x002fca00078ec0ff */
[----:B------:R0:W-:Y:S04]  /*52fe0*/  STL [R1+0x4a8], R5 ;  /* 0x0004a80501007387 */ /* 0x0001e80000100800 */
[----:B------:R-:W2:Y:S01]  /*52ff0*/  LDL.LU R11, [R1+0x1050] ;  /* 0x00105000010b7983 */ /* 0x000ea20000300800 */
[----:B------:R-:W-:-:S05]  /*53000*/  LOP3.LUT R6, R10, 0xffff, RZ, 0xc0, !PT ;  /* 0x0000ffff0a067812 */ /* 0x000fca00078ec0ff */
[----:B------:R-:W-:Y:S01]  /*53010*/  STL [R1+0x4d0], R6 ;  /* 0x0004d00601007387 */ /* 0x000fe20000100800 */
[----:B---3--:R-:W-:-:S03]  /*53020*/  LOP3.LUT R0, R29, 0xffff, RZ, 0xc0, !PT ;  /* 0x0000ffff1d007812 */ /* 0x008fc600078ec0ff */
[----:B------:R-:W3:Y:S01]  /*53030*/  LDL.LU R29, [R1+0x2658] ;  /* 0x00265800011d7983 */ /* 0x000ee20000300800 */
        /* <DEDUP_REMOVED lines=8> */
[----:B------:R-:W2:Y:S01]  /*530c0*/  LDL.LU R21, [R1+0xf64] ;  /* 0x000f640001157983 */ /* 0x000ea20000300800 */
[----:B------:R-:W-:-:S03]  /*530d0*/  LOP3.LUT R3, R14, 0xffff, RZ, 0xc0, !PT ;  /* 0x0000ffff0e037812 */ /* 0x000fc600078ec0ff */
[----:B------:R-:W2:Y:S04]  /*530e0*/  LDL.LU R20, [R1+0xe70] ;  /* 0x000e700001147983 */ /* 0x000ea80000300800 */
[----:B------:R-:W2:Y:S04]  /*530f0*/  LDL.LU R9, [R1+0xd84] ;  /* 0x000d840001097983 */ /* 0x000ea80000300800 */
[----:B------:R4:W-:Y:S01]  /*53100*/  STL [R1+0xa4], R2 ;  /* 0x0000a40201007387 */ /* 0x0009e20000100800 */
[----:B0-----:R-:W-:-:S03]  /*53110*/  PRMT R5, R5, 0x3340, R10 ;  /* 0x0000334005057816 */ /* 0x001fc6000000000a */
[----:B------:R-:W2:Y:S04]  /*53120*/  LDL.LU R12, [R1+0xc90] ;  /* 0x000c9000010c7983 */ /* 0x000ea80000300800 */
[----:B------:R0:W-:Y:S01]  /*53130*/  STL [R1+0x4f4], R3 ;  /* 0x0004f40301007387 */ /* 0x0001e20000100800 */
[--C-:B-1----:R-:W-:Y:S02]  /*53140*/  PRMT R0, R0, 0x3340, R1.reuse ;  /* 0x0000334000007816 */ /* 0x102fe40000000001 */
[----:B------:R-:W-:Y:S02]  /*53150*/  PRMT R6, R6, 0x3340, R24 ;  /* 0x0000334006067816 */ /* 0x000fe40000000018 */
[----:B----4-:R-:W-:Y:S02]  /*53160*/  PRMT R2, R2, 0x3340, R1 ;  /* 0x0000334002027816 */ /* 0x010fe40000000001 */
[----:B------:R-:W-:-:S02]  /*53170*/  PRMT R5, R5, 0x5410, R0 ;  /* 0x0000541005057816 */ /* 0x000fc40000000000 */
[--C-:B0-----:R-:W-:Y:S02]  /*53180*/  PRMT R3, R3, 0x3340, R1.reuse ;  /* 0x0000334003037816 */ /* 0x101fe40000000001 */
[----:B------:R-:W-:Y:S02]  /*53190*/  PRMT R0, R6, 0x5410, R2 ;  /* 0x0000541006007816 */ /* 0x000fe40000000002 */
[----:B------:R-:W-:Y:S02]  /*531a0*/  PRMT R4, R4, 0x3340, R1 ;  /* 0x0000334004047816 */ /* 0x000fe40000000001 */
[----:B------:R-:W-:Y:S02]  /*531b0*/  PRMT R8, R18, 0x3340, R8 ;  /* 0x0000334012087816 */ /* 0x000fe40000000008 */
[----:B---3--:R-:W-:-:S04]  /*531c0*/  LOP3.LUT R19, R29, 0xffff, RZ, 0xc0, !PT ;  /* 0x0000ffff1d137812 */ /* 0x008fc800078ec0ff */
[----:B------:R-:W-:Y:S01]  /*531d0*/  PRMT R7, R7, 0x3340, R19 ;  /* 0x0000334007077816 */ /* 0x000fe20000000013 */
[----:B------:R-:W-:Y:S04]  /*531e0*/  STL [R1+0x4e4], R19 ;  /* 0x0004e41301007387 */ /* 0x000fe80000100800 */
[----:B------:R-:W3:Y:S04]  /*531f0*/  LDL.LU R14, [R1+0x9d0] ;  /* 0x0009d000010e7983 */ /* 0x000ee80000300800 */
[----:B------:R-:W4:Y:S01]  /*53200*/  LDL.LU R10, [R1+0x368] ;  /* 0x00036800010a7983 */ /* 0x000f220000300800 */
[----:B------:R-:W-:-:S03]  /*53210*/  PRMT R2, R7, 0x5410, R3 ;  /* 0x0000541007027816 */ /* 0x000fc60000000003 */
[----:B------:R-:W4:Y:S04]  /*53220*/  LDL.LU R29, [R1+0x2f8] ;  /* 0x0002f800011d7983 */ /* 0x000f280000300800 */
[----:B------:R-:W-:Y:S04]  /*53230*/  STL [R1+0x960], R5 ;  /* 0x0009600501007387 */ /* 0x000fe80000100800 */
[----:B------:R-:W4:Y:S04]  /*53240*/  LDL.LU R24, [R1+0x1e0] ;  /* 0x0001e00001187983 */ /* 0x000f280000300800 */
[----:B------:R0:W-:Y:S04]  /*53250*/  STL [R1+0x95c], R0 ;  /* 0x00095c0001007387 */ /* 0x0001e80000100800 */
[----:B------:R1:W-:Y:S01]  /*53260*/  STL [R1+0x958], R2 ;  /* 0x0009580201007387 */ /* 0x0003e20000100800 */
[----:B0-----:R-:W-:-:S03]  /*53270*/  PRMT R0, R8, 0x5410, R4 ;  /* 0x0000541008007816 */ /* 0x001fc60000000004 */
[----:B------:R-:W4:Y:S01]  /*53280*/  LDL.LU R4, [R1+0xb8] ;  /* 0x0000b80001047983 */ /* 0x000f220000300800 */
[----:B--2---:R-:W-:-:S03]  /*53290*/  LOP3.LUT R6, R13, 0xffff, RZ, 0xc0, !PT ;  /* 0x0000ffff0d067812 */ /* 0x004fc600078ec0ff */
[----:B------:R0:W-:Y:S01]  /*532a0*/  STL [R1+0x954], R0 ;  /* 0x0009540001007387 */ /* 0x0001e20000100800 */
[----:B------:R-:W-:-:S03]  /*532b0*/  LOP3.LUT R7, R11, 0xffff, RZ, 0xc0, !PT ;  /* 0x0000ffff0b077812 */ /* 0x000fc600078ec0ff */
[----:B------:R-:W2:Y:S04]  /*532c0*/  LDL.LU R11, [R1+0x1110] ;  /* 0x00111000010b7983 */ /* 0x000ea80000300800 */
[----:B------:R-:W2:Y:S04]  /*532d0*/  LDL.LU R19, [R1+0xf70] ;  /* 0x000f700001137983 */ /* 0x000ea80000300800 */
[----:B------:R0:W-:Y:S01]  /*532e0*/  STL [R1+0x4e0], R6 ;  /* 0x0004e00601007387 */ /* 0x0001e20000100800 */
[----:B------:R-:W-:-:S03]  /*532f0*/  LOP3.LUT R21, R21, 0xffff, RZ, 0xc0, !PT ;  /* 0x0000ffff15157812 */ /* 0x000fc600078ec0ff */
[----:B------:R-:W2:Y:S01]  /*53300*/  LDL.LU R18, [R1+0xd90] ;  /* 0x000d900001127983 */ /* 0x000ea20000300800 */
[----:B-1----:R-:W-:-:S03]  /*53310*/  LOP3.LUT R2, R9, 0xffff, RZ, 0xc0, !PT ;  /* 0x0000ffff09027812 */ /* 0x002fc600078ec0ff */
[----:B------:R1:W-:Y:S01]  /*53320*/  STL [R1+0x518], R7 ;  /* 0x0005180701007387 */ /* 0x0003e20000100800 */
[----:B------:R-:W-:-:S03]  /*53330*/  LOP3.LUT R20, R20, 0xffff, RZ, 0xc0, !PT ;  /* 0x0000ffff14147812 */ /* 0x000fc600078ec0ff */
[----:B------:R-:W2:Y:S04]  /*53340*/  LDL.LU R13, [R1+0x9d4] ;  /* 0x0009d400010d7983 */ /* 0x000ea80000300800 */
[----:B------:R-:W2:Y:S01]  /*53350*/  LDL.LU R9, [R1+0x37c] ;  /* 0x00037c0001097983 */ /* 0x000ea20000300800 */
[----:B------:R-:W-:-:S03]  /*53360*/  LOP3.LUT R3, R12, 0xffff, RZ, 0xc0, !PT ;  /* 0x0000ffff0c037812 */ /* 0x000fc600078ec0ff */
[----:B------:R-:W-:Y:S04]  /*53370*/  STL [R1+0x4f0], R21 ;  /* 0x0004f01501007387 */ /* 0x000fe80000100800 */
[----:B------:R-:W-:Y:S04]  /*53380*/  STL [R1+0x514], R2 ;  /* 0x0005140201007387 */ /* 0x000fe80000100800 */
[----:B------:R-:W-:Y:S04]  /*53390*/  STL [R1+0x510], R20 ;  /* 0x0005101401007387 */ /* 0x000fe80000100800 */
[----:B------:R-:W2:Y:S04]  /*533a0*/  LDL.LU R12, [R1+0x378] ;  /* 0x00037800010c7983 */ /* 0x000ea80000300800 */
[----:B------:R-:W-:Y:S01]  /*533b0*/  STL [R1+0x508], R3 ;  /* 0x0005080301007387 */ /* 0x000fe20000100800 */
[----:B0-----:R-:W-:-:S02]  /*533c0*/  LOP3.LUT R0, R26, 0xffff, RZ, 0xc0, !PT ;  /* 0x0000ffff1a007812 */ /* 0x001fc400078ec0ff */
[----:B------:R-:W-:Y:S02]  /*533d0*/  PRMT R6, R6, 0x3340, R21 ;  /* 0x0000334006067816 */ /* 0x000fe40000000015 */
[----:B-1----:R-:W-:Y:S02]  /*533e0*/  PRMT R7, R7, 0x3340, R20 ;  /* 0x0000334007077816 */ /* 0x002fe40000000014 */
[----:B---3--:R-:W-:Y:S02]  /*533f0*/  LOP3.LUT R8, R14, 0xffff, RZ, 0xc0, !PT ;  /* 0x0000ffff0e087812 */ /* 0x008fe400078ec0ff */
[----:B----4-:R-:W-:Y:S01]  /*53400*/  LOP3.LUT R5, R10, 0xffff, RZ, 0xc0, !PT ;  /* 0x0000ffff0a057812 */ /* 0x010fe200078ec0ff */
[----:B------:R-:W3:Y:S04]  /*53410*/  LDL.LU R14, [R1+0x2fc] ;  /* 0x0002fc00010e7983 */ /* 0x000ee80000300800 */
[----:B------:R-:W-:Y:S01]  /*53420*/  STL [R1+0x540], R8 ;  /* 0x0005400801007387 */ /* 0x000fe20000100800 */
[----:B------:R-:W-:-:S03]  /*53430*/  LOP3.LUT R29, R29, 0xffff, RZ, 0xc0, !PT ;  /* 0x0000ffff1d1d7812 */ /* 0x000fc600078ec0ff */
[----:B------:R-:W4:Y:S01]  /*53440*/  LDL.LU R10, [R1+0x204] ;  /* 0x00020400010a7983 */ /* 0x000f220000300800 */
[----:B------:R-:W-:-:S03]  /*53450*/  LOP3.LUT R24, R24, 0xffff, RZ, 0xc0, !PT ;  /* 0x0000ffff18187812 */ /* 0x000fc600078ec0ff */
[----:B------:R0:W-:Y:S04]  /*53460*/  STL [R1+0x1c0], R5 ;  /* 0x0001c00501007387 */ /* 0x0001e80000100800 */
[----:B------:R-:W4:Y:S04]  /*53470*/  LDL.LU R26, [R1+0xe8] ;  /* 0x0000e800011a7983 */ /* 0x000f280000300800 */
[----:B------:R-:W-:Y:S04]  /*53480*/  STL [R1+0x92c], R0 ;  /* 0x00092c0001007387 */ /* 0x000fe80000100800 */
[----:B------:R-:W-:Y:S04]  /*53490*/  STL [R1+0x538], R29 ;  /* 0x0005381d01007387 */ /* 0x000fe80000100800 */
[----:B------:R1:W-:Y:S01]  /*534a0*/  STL [R1+0xa8], R24 ;  /* 0x0000a81801007387 */ /* 0x0003e20000100800 */
[----:B------:R-:W-:-:S02]  /*534b0*/  LOP3.LUT R4, R4, 0xffff, RZ, 0xc0, !PT ;  /* 0x0000ffff04047812 */ /* 0x000fc400078ec0ff */
[----:B0-----:R-:W-:Y:S02]  /*534c0*/  PRMT R5, R5, 0x3340, R24 ;  /* 0x0000334005057816 */ /* 0x001fe40000000018 */
[----:B------:R-:W-:Y:S01]  /*534d0*/  PRMT R8, R8, 0x3340, R29 ;  /* 0x0000334008087816 */ /* 0x000fe2000000001d */
[----:B------:R0:W-:Y:S04]  /*534e0*/  STL [R1+0x568], R4 ;  /* 0x0005680401007387 */ /* 0x0001e80000100800 */
[----:B-1----:R-:W4:Y:S04]  /*534f0*/  LDL.LU R24, [R1+0x2654] ;  /* 0x0026540001187983 */ /* 0x002f280000300800 */
[----:B------:R-:W4:Y:S04]  /*53500*/  LDL.LU R21, [R1+0x2650] ;  /* 0x0026500001157983 */ /* 0x000f280000300800 */
[----:B------:R-:W4:Y:S04]  /*53510*/  LDL.LU R20, [R1+0x264c] ;  /* 0x00264c0001147983 */ /* 0x000f280000300800 */
[----:B------:R-:W4:Y:S01]  /*53520*/  LDL.LU R29, [R1+0x2648] ;  /* 0x00264800011d7983 */ /* 0x000f220000300800 */
[----:B------:R-:W-:-:S02]  /*53530*/  PRMT R0, R0, 0x3340, R1 ;  /* 0x0000334000007816 */ /* 0x000fc40000000001 */
[--C-:B------:R-:W-:Y:S02]  /*53540*/  PRMT R2, R2, 0x3340, R1.reuse ;  /* 0x0000334002027816 */ /* 0x100fe40000000001 */
[--C-:B------:R-:W-:Y:S02]  /*53550*/  PRMT R3, R3, 0x3340, R1.reuse ;  /* 0x0000334003037816 */ /* 0x100fe40000000001 */
[----:B------:R-:W-:Y:S02]  /*53560*/  PRMT R0, R5, 0x5410, R0 ;  /* 0x0000541005007816 */ /* 0x000fe40000000000 */
[----:B0-----:R-:W-:Y:S02]  /*53570*/  PRMT R4, R4, 0x3340, R1 ;  /* 0x0000334004047816 */ /* 0x001fe40000000001 */
[----:B------:R-:W-:Y:S02]  /*53580*/  PRMT R5, R6, 0x5410, R2 ;  /* 0x0000541006057816 */ /* 0x000fe40000000002 */
[----:B------:R-:W-:Y:S01]  /*53590*/  PRMT R2, R7, 0x5410, R3 ;  /* 0x0000541007027816 */ /* 0x000fe20000000003 */
[----:B------:R0:W-:Y:S01]  /*535a0*/  STL [R1+0x948], R0 ;  /* 0x0009480001007387 */ /* 0x0001e20000100800 */
[----:B--2---:R-:W-:-:S03]  /*535b0*/  LOP3.LUT R11, R11, 0xffff, RZ, 0xc0, !PT ;  /* 0x0000ffff0b0b7812 */ /* 0x004fc600078ec0ff */
[----:B------:R1:W-:Y:S04]  /*535c0*/  STL [R1+0x944], R5 ;  /* 0x0009440501007387 */ /* 0x0003e80000100800 */
[----:B------:R2:W-:Y:S01]  /*535d0*/  STL [R1+0x940], R2 ;  /* 0x0009400201007387 */ /* 0x0005e20000100800 */
[----:B------:R-:W-:Y:S02]  /*535e0*/  LOP3.LUT R7, R9, 0xffff, RZ, 0xc0, !PT ;  /* 0x0000ffff09077812 */ /* 0x000fe400078ec0ff */
[----:B0-----:R-:W-:Y:S02]  /*535f0*/  PRMT R0, R8, 0x5410, R4 ;  /* 0x0000541008007816 */ /* 0x001fe40000000004 */
[----:B------:R-:W-:Y:S02]  /*53600*/  LOP3.LUT R8, R19, 0xffff, RZ, 0xc0, !PT ;  /* 0x0000ffff13087812 */ /* 0x000fe400078ec0ff */
[----:B------:R-:W-:-:S02]  /*53610*/  LOP3.LUT R4, R18, 0xffff, RZ, 0xc0, !PT ;  /* 0x0000ffff12047812 */ /* 0x000fc400078ec0ff */
[----:B-1----:R-:W-:Y:S01]  /*53620*/  LOP3.LUT R5, R13, 0xffff, RZ, 0xc0, !PT ;  /* 0x0000ffff0d057812 */ /* 0x002fe200078ec0ff */
[----:B------:R-:W-:Y:S04]  /*53630*/  STL [R1+0x8f8], R0 ;  /* 0x0008f80001007387 */ /* 0x000fe80000100800 */
[----:B------:R-:W-:Y:S04]  /*53640*/  STL [R1+0x558], R11 ;  /* 0x0005580b01007387 */ /* 0x000fe80000100800 */
[----:B------:R0:W-:Y:S01]  /*53650*/  STL [R1+0x560], R8 ;  /* 0x0005600801007387 */ /* 0x0001e20000100800 */
[----:B------:R-:W-:-:S03]  /*53660*/  LOP3.LUT R6, R12, 0xffff, RZ, 0xc0, !PT ;  /* 0x0000ffff0c067812 */ /* 0x000fc600078ec0ff */
[----:B------:R1:W-:Y:S04]  /*53670*/  STL [R1+0x55c], R4 ;  /* 0x00055c0401007387 */ /* 0x0003e80000100800 */
[----:B------:R0:W-:Y:S04]  /*53680*/  STL [R1+0x4e8], R5 ;  /* 0x0004e80501007387 */ /* 0x0001e80000100800 */
[----:B------:R-:W4:Y:S04]  /*53690*/  LDL.LU R9, [R1+0x1114] ;  /* 0x0011140001097983 */ /* 0x000f280000300800 */
[----:B------:R-:W-:Y:S04]  /*536a0*/  STL [R1+0x520], R7 ;  /* 0x0005200701007387 */ /* 0x000fe80000100800 */
[----:B------:R-:W-:Y:S01]  /*536b0*/  STL [R1+0x570], R6 ;  /* 0x0005700601007387 */ /* 0x000fe20000100800 */
[----:B--2---:R-:W-:-:S02]  /*536c0*/  LOP3.LUT R2, R23, 0xffff, RZ, 0xc0, !PT ;  /* 0x0000ffff17027812 */ /* 0x004fc400078ec0ff */
[----:B------:R-:W-:Y:S02]  /*536d0*/  LOP3.LUT R3, R28, 0xffff, RZ, 0xc0, !PT ;  /* 0x0000ffff1c037812 */ /* 0x000fe400078ec0ff */
[----:B0-----:R-:W-:Y:S02]  /*536e0*/  PRMT R8, R11, 0x3340, R8 ;  /* 0x000033400b087816 */ /* 0x001fe40000000008 */
[----:B-1----:R-:W-:Y:S02]  /*536f0*/  PRMT R4, R4, 0x3340, R1 ;  /* 0x0000334004047816 */ /* 0x002fe40000000001 */
[----:B---3--:R-:W-:Y:S02]  /*53700*/  LOP3.LUT R14, R14, 0xffff, RZ, 0xc0, !PT ;  /* 0x0000ffff0e0e7812 */ /* 0x008fe400078ec0ff */
[----:B----4-:R-:W-:Y:S02]  /*53710*/  LOP3.LUT R12, R10, 0xffff, RZ, 0xc0, !PT ;  /* 0x0000ffff0a0c7812 */ /* 0x010fe400078ec0ff */
[----:B------:R-:W-:Y:S01]  /*53720*/  LOP3.LUT R0, R26, 0xffff, RZ, 0xc0, !PT ;  /* 0x0000ffff1a007812 */ /* 0x000fe200078ec0ff */
[----:B------:R-:W-:Y:S04]  /*53730*/  STL [R1+0xb8], R14 ;  /* 0x0000b80e01007387 */ /* 0x000fe80000100800 */
[----:B------:R-:W2:Y:S04]  /*53740*/  LDL.LU R26, [R1+0x1060] ;  /* 0x00106000011a7983 */ /* 0x000ea80000300800 */
[----:B------:R-:W-:Y:S04]  /*53750*/  STL [R1+0x204], R12 ;  /* 0x0002040c01007387 */ /* 0x000fe80000100800 */
[----:B------:R0:W-:Y:S04]  /*53760*/  STL [R1+0xe8], R0 ;  /* 0x0000e80001007387 */ /* 0x0001e80000100800 */
[----:B------:R-:W3:Y:S04]  /*53770*/  LDL.LU R23, [R1+0xf74] ;  /* 0x000f740001177983 */ /* 0x000ee80000300800 */
[----:B------:R1:W-:Y:S01]  /*53780*/  STL [R1+0x8f4], R2 ;  /* 0x0008f40201007387 */ /* 0x0003e20000100800 */
[----:B------:R-:W-:-:S02]  /*53790*/  PRMT R5, R5, 0x3340, R14 ;  /* 0x0000334005057816 */ /* 0x000fc4000000000e */
[--C-:B0-----:R-:W-:Y:S02]  /*537a0*/  PRMT R0, R0, 0x3340, R1.reuse ;  /* 0x0000334000007816 */ /* 0x101fe40000000001 */
[----:B------:R-:W-:Y:S02]  /*537b0*/  LOP3.LUT R13, R29, 0xffff, RZ, 0xc0, !PT ;  /* 0x0000ffff1d0d7812 */ /* 0x000fe400078ec0ff */
[----:B------:R-:W4:Y:S04]  /*537c0*/  LDL.LU R29, [R1+0xe84] ;  /* 0x000e8400011d7983 */ /* 0x000f280000300800 */
[----:B------:R0:W-:Y:S04]  /*537d0*/  STL [R1+0x530], R3 ;  /* 0x0005300301007387 */ /* 0x0001e80000100800 */
[----:B------:R-:W-:Y:S04]  /*537e0*/  STL [R1+0x56c], R13 ;  /* 0x00056c0d01007387 */ /* 0x000fe80000100800 */
[----:B------:R-:W4:Y:S01]  /*537f0*/  LDL.LU R19, [R1+0xe80] ;  /* 0x000e800001137983 */ /* 0x000f220000300800 */
[----:B-1----:R-:W-:-:S03]  /*53800*/  PRMT R2, R2, 0x3340, R1 ;  /* 0x0000334002027816 */ /* 0x002fc60000000001 */
[----:B------:R-:W4:Y:S01]  /*53810*/  LDL.LU R18, [R1+0xca4] ;  /* 0x000ca40001127983 */ /* 0x000f220000300800 */
[----:B------:R-:W-:-:S03]  /*53820*/  PRMT R5, R5, 0x5410, R0 ;  /* 0x0000541005057816 */ /* 0x000fc60000000000 */
[----:B------:R-:W4:Y:S01]  /*53830*/  LDL.LU R10, [R1+0xca0] ;  /* 0x000ca000010a7983 */ /* 0x000f220000300800 */
[----:B------:R-:W-:-:S03]  /*53840*/  PRMT R6, R6, 0x3340, R13 ;  /* 0x0000334006067816 */ /* 0x000fc6000000000d */
[----:B------:R-:W4:Y:S04]  /*53850*/  LDL.LU R14, [R1+0x9e0] ;  /* 0x0009e000010e7983 */ /* 0x000f280000300800 */
[----:B------:R-:W4:Y:S04]  /*53860*/  LDL.LU R28, [R1+0x308] ;  /* 0x00030800011c7983 */ /* 0x000f280000300800 */
[----:B------:R-:W4:Y:S01]  /*53870*/  LDL.LU R0, [R1+0xd94] ;  /* 0x000d940001007983 */ /* 0x000f220000300800 */
[----:B------:R-:W-:-:S03]  /*53880*/  PRMT R6, R6, 0x5410, R2 ;  /* 0x0000541006067816 */ /* 0x000fc60000000002 */
[----:B------:R1:W-:Y:S04]  /*53890*/  STL [R1+0x8dc], R5 ;  /* 0x0008dc0501007387 */ /* 0x0003e80000100800 */
[----:B------:R-:W4:Y:S01]  /*538a0*/  LDL.LU R2, [R1+0x1064] ;  /* 0x0010640001027983 */ /* 0x000f220000300800 */
[----:B0-----:R-:W-:Y:S02]  /*538b0*/  PRMT R3, R3, 0x3340, R1 ;  /* 0x0000334003037816 */ /* 0x001fe40000000001 */
[----:B------:R-:W-:Y:S01]  /*538c0*/  PRMT R7, R7, 0x3340, R12 ;  /* 0x0000334007077816 */ /* 0x000fe2000000000c */
[----:B------:R-:W-:Y:S03]  /*538d0*/  STL [R1+0x8e8], R6 ;  /* 0x0008e80601007387 */ /* 0x000fe60000100800 */
[----:B-1----:R-:W-:-:S02]  /*538e0*/  PRMT R5, R7, 0x5410, R3 ;  /* 0x0000541007057816 */ /* 0x002fc40000000003 */
[----:B------:R-:W-:Y:S02]  /*538f0*/  PRMT R3, R8, 0x5410, R4 ;  /* 0x0000541008037816 */ /* 0x000fe40000000004 */
[----:B------:R-:W4:Y:S04]  /*53900*/  LDL.LU R4, [R1+0x108] ;  /* 0x0001080001047983 */ /* 0x000f280000300800 */
[----:B------:R0:W-:Y:S04]  /*53910*/  STL [R1+0x8d8], R5 ;  /* 0x0008d80501007387 */ /* 0x0001e80000100800 */
[----:B------:R1:W-:Y:S04]  /*53920*/  STL [R1+0x8d4], R3 ;  /* 0x0008d40301007387 */ /* 0x0003e80000100800 */
[----:B------:R-:W4:Y:S04]  /*53930*/  LDL.LU R11, [R1+0x1118] ;  /* 0x00111800010b7983 */ /* 0x000f280000300800 */
[----:B------:R-:W4:Y:S04]  /*53940*/  LDL.LU R13, [R1+0xf80] ;  /* 0x000f8000010d7983 */ /* 0x000f280000300800 */
[----:B------:R-:W4:Y:S01]  /*53950*/  LDL.LU R12, [R1+0xda0] ;  /* 0x000da000010c7983 */ /* 0x000f220000300800 */
[----:B0-----:R-:W-:-:S05]  /*53960*/  LOP3.LUT R5, R9, 0xffff, RZ, 0xc0, !PT ;  /* 0x0000ffff09057812 */ /* 0x001fca00078ec0ff */
[----:B------:R0:W-:Y:S04]  /*53970*/  STL [R1+0x524], R5 ;  /* 0x0005240501007387 */ /* 0x0001e80000100800 */
[----:B------:R-:W4:Y:S01]  /*53980*/  LDL.LU R9, [R1+0x9e4] ;  /* 0x0009e40001097983 */ /* 0x000f220000300800 */
[----:B--2---:R-:W-:-:S03]  /*53990*/  LOP3.LUT R7, R26, 0xffff, RZ, 0xc0, !PT ;  /* 0x0000ffff1a077812 */ /* 0x004fc600078ec0ff */
[----:B------:R-:W2:Y:S01]  /*539a0*/  LDL.LU R26, [R1+0x394] ;  /* 0x00039400011a7983 */ /* 0x000ea20000300800 */
[----:B---3--:R-:W-:Y:S02]  /*539b0*/  LOP3.LUT R23, R23, 0xffff, RZ, 0xc0, !PT ;  /* 0x0000ffff17177812 */ /* 0x008fe400078ec0ff */
[----:B----4-:R-:W-:Y:S02]  /*539c0*/  LOP3.LUT R29, R29, 0xffff, RZ, 0xc0, !PT ;  /* 0x0000ffff1d1d7812 */ /* 0x010fe400078ec0ff */
[----:B------:R-:W-:Y:S02]  /*539d0*/  LOP3.LUT R19, R19, 0xffff, RZ, 0xc0, !PT ;  /* 0x0000ffff13137812 */ /* 0x000fe400078ec0ff */
[----:B-1----:R-:W-:Y:S02]  /*539e0*/  LOP3.LUT R3, R10, 0xffff, RZ, 0xc0, !PT ;  /* 0x0000ffff0a037812 */ /* 0x002fe400078ec0ff */
[----:B------:R-:W-:Y:S02]  /*539f0*/  LOP3.LUT R6, R2, 0xffff, RZ, 0xc0, !PT ;  /* 0x0000ffff02067812 */ /* 0x000fe400078ec0ff */
[----:B------:R-:W-:-:S02]  /*53a00*/  LOP3.LUT R0, R0, 0xffff, RZ, 0xc0, !PT ;  /* 0x0000ffff00007812 */ /* 0x000fc400078ec0ff */
[----:B------:R-:W-:Y:S01]  /*53a10*/  LOP3.LUT R2, R18, 0xffff, RZ, 0xc0, !PT ;  /* 0x0000ffff12027812 */ /* 0x000fe200078ec0ff */
[----:B------:R1:W-:Y:S04]  /*53a20*/  STL [R1+0x6c], R6 ;  /* 0x00006c0601007387 */ /* 0x0003e80000100800 */
[----:B------:R3:W-:Y:S04]  /*53a30*/  STL [R1+0x52c], R23 ;  /* 0x00052c1701007387 */ /* 0x0007e80000100800 */
[----:B------:R-:W-:Y:S04]  /*53a40*/  STL [R1+0x8b8], R7 ;  /* 0x0008b80701007387 */ /* 0x000fe80000100800 */
[----:B------:R4:W-:Y:S04]  /*53a50*/  STL [R1+0x528], R29 ;  /* 0x0005281d01007387 */ /* 0x0009e80000100800 */
[----:B------:R0:W-:Y:S04]  /*53a60*/  STL [R1+0x554], R0 ;  /* 0x0005540001007387 */ /* 0x0001e80000100800 */
[----:B------:R-:W-:Y:S01]  /*53a70*/  STL [R1+0x8a8], R19 ;  /* 0x0008a81301007387 */ /* 0x000fe20000100800 */
[----:B------:R-:W-:-:S03]  /*53a80*/  LOP3.LUT R8, R14, 0xffff, RZ, 0xc0, !PT ;  /* 0x0000ffff0e087812 */ /* 0x000fc600078ec0ff */
[----:B------:R0:W-:Y:S01]  /*53a90*/  STL [R1+0x54c], R2 ;  /* 0x00054c0201007387 */ /* 0x0001e20000100800 */
[----:B------:R-:W-:-:S03]  /*53aa0*/  LOP3.LUT R18, R28, 0xffff, RZ, 0xc0, !PT ;  /* 0x0000ffff1c127812 */ /* 0x000fc600078ec0ff */
[----:B------:R0:W-:Y:S04]  /*53ab0*/  STL [R1+0x8a4], R3 ;  /* 0x0008a40301007387 */ /* 0x0001e80000100800 */
[----:B------:R-:W2:Y:S01]  /*53ac0*/  LDL.LU R14, [R1+0x324] ;  /* 0x00032400010e7983 */ /* 0x000ea20000300800 */
[----:B------:R-:W-:-:S03]  /*53ad0*/  LOP3.LUT R4, R4, 0xffff, RZ, 0xc0, !PT ;  /* 0x0000ffff04047812 */ /* 0x000fc600078ec0ff */
[----:B------:R-:W2:Y:S04]  /*53ae0*/  LDL.LU R28, [R1+0x24c] ;  /* 0x00024c00011c7983 */ /* 0x000ea80000300800 */
[----:B------:R-:W-:Y:S04]  /*53af0*/  STL [R1+0x548], R8 ;  /* 0x0005480801007387 */ /* 0x000fe80000100800 */
[----:B------:R-:W-:Y:S04]  /*53b00*/  STL [R1+0x544], R18 ;  /* 0x0005441201007387 */ /* 0x000fe80000100800 */
[----:B------:R-:W2:Y:S04]  /*53b10*/  LDL.LU R10, [R1+0x12c] ;  /* 0x00012c00010a7983 */ /* 0x000ea80000300800 */
[----:B------:R4:W-:Y:S01]  /*53b20*/  STL [R1+0x564], R4 ;  /* 0x0005640401007387 */ /* 0x0009e20000100800 */
[----:B0-----:R-:W-:-:S02]  /*53b30*/  PRMT R5, R5, 0x3340, R23 ;  /* 0x0000334005057816 */ /* 0x001fc40000000017 */
[----:B-1----:R-:W-:Y:S01]  /*53b40*/  PRMT R6, R6, 0x3340, R29 ;  /* 0x0000334006067816 */ /* 0x002fe2000000001d */
[----:B---3--:R-:W3:Y:S04]  /*53b50*/  LDL.LU R23, [R1+0x2644] ;  /* 0x0026440001177983 */ /* 0x008ee80000300800 */
[----:B----4-:R-:W4:Y:S01]  /*53b60*/  LDL.LU R29, [R1+0x2640] ;  /* 0x00264000011d7983 */ /* 0x010f220000300800 */
        /* <DEDUP_REMOVED lines=11> */
[----:B------:R1:W-:Y:S04]  /*53c20*/  STL [R1+0x8c4], R5 ;  /* 0x0008c40501007387 */ /* 0x0003e80000100800 */
[----:B------:R1:W-:Y:S01]  /*53c30*/  STL [R1+0x8bc], R2 ;  /* 0x0008bc0201007387 */ /* 0x0003e20000100800 */
[----:B0-----:R-:W-:Y:S02]  /*53c40*/  PRMT R0, R8, 0x5410, R4 ;  /* 0x0000541008007816 */ /* 0x001fe40000000004 */
[----:B------:R-:W-:Y:S02]  /*53c50*/  LOP3.LUT R8, R13, 0xffff, RZ, 0xc0, !PT ;  /* 0x0000ffff0d087812 */ /* 0x000fe400078ec0ff */
[----:B------:R-:W-:Y:S02]  /*53c60*/  LOP3.LUT R4, R12, 0xffff, RZ, 0xc0, !PT ;  /* 0x0000ffff0c047812 */ /* 0x000fe400078ec0ff */
[----:B-1----:R-:W-:Y:S01]  /*53c70*/  LOP3.LUT R5, R9, 0xffff, RZ, 0xc0, !PT ;  /* 0x0000ffff09057812 */ /* 0x002fe200078ec0ff */
[----:B------:R-:W-:Y:S04]  /*53c80*/  STL [R1+0x888], R0 ;  /* 0x0008880001007387 */ /* 0x000fe80000100800 */
[----:B------:R-:W-:Y:S04]  /*53c90*/  STL [R1+0x5b4], R11 ;  /* 0x0005b40b01007387 */ /* 0x000fe80000100800 */
[----:B------:R0:W-:Y:S04]  /*53ca0*/  STL [R1+0x5b0], R8 ;  /* 0x0005b00801007387 */ /* 0x0001e80000100800 */
[----:B------:R1:W-:Y:S04]  /*53cb0*/  STL [R1+0x5ac], R4 ;  /* 0x0005ac0401007387 */ /* 0x0003e80000100800 */
[----:B------:R0:W-:Y:S04]  /*53cc0*/  STL [R1+0x108], R5 ;  /* 0x0001080501007387 */ /* 0x0001e80000100800 */
[----:B------:R-:W3:Y:S01]  /*53cd0*/  LDL.LU R9, [R1+0x111c] ;  /* 0x00111c0001097983 */ /* 0x000ee20000300800 */
[----:B------:R-:W-:-:S02]  /*53ce0*/  LOP3.LUT R2, R27, 0xffff, RZ, 0xc0, !PT ;  /* 0x0000ffff1b027812 */ /* 0x000fc400078ec0ff */
[----:B------:R-:W-:-:S04]  /*53cf0*/  LOP3.LUT R22, R22, 0xffff, RZ, 0xc0, !PT ;  /* 0x0000ffff16167812 */ /* 0x000fc800078ec0ff */
[--C-:B------:R-:W-:Y:S02]  /*53d00*/  PRMT R3, R22, 0x3340, R1.reuse ;  /* 0x0000334016037816 */ /* 0x100fe40000000001 */
[----:B0-----:R-:W-:Y:S02]  /*53d10*/  PRMT R8, R11, 0x3340, R8 ;  /* 0x000033400b087816 */ /* 0x001fe40000000008 */
[----:B-1----:R-:W-:Y:S02]  /*53d20*/  PRMT R4, R4, 0x3340, R1 ;  /* 0x0000334004047816 */ /* 0x002fe40000000001 */
[----:B--2---:R-:W-:Y:S02]  /*53d30*/  LOP3.LUT R6, R26, 0xffff, RZ, 0xc0, !PT ;  /* 0x0000ffff1a067812 */ /* 0x004fe400078ec0ff */
[----:B------:R-:W2:Y:S04]  /*53d40*/  LDL.LU R26, [R1+0x1074] ;  /* 0x00107400011a7983 */ /* 0x000ea80000300800 */
[----:B------:R-:W-:Y:S01]  /*53d50*/  STL [R1+0x53c], R6 ;  /* 0x00053c0601007387 */ /* 0x000fe20000100800 */
[----:B------:R-:W-:-:S02]  /*53d60*/  LOP3.LUT R14, R14, 0xffff, RZ, 0xc0, !PT ;  /* 0x0000ffff0e0e7812 */ /* 0x000fc400078ec0ff */
[----:B------:R-:W-:Y:S02]  /*53d70*/  LOP3.LUT R28, R28, 0xffff, RZ, 0xc0, !PT ;  /* 0x0000ffff1c1c7812 */ /* 0x000fe400078ec0ff */
[----:B------:R-:W-:Y:S02]  /*53d80*/  LOP3.LUT R0, R10, 0xffff, RZ, 0xc0, !PT ;  /* 0x0000ffff0a007812 */ /* 0x000fe400078ec0ff */
[----:B----4-:R-:W-:Y:S02]  /*53d90*/  LOP3.LUT R7, R29, 0xffff, RZ, 0xc0, !PT ;  /* 0x0000ffff1d077812 */ /* 0x010fe400078ec0ff */
[----:B------:R-:W4:Y:S04]  /*53da0*/  LDL.LU R29, [R1+0x1070] ;  /* 0x00107000011d7983 */ /* 0x000f280000300800 */
[----:B------:R-:W-:Y:S04]  /*53db0*/  STL [R1+0x580], R7 ;  /* 0x0005800701007387 */ /* 0x000fe80000100800 */
[----:B------:R-:W-:Y:S04]  /*53dc0*/  STL [R1+0x68], R14 ;  /* 0x0000680e01007387 */ /* 0x000fe80000100800 */
[----:B------:R0:W-:Y:S01]  /*53dd0*/  STL [R1+0x12c], R0 ;  /* 0x00012c0001007387 */ /* 0x0001e20000100800 */
[----:B---3--:R-:W-:-:S03]  /*53de0*/  LOP3.LUT R18, R23, 0xffff, RZ, 0xc0, !PT ;  /* 0x0000ffff17127812 */ /* 0x008fc600078ec0ff */
[----:B------:R-:W-:Y:S04]  /*53df0*/  STL [R1+0x534], R28 ;  /* 0x0005341c01007387 */ /* 0x000fe80000100800 */
[----:B------:R1:W-:Y:S04]  /*53e00*/  STL [R1+0x84], R2 ;  /* 0x0000840201007387 */ /* 0x0003e80000100800 */
[----:B------:R-:W3:Y:S04]  /*53e10*/  LDL.LU R23, [R1+0xf84] ;  /* 0x000f840001177983 */ /* 0x000ee80000300800 */
[----:B------:R-:W3:Y:S04]  /*53e20*/  LDL.LU R27, [R1+0xe94] ;  /* 0x000e9400011b7983 */ /* 0x000ee80000300800 */
[----:B------:R-:W-:Y:S04]  /*53e30*/  STL [R1+0x578], R18 ;  /* 0x0005781201007387 */ /* 0x000fe80000100800 */
[----:B------:R-:W3:Y:S01]  /*53e40*/  LDL.LU R19, [R1+0xda4] ;  /* 0x000da40001137983 */ /* 0x000ee20000300800 */
[----:B------:R-:W-:-:S03]  /*53e50*/  PRMT R5, R5, 0x3340, R14 ;  /* 0x0000334005057816 */ /* 0x000fc6000000000e */
[----:B------:R-:W3:Y:S01]  /*53e60*/  LDL.LU R13, [R1+0xcb4] ;  /* 0x000cb400010d7983 */ /* 0x000ee20000300800 */
[--C-:B0-----:R-:W-:Y:S02]  /*53e70*/  PRMT R0, R0, 0x3340, R1.reuse ;  /* 0x0000334000007816 */ /* 0x101fe40000000001 */
[----:B------:R-:W-:Y:S01]  /*53e80*/  PRMT R6, R6, 0x3340, R28 ;  /* 0x0000334006067816 */ /* 0x000fe2000000001c */
[----:B------:R-:W3:Y:S01]  /*53e90*/  LDL.LU R12, [R1+0xcb0] ;  /* 0x000cb000010c7983 */ /* 0x000ee20000300800 */
[----:B-1----:R-:W-:-:S03]  /*53ea0*/  PRMT R2, R2, 0x3340, R1 ;  /* 0x0000334002027816 */ /* 0x002fc60000000001 */
[----:B------:R-:W3:Y:S04]  /*53eb0*/  LDL.LU R10, [R1+0x9f0] ;  /* 0x0009f000010a7983 */ /* 0x000ee80000300800 */
[----:B------:R0:W-:Y:S01]  /*53ec0*/  STL [R1+0x254c], R22 ;  /* 0x00254c1601007387 */ /* 0x0001e20000100800 */
[----:B------:R-:W-:Y:S02]  /*53ed0*/  PRMT R5, R5, 0x5410, R0 ;  /* 0x0000541005057816 */ /* 0x000fe40000000000 */
[----:B------:R-:W-:Y:S02]  /*53ee0*/  PRMT R0, R6, 0x5410, R2 ;  /* 0x0000541006007816 */ /* 0x000fe40000000002 */
[----:B------:R-:W-:Y:S01]  /*53ef0*/  PRMT R7, R7, 0x3340, R18 ;  /* 0x0000334007077816 */ /* 0x000fe20000000012 */
[----:B0-----:R-:W3:Y:S04]  /*53f00*/  LDL.LU R22, [R1+0xe90] ;  /* 0x000e900001167983 */ /* 0x001ee80000300800 */
[----:B------:R-:W3:Y:S04]  /*53f10*/  LDL.LU R14, [R1+0x263c] ;  /* 0x00263c00010e7983 */ /* 0x000ee80000300800 */
[----:B------:R-:W3:Y:S04]  /*53f20*/  LDL.LU R28, [R1+0x2638] ;  /* 0x00263800011c7983 */ /* 0x000ee80000300800 */
[----:B------:R-:W3:Y:S04]  /*53f30*/  LDL.LU R18, [R1+0x348] ;  /* 0x0003480001127983 */ /* 0x000ee80000300800 */
[----:B------:R-:W-:Y:S04]  /*53f40*/  STL [R1+0x868], R5 ;  /* 0x0008680501007387 */ /* 0x000fe80000100800 */
[----:B------:R0:W-:Y:S02]  /*53f50*/  STL [R1+0x864], R0 ;  /* 0x0008640001007387 */ /* 0x0001e40000100800 */
[----:B0-----:R-:W-:-:S02]  /*53f60*/  PRMT R0, R8, 0x5410, R4 ;  /* 0x0000541008007816 */ /* 0x001fc40000000004 */
[----:B------:R-:W3:Y:S01]  /*53f70*/  LDL.LU R4, [R1+0x188] ;  /* 0x0001880001047983 */ /* 0x000ee20000300800 */
[----:B------:R-:W-:Y:S02]  /*53f80*/  PRMT R2, R7, 0x5410, R3 ;  /* 0x0000541007027816 */ /* 0x000fe40000000003 */
[----:B------:R-:W-:-:S03]  /*53f90*/  LOP3.LUT R5, R9, 0xffff, RZ, 0xc0, !PT ;  /* 0x0000ffff09057812 */ /* 0x000fc600078ec0ff */
[----:B------:R-:W-:Y:S04]  /*53fa0*/  STL [R1+0x86c], R2 ;  /* 0x00086c0201007387 */ /* 0x000fe80000100800 */
[----:B------:R0:W-:Y:S04]  /*53fb0*/  STL [R1+0x860], R0 ;  /* 0x0008600001007387 */ /* 0x0001e80000100800 */
[----:B------:R-:W3:Y:S04]  /*53fc0*/  LDL.LU R11, [R1+0x1124] ;  /* 0x00112400010b7983 */ /* 0x000ee80000300800 */
[----:B------:R1:W-:Y:S04]  /*53fd0*/  STL [R1+0x594], R5 ;  /* 0x0005940501007387 */ /* 0x0003e80000100800 */
[----:B------:R-:W3:Y:S01]  /*53fe0*/  LDL.LU R9, [R1+0x1120] ;  /* 0x0011200001097983 */ /* 0x000ee20000300800 */
[----:B--2---:R-:W-:-:S05]  /*53ff0*/  LOP3.LUT R6, R26, 0xffff, RZ, 0xc0, !PT ;  /* 0x0000ffff1a067812 */ /* 0x004fca00078ec0ff */
[----:B------:R2:W-:Y:S04]  /*54000*/  STL [R1+0x588], R6 ;  /* 0x0005880601007387 */ /* 0x0005e80000100800 */
[----:B------:R-:W3:Y:S01]  /*54010*/  LDL.LU R26, [R1+0xf94] ;  /* 0x000f9400011a7983 */ /* 0x000ee20000300800 */
[----:B----4-:R-:W-:Y:S02]  /*54020*/  LOP3.LUT R7, R29, 0xffff, RZ, 0xc0, !PT ;  /* 0x0000ffff1d077812 */ /* 0x010fe400078ec0ff */
[----:B---3--:R-:W-:Y:S02]  /*54030*/  LOP3.LUT R23, R23, 0xffff, RZ, 0xc0, !PT ;  /* 0x0000ffff17177812 */ /* 0x008fe400078ec0ff */
[----:B------:R-:W-:Y:S01]  /*54040*/  LOP3.LUT R27, R27, 0xffff, RZ, 0xc0, !PT ;  /* 0x0000ffff1b1b7812 */ /* 0x000fe200078ec0ff */
[----:B------:R-:W-:Y:S01]  /*54050*/  STL [R1+0x834], R7 ;  /* 0x0008340701007387 */ /* 0x000fe20000100800 */
[----:B0-----:R-:W-:-:S03]  /*54060*/  LOP3.LUT R0, R19, 0xffff, RZ, 0xc0, !PT ;  /* 0x0000ffff13007812 */ /* 0x001fc600078ec0ff */
[----:B------:R-:W3:Y:S01]  /*54070*/  LDL.LU R29, [R1+0xf90] ;  /* 0x000f9000011d7983 */ /* 0x000ee20000300800 */
[----:B------:R-:W-:-:S03]  /*54080*/  LOP3.LUT R2, R13, 0xffff, RZ, 0xc0, !PT ;  /* 0x0000ffff0d027812 */ /* 0x000fc600078ec0ff */
[----:B------:R0:W-:Y:S04]  /*54090*/  STL [R1+0x58c], R23 ;  /* 0x00058c1701007387 */ /* 0x0001e80000100800 */
[----:B------:R4:W-:Y:S01]  /*540a0*/  STL [R1+0x584], R27 ;  /* 0x0005841b01007387 */ /* 0x0009e20000100800 */
[----:B------:R-:W-:-:S03]  /*540b0*/  LOP3.LUT R3, R12, 0xffff, RZ, 0xc0, !PT ;  /* 0x0000ffff0c037812 */ /* 0x000fc600078ec0ff */
[----:B------:R0:W-:Y:S04]  /*540c0*/  STL [R1+0x59c], R0 ;  /* 0x00059c0001007387 */ /* 0x0001e80000100800 */
[----:B------:R0:W-:Y:S01]  /*540d0*/  STL [R1+0x598], R2 ;  /* 0x0005980201007387 */ /* 0x0001e20000100800 */
[----:B------:R-:W-:-:S03]  /*540e0*/  LOP3.LUT R8, R10, 0xffff, RZ, 0xc0, !PT ;  /* 0x0000ffff0a087812 */ /* 0x000fc600078ec0ff */
[----:B------:R-:W3:Y:S04]  /*540f0*/  LDL.LU R19, [R1+0xdb4] ;  /* 0x000db40001137983 */ /* 0x000ee80000300800 */
[----:B------:R-:W3:Y:S04]  /*54100*/  LDL.LU R13, [R1+0xdb0] ;  /* 0x000db000010d7983 */ /* 0x000ee80000300800 */
[----:B------:R0:W-:Y:S04]  /*54110*/  STL [R1+0x838], R3 ;  /* 0x0008380301007387 */ /* 0x0001e80000100800 */
[----:B------:R-:W3:Y:S04]  /*54120*/  LDL.LU R12, [R1+0x9f4] ;  /* 0x0009f400010c7983 */ /* 0x000ee80000300800 */
[----:B------:R0:W-:Y:S04]  /*54130*/  STL [R1+0x5bc], R8 ;  /* 0x0005bc0801007387 */ /* 0x0001e80000100800 */
[----:B------:R-:W3:Y:S01]  /*54140*/  LDL.LU R10, [R1+0x900] ;  /* 0x00090000010a7983 */ /* 0x000ee20000300800 */
[----:B-1----:R-:W-:-:S02]  /*54150*/  PRMT R5, R5, 0x3340, R23 ;  /* 0x0000334005057816 */ /* 0x002fc40000000017 */
[----:B------:R-:W-:Y:S02]  /*54160*/  LOP3.LUT R18, R18, 0xffff, RZ, 0xc0, !PT ;  /* 0x0000ffff12127812 */ /* 0x000fe400078ec0ff */
[----:B--2---:R-:W-:-:S03]  /*54170*/  PRMT R6, R6, 0x3340, R27 ;  /* 0x0000334006067816 */ /* 0x004fc6000000001b */
[----:B------:R-:W-:Y:S01]  /*54180*/  STL [R1+0x5b8], R18 ;  /* 0x0005b81201007387 */ /* 0x000fe20000100800 */
[----:B------:R-:W-:-:S05]  /*54190*/  LOP3.LUT R4, R4, 0xffff, RZ, 0xc0, !PT ;  /* 0x0000ffff04047812 */ /* 0x000fca00078ec0ff */
[----:B------:R1:W-:Y:S04]  /*541a0*/  STL [R1+0x5c0], R4 ;  /* 0x0005c00401007387 */ /* 0x0003e80000100800 */
[----:B0-----:R-:W2:Y:S04]  /*541b0*/  LDL.LU R23, [R1+0x2634] ;  /* 0x0026340001177983 */ /* 0x001ea80000300800 */
[----:B----4-:R-:W4:Y:S01]  /*541c0*/  LDL.LU R27, [R1+0x354] ;  /* 0x00035400011b7983 */ /* 0x010f220000300800 */
[----:B------:R-:W-:Y:S02]  /*541d0*/  PRMT R0, R0, 0x3340, R1 ;  /* 0x0000334000007816 */ /* 0x000fe40000000001 */
[----:B------:R-:W-:-:S02]  /*541e0*/  LOP3.LUT R22, R22, 0xffff, RZ, 0xc0, !PT ;  /* 0x0000ffff16167812 */ /* 0x000fc400078ec0ff */
[--C-:B------:R-:W-:Y:S02]  /*541f0*/  PRMT R2, R2, 0x3340, R1.reuse ;  /* 0x0000334002027816 */ /* 0x100fe40000000001 */
[--C-:B------:R-:W-:Y:S02]  /*54200*/  PRMT R3, R3, 0x3340, R1.reuse ;  /* 0x0000334003037816 */ /* 0x100fe40000000001 */
[----:B------:R-:W-:Y:S02]  /*54210*/  PRMT R0, R5, 0x5410, R0 ;  /* 0x0000541005007816 */ /* 0x000fe40000000000 */
[----:B------:R-:W-:Y:S02]  /*54220*/  PRMT R7, R7, 0x3340, R22 ;  /* 0x0000334007077816 */ /* 0x000fe40000000016 */
[----:B------:R-:W-:Y:S02]  /*54230*/  PRMT R8, R8, 0x3340, R18 ;  /* 0x0000334008087816 */ /* 0x000fe40000000012 */
[----:B-1----:R-:W-:Y:S01]  /*54240*/  PRMT R4, R4, 0x3340, R1 ;  /* 0x0000334004047816 */ /* 0x002fe20000000001 */
[----:B------:R-:W-:Y:S01]  /*54250*/  STL [R1+0x2554], R22 ;  /* 0x0025541601007387 */ /* 0x000fe20000100800 */
[----:B------:R-:W-:-:S02]  /*54260*/  PRMT R5, R6, 0x5410, R2 ;  /* 0x0000541006057816 */ /* 0x000fc40000000002 */
[----:B------:R-:W-:Y:S01]  /*54270*/  PRMT R2, R7, 0x5410, R3 ;  /* 0x0000541007027816 */ /* 0x000fe20000000003 */
[----:B------:R0:W-:Y:S01]  /*54280*/  STL [R1+0x84c], R0 ;  /* 0x00084c0001007387 */ /* 0x0001e20000100800 */
[----:B------:R-:W-:-:S03]  /*54290*/  LOP3.LUT R7, R11, 0xffff, RZ, 0xc0, !PT ;  /* 0x0000ffff0b077812 */ /* 0x000fc600078ec0ff */
[----:B------:R-:W-:Y:S04]  /*542a0*/  STL [R1+0x848], R5 ;  /* 0x0008480501007387 */ /* 0x000fe80000100800 */
[----:B------:R1:W-:Y:S01]  /*542b0*/  STL [R1+0x83c], R2 ;  /* 0x00083c0201007387 */ /* 0x0003e20000100800 */
[----:B0-----:R-:W-:Y:S02]  /*542c0*/  PRMT R0, R8, 0x5410, R4 ;  /* 0x0000541008007816 */ /* 0x001fe40000000004 */
[----:B------:R-:W-:-:S03]  /*542d0*/  LOP3.LUT R8, R9, 0xffff, RZ, 0xc0, !PT ;  /* 0x0000ffff09087812 */ /* 0x000fc600078ec0ff */
[----:B------:R0:W-:Y:S04]  /*542e0*/  STL [R1+0x80c], R0 ;  /* 0x00080c0001007387 */ /* 0x0001e80000100800 */
[----:B------:R-:W-:Y:S04]  /*542f0*/  STL [R1+0x5f8], R7 ;  /* 0x0005f80701007387 */ /* 0x000fe80000100800 */
[----:B------:R-:W4:Y:S01]  /*54300*/  LDL.LU R11, [R1+0x1084] ;  /* 0x00108400010b7983 */ /* 0x000f220000300800 */
[----:B-1----:R-:W-:Y:S02]  /*54310*/  LOP3.LUT R2, R25, 0xffff, RZ, 0xc0, !PT ;  /* 0x0000ffff19027812 */ /* 0x002fe400078ec0ff */
[----:B0-----:R-:W-:-:S02]  /*54320*/  LOP3.LUT R0, R28, 0xffff, RZ, 0xc0, !PT ;  /* 0x0000ffff1c007812 */ /* 0x001fc400078ec0ff */
[----:B------:R-:W-:-:S05]  /*54330*/  LOP3.LUT R18, R26, 0xffff, RZ, 0xc0, !PT ;  /* 0x0000ffff1a127812 */ /* 0x000fca00078ec0ff */
[----:B------:R-:W-:Y:S04]  /*54340*/  STL [R1+0x5ec], R18 ;  /* 0x0005ec1201007387 */ /* 0x000fe80000100800 */
[----:B------:R0:W-:Y:S04]  /*54350*/  STL [R1+0x620], R8 ;  /* 0x0006200801007387 */ /* 0x0001e80000100800 */
[----:B------:R-:W4:Y:S01]  /*54360*/  LDL.LU R26, [R1+0x1080] ;  /* 0x00108000011a7983 */ /* 0x000f220000300800 */
[----:B---3--:R-:W-:-:S05]  /*54370*/  LOP3.LUT R9, R29, 0xffff, RZ, 0xc0, !PT ;  /* 0x0000ffff1d097812 */ /* 0x008fca00078ec0ff */
[----:B------:R-:W-:Y:S04]  /*54380*/  STL [R1+0x61c], R9 ;  /* 0x00061c0901007387 */ /* 0x000fe80000100800 */
[----:B------:R-:W3:Y:S01]  /*54390*/  LDL.LU R29, [R1+0xea4] ;  /* 0x000ea400011d7983 */ /* 0x000ee20000300800 */
[----:B------:R-:W-:Y:S02]  /*543a0*/  LOP3.LUT R3, R19, 0xffff, RZ, 0xc0, !PT ;  /* 0x0000ffff13037812 */ /* 0x000fe400078ec0ff */
[----:B------:R-:W-:Y:S02]  /*543b0*/  LOP3.LUT R4, R13, 0xffff, RZ, 0xc0, !PT ;  /* 0x0000ffff0d047812 */ /* 0x000fe400078ec0ff */
[----:B------:R-:W-:Y:S01]  /*543c0*/  LOP3.LUT R5, R12, 0xffff, RZ, 0xc0, !PT ;  /* 0x0000ffff0c057812 */ /* 0x000fe200078ec0ff */
[----:B------:R-:W-:Y:S01]  /*543d0*/  STL [R1+0x5c4], R3 ;  /* 0x0005c40301007387 */ /* 0x000fe20000100800 */
[----:B------:R-:W-:-:S03]  /*543e0*/  LOP3.LUT R6, R10, 0xffff, RZ, 0xc0, !PT ;  /* 0x0000ffff0a067812 */ /* 0x000fc600078ec0ff */
[----:B------:R-:W-:Y:S04]  /*543f0*/  STL [R1+0x65c], R4 ;  /* 0x00065c0401007387 */ /* 0x000fe80000100800 */
[----:B------:R-:W3:Y:S04]  /*54400*/  LDL.LU R28, [R1+0xea0] ;  /* 0x000ea000011c7983 */ /* 0x000ee80000300800 */
[----:B------:R-:W-:Y:S04]  /*54410*/  STL [R1+0x57c], R5 ;  /* 0x00057c0501007387 */ /* 0x000fe80000100800 */
[----:B------:R1:W-:Y:S04]  /*54420*/  STL [R1+0x590], R0 ;  /* 0x0005900001007387 */ /* 0x0003e80000100800 */
[----:B------:R-:W3:Y:S04]  /*54430*/  LDL.LU R13, [R1+0xcc4] ;  /* 0x000cc400010d7983 */ /* 0x000ee80000300800 */
[----:B------:R4:W-:Y:S04]  /*54440*/  STL [R1+0x5a8], R6 ;  /* 0x0005a80601007387 */ /* 0x0009e80000100800 */
[----:B------:R-:W3:Y:S01]  /*54450*/  LDL.LU R25, [R1+0x2630] ;  /* 0x0026300001197983 */ /* 0x000ee20000300800 */
[----:B0-----:R-:W-:-:S02]  /*54460*/  PRMT R8, R8, 0x3340, R9 ;  /* 0x0000334008087816 */ /* 0x001fc40000000009 */
[----:B-1----:R-:W-:Y:S02]  /*54470*/  PRMT R0, R0, 0x3340, R1 ;  /* 0x0000334000007816 */ /* 0x002fe40000000001 */
[----:B--2---:R-:W-:Y:S02]  /*54480*/  LOP3.LUT R19, R23, 0xffff, RZ, 0xc0, !PT ;  /* 0x0000ffff17137812 */ /* 0x004fe400078ec0ff */
[----:B----4-:R-:W-:Y:S01]  /*54490*/  LOP3.LUT R22, R27, 0xffff, RZ, 0xc0, !PT ;  /* 0x0000ffff1b167812 */ /* 0x010fe200078ec0ff */
[----:B------:R-:W2:Y:S04]  /*544a0*/  LDL.LU R23, [R1+0x262c] ;  /* 0x00262c0001177983 */ /* 0x000ea80000300800 */
[----:B------:R0:W-:Y:S04]  /*544b0*/  STL [R1+0x5a4], R2 ;  /* 0x0005a40201007387 */ /* 0x0001e80000100800 */
[----:B------:R-:W4:Y:S01]  /*544c0*/  LDL.LU R12, [R1+0xa04] ;  /* 0x000a0400010c7983 */ /* 0x000f220000300800 */
[----:B------:R-:W-:-:S03]  /*544d0*/  PRMT R5, R5, 0x3340, R22 ;  /* 0x0000334005057816 */ /* 0x000fc60000000016 */
[----:B------:R1:W-:Y:S04]  /*544e0*/  STL [R1+0x574], R22 ;  /* 0x0005741601007387 */ /* 0x0003e80000100800 */
[----:B------:R-:W-:Y:S01]  /*544f0*/  STL [R1+0x5a0], R19 ;  /* 0x0005a01301007387 */ /* 0x000fe20000100800 */
[----:B------:R-:W-:-:S03]  /*54500*/  PRMT R6, R6, 0x3340, R19 ;  /* 0x0000334006067816 */ /* 0x000fc60000000013 */
[----:B------:R-:W2:Y:S04]  /*54510*/  LDL.LU R10, [R1+0xa00] ;  /* 0x000a0000010a7983 */ /* 0x000ea80000300800 */
[----:B------:R-:W2:Y:S01]  /*54520*/  LDL.LU R27, [R1+0x36c] ;  /* 0x00036c00011b7983 */ /* 0x000ea20000300800 */
[----:B0-----:R-:W-:Y:S02]  /*54530*/  PRMT R2, R2, 0x3340, R1 ;  /* 0x0000334002027816 */ /* 0x001fe40000000001 */
[----:B------:R-:W-:Y:S01]  /*54540*/  PRMT R5, R5, 0x5410, R0 ;  /* 0x0000541005057816 */ /* 0x000fe20000000000 */
[----:B-1----:R-:W2:Y:S04]  /*54550*/  LDL.LU R22, [R1+0x364] ;  /* 0x0003640001167983 */ /* 0x002ea80000300800 */
[----:B------:R-:W2:Y:S01]  /*54560*/  LDL.LU R9, [R1+0x1cc] ;  /* 0x0001cc0001097983 */ /* 0x000ea20000300800 */
[----:B------:R-:W-:-:S03]  /*54570*/  PRMT R0, R6, 0x5410, R2 ;  /* 0x0000541006007816 */ /* 0x000fc60000000002 */
[----:B------:R-:W2:Y:S01]  /*54580*/  LDL.LU R2, [R1+0x1e4] ;  /* 0x0001e40001027983 */ /* 0x000ea20000300800 */
[--C-:B------:R-:W-:Y:S02]  /*54590*/  PRMT R3, R3, 0x3340, R1.reuse ;  /* 0x0000334003037816 */ /* 0x100fe40000000001 */
[----:B------:R-:W-:Y:S02]  /*545a0*/  PRMT R7, R7, 0x3340, R18 ;  /* 0x0000334007077816 */ /* 0x000fe40000000012 */
[----:B------:R-:W-:Y:S01]  /*545b0*/  PRMT R4, R4, 0x3340, R1 ;  /* 0x0000334004047816 */ /* 0x000fe20000000001 */
[----:B------:R-:W-:Y:S04]  /*545c0*/  STL [R1+0x7f8], R5 ;  /* 0x0007f80501007387 */ /* 0x000fe80000100800 */
[----:B------:R0:W-:Y:S01]  /*545d0*/  STL [R1+0x7f4], R0 ;  /* 0x0007f40001007387 */ /* 0x0001e20000100800 */
[----:B------:R-:W-:-:S05]  /*545e0*/  PRMT R3, R7, 0x5410, R3 ;  /* 0x0000541007037816 */ /* 0x000fca0000000003 */
[----:B------:R-:W-:Y:S01]  /*545f0*/  STL [R1+0x7f0], R3 ;  /* 0x0007f00301007387 */ /* 0x000fe20000100800 */
[----:B0-----:R-:W-:Y:S02]  /*54600*/  PRMT R0, R8, 0x5410, R4 ;  /* 0x0000541008007816 */ /* 0x001fe40000000004 */
[----:B------:R-:W-:-:S03]  /*54610*/  LOP3.LUT R5, R11, 0xffff, RZ, 0xc0, !PT ;  /* 0x0000ffff0b057812 */ /* 0x000fc600078ec0ff */
[----:B------:R0:W-:Y:S04]  /*54620*/  STL [R1+0x7e8], R0 ;  /* 0x0007e80001007387 */ /* 0x0001e80000100800 */
[----:B------:R-:W2:Y:S04]  /*54630*/  LDL.LU R11, [R1+0x112c] ;  /* 0x00112c00010b7983 */ /* 0x000ea80000300800 */
[----:B------:R1:W-:Y:S01]  /*54640*/  STL [R1+0x5f0], R5 ;  /* 0x0005f00501007387 */ /* 0x0003e20000100800 */
[----:B------:R-:W-:Y:S02]  /*54650*/  LOP3.LUT R6, R26, 0xffff, RZ, 0xc0, !PT ;  /* 0x0000ffff1a067812 */ /* 0x000fe400078ec0ff */
[----:B---3--:R-:W-:-:S02]  /*54660*/  LOP3.LUT R26, R29, 0xffff, RZ, 0xc0, !PT ;  /* 0x0000ffff1d1a7812 */ /* 0x008fc400078ec0ff */
[----:B------:R-:W3:Y:S04]  /*54670*/  LDL.LU R29, [R1+0x1128] ;  /* 0x00112800011d7983 */ /* 0x000ee80000300800 */
[----:B------:R-:W-:Y:S04]  /*54680*/  STL [R1+0x5e4], R26 ;  /* 0x0005e41a01007387 */ /* 0x000fe80000100800 */
[----:B------:R0:W-:Y:S01]  /*54690*/  STL [R1+0x60c], R6 ;  /* 0x00060c0601007387 */ /* 0x0001e20000100800 */
[----:B------:R-:W-:Y:S02]  /*546a0*/  LOP3.LUT R28, R28, 0xffff, RZ, 0xc0, !PT ;  /* 0x0000ffff1c1c7812 */ /* 0x000fe400078ec0ff */
[----:B0-----:R-:W-:-:S02]  /*546b0*/  LOP3.LUT R0, R13, 0xffff, RZ, 0xc0, !PT ;  /* 0x0000ffff0d007812 */ /* 0x001fc400078ec0ff */
[----:B------:R-:W3:Y:S04]  /*546c0*/  LDL.LU R13, [R1+0xfa4] ;  /* 0x000fa400010d7983 */ /* 0x000ee80000300800 */
[----:B------:R0:W-:Y:S04]  /*546d0*/  STL [R1+0x608], R28 ;  /* 0x0006081c01007387 */ /* 0x0001e80000100800 */
[----:B------:R-:W-:Y:S01]  /*546e0*/  STL [R1+0x5dc], R0 ;  /* 0x0005dc0001007387 */ /* 0x000fe20000100800 */
[----:B-1----:R-:W-:Y:S02]  /*546f0*/  PRMT R5, R5, 0x3340, R26 ;  /* 0x0000334005057816 */ /* 0x002fe4000000001a */
[----:B------:R-:W-:-:S02]  /*54700*/  PRMT R6, R6, 0x3340, R28 ;  /* 0x0000334006067816 */ /* 0x000fc4000000001c */
[----:B----4-:R-:W-:Y:S02]  /*54710*/  LOP3.LUT R7, R12, 0xffff, RZ, 0xc0, !PT ;  /* 0x0000ffff0c077812 */ /* 0x010fe400078ec0ff */
[----:B------:R-:W4:Y:S04]  /*54720*/  LDL.LU R12, [R1+0xfa0] ;  /* 0x000fa000010c7983 */ /* 0x000f280000300800 */
[----:B------:R-:W4:Y:S01]  /*54730*/  LDL.LU R19, [R1+0xdc4] ;  /* 0x000dc40001137983 */ /* 0x000f220000300800 */
[----:B--2---:R-:W-:Y:S02]  /*54740*/  LOP3.LUT R8, R10, 0xffff, RZ, 0xc0, !PT ;  /* 0x0000ffff0a087812 */ /* 0x004fe400078ec0ff */
[----:B------:R-:W-:Y:S01]  /*54750*/  LOP3.LUT R27, R27, 0xffff, RZ, 0xc0, !PT ;  /* 0x0000ffff1b1b7812 */ /* 0x000fe200078ec0ff */
[----:B------:R1:W-:Y:S04]  /*54760*/  STL [R1+0x62c], R7 ;  /* 0x00062c0701007387 */ /* 0x0003e80000100800 */
[----:B------:R-:W2:Y:S04]  /*54770*/  LDL.LU R18, [R1+0xdc0] ;  /* 0x000dc00001127983 */ /* 0x000ea80000300800 */
[----:B------:R-:W2:Y:S04]  /*54780*/  LDL.LU R10, [R1+0x914] ;  /* 0x00091400010a7983 */ /* 0x000ea80000300800 */
[----:B------:R-:W-:Y:S01]  /*54790*/  STL [R1+0x63c], R8 ;  /* 0x00063c0801007387 */ /* 0x000fe20000100800 */
[----:B------:R-:W-:-:S02]  /*547a0*/  LOP3.LUT R22, R22, 0xffff, RZ, 0xc0, !PT ;  /* 0x0000ffff16167812 */ /* 0x000fc400078ec0ff */
[----:B------:R-:W-:Y:S02]  /*547b0*/  LOP3.LUT R4, R9, 0xffff, RZ, 0xc0, !PT ;  /* 0x0000ffff09047812 */ /* 0x000fe400078ec0ff */
[----:B------:R-:W-:Y:S02]  /*547c0*/  LOP3.LUT R3, R2, 0xffff, RZ, 0xc0, !PT ;  /* 0x0000ffff02037812 */ /* 0x000fe400078ec0ff */
[----:B------:R-:W-:Y:S01]  /*547d0*/  LOP3.LUT R23, R23, 0xffff, RZ, 0xc0, !PT ;  /* 0x0000ffff17177812 */ /* 0x000fe200078ec0ff */
[----:B------:R0:W-:Y:S04]  /*547e0*/  STL [R1+0x628], R27 ;  /* 0x0006281b01007387 */ /* 0x0001e80000100800 */
[----:B------:R0:W-:Y:S04]  /*547f0*/  STL [R1+0x624], R3 ;  /* 0x0006240301007387 */ /* 0x0001e80000100800 */
[----:B------:R-:W-:Y:S04]  /*54800*/  STL [R1+0x634], R22 ;  /* 0x0006341601007387 */ /* 0x000fe80000100800 */
[----:B------:R-:W2:Y:S04]  /*54810*/  LDL.LU R9, [R1+0x910] ;  /* 0x0009100001097983 */ /* 0x000ea80000300800 */
[----:B------:R0:W-:Y:S04]  /*54820*/  STL [R1+0x664], R4 ;  /* 0x0006640401007387 */ /* 0x0001e80000100800 */
[----:B------:R-:W-:Y:S04]  /*54830*/  STL [R1+0x2558], R23 ;  /* 0x0025581701007387 */ /* 0x000fe80000100800 */
[----:B------:R-:W2:Y:S04]  /*54840*/  LDL.LU R26, [R1+0x2628] ;  /* 0x00262800011a7983 */ /* 0x000ea80000300800 */
[----:B0-----:R-:W2:Y:S01]  /*54850*/  LDL.LU R28, [R1+0x2624] ;  /* 0x00262400011c7983 */ /* 0x001ea20000300800 */
[----:B-1----:R-:W-:-:S03]  /*54860*/  PRMT R7, R7, 0x3340, R27 ;  /* 0x0000334007077816 */ /* 0x002fc6000000001b */
[----:B------:R-:W2:Y:S01]  /*54870*/  LDL.LU R27, [R1+0x2e8] ;  /* 0x0002e800011b7983 */ /* 0x000ea20000300800 */
[--C-:B------:R-:W-:Y:S02]  /*54880*/  PRMT R0, R0, 0x3340, R1.reuse ;  /* 0x0000334000007816 */ /* 0x100fe40000000001 */
[--C-:B------:R-:W-:Y:S02]  /*54890*/  PRMT R2, R23, 0x3340, R1.reuse ;  /* 0x0000334017027816 */ /* 0x100fe40000000001 */
[--C-:B------:R-:W-:Y:S02]  /*548a0*/  PRMT R3, R3, 0x3340, R1.reuse ;  /* 0x0000334003037816 */ /* 0x100fe40000000001 */
[----:B------:R-:W-:Y:S02]  /*548b0*/  PRMT R0, R5, 0x5410, R0 ;  /* 0x0000541005007816 */ /* 0x000fe40000000000 */
[----:B------:R-:W-:Y:S02]  /*548c0*/  PRMT R4, R4, 0x3340, R1 ;  /* 0x0000334004047816 */ /* 0x000fe40000000001 */
[----:B------:R-:W-:-:S02]  /*548d0*/  PRMT R8, R8, 0x3340, R22 ;  /* 0x0000334008087816 */ /* 0x000fc40000000016 */
[----:B------:R-:W-:Y:S02]  /*548e0*/  PRMT R5, R6, 0x5410, R2 ;  /* 0x0000541006057816 */ /* 0x000fe40000000002 */
[----:B------:R-:W-:Y:S01]  /*548f0*/  PRMT R2, R7, 0x5410, R3 ;  /* 0x0000541007027816 */ /* 0x000fe20000000003 */
[----:B------:R0:W-:Y:S04]  /*54900*/  STL [R1+0x7d8], R0 ;  /* 0x0007d80001007387 */ /* 0x0001e80000100800 */
[----:B------:R-:W-:Y:S01]  /*54910*/  STL [R1+0x7d4], R5 ;  /* 0x0007d40501007387 */ /* 0x000fe20000100800 */
[----:B------:R-:W-:-:S03]  /*54920*/  LOP3.LUT R7, R11, 0xffff, RZ, 0xc0, !PT ;  /* 0x0000ffff0b077812 */ /* 0x000fc600078ec0ff */
[----:B------:R-:W-:Y:S01]  /*54930*/  STL [R1+0x7b0], R2 ;  /* 0x0007b00201007387 */ /* 0x000fe20000100800 */
[----:B0-----:R-:W-:-:S05]  /*54940*/  PRMT R0, R8, 0x5410, R4 ;  /* 0x0000541008007816 */ /* 0x001fca0000000004 */
[----:B------:R0:W-:Y:S04]  /*54950*/  STL [R1+0x7ac], R0 ;  /* 0x0007ac0001007387 */ /* 0x0001e80000100800 */
[----:B------:R-:W2:Y:S01]  /*54960*/  LDL.LU R11, [R1+0x1090] ;  /* 0x00109000010b7983 */ /* 0x000ea20000300800 */
[----:B------:R-:W-:Y:S02]  /*54970*/  LOP3.LUT R22, R24, 0xffff, RZ, 0xc0, !PT ;  /* 0x0000ffff18167812 */ /* 0x000fe400078ec0ff */
[----:B0-----:R-:W-:Y:S02]  /*54980*/  LOP3.LUT R0, R21, 0xffff, RZ, 0xc0, !PT ;  /* 0x0000ffff15007812 */ /* 0x001fe400078ec0ff */
[----:B------:R-:W-:Y:S02]  /*54990*/  PRMT R2, R22, 0x3340, R1 ;  /* 0x0000334016027816 */ /* 0x000fe40000000001 */
[----:B---3--:R-:W-:-:S02]  /*549a0*/  LOP3.LUT R8, R29, 0xffff, RZ, 0xc0, !PT ;  /* 0x0000ffff1d087812 */ /* 0x008fc400078ec0ff */
[----:B------:R-:W3:Y:S04]  /*549b0*/  LDL.LU R29, [R1+0xeb0] ;  /* 0x000eb000011d7983 */ /* 0x000ee80000300800 */
[----:B------:R-:W-:Y:S04]  /*549c0*/  STL [R1+0x654], R7 ;  /* 0x0006540701007387 */ /* 0x000fe80000100800 */
[----:B------:R-:W-:Y:S01]  /*549d0*/  STL [R1+0x66c], R8 ;  /* 0x00066c0801007387 */ /* 0x000fe20000100800 */
[----:B------:R-:W-:-:S05]  /*549e0*/  LOP3.LUT R13, R13, 0xffff, RZ, 0xc0, !PT ;  /* 0x0000ffff0d0d7812 */ /* 0x000fca00078ec0ff */
[----:B------:R-:W-:Y:S01]  /*549f0*/  STL [R1+0x64c], R13 ;  /* 0x00064c0d01007387 */ /* 0x000fe20000100800 */
[----:B----4-:R-:W-:Y:S02]  /*54a00*/  LOP3.LUT R12, R12, 0xffff, RZ, 0xc0, !PT ;  /* 0x0000ffff0c0c7812 */ /* 0x010fe400078ec0ff */
[----:B------:R-:W-:Y:S02]  /*54a10*/  LOP3.LUT R3, R19, 0xffff, RZ, 0xc0, !PT ;  /* 0x0000ffff13037812 */ /* 0x000fe400078ec0ff */
[----:B--2---:R-:W-:Y:S02]  /*54a20*/  LOP3.LUT R4, R18, 0xffff, RZ, 0xc0, !PT ;  /* 0x0000ffff12047812 */ /* 0x004fe400078ec0ff */
[----:B------:R-:W-:Y:S01]  /*54a30*/  LOP3.LUT R5, R10, 0xffff, RZ, 0xc0, !PT ;  /* 0x0000ffff0a057812 */ /* 0x000fe200078ec0ff */
[----:B------:R-:W-:Y:S04]  /*54a40*/  STL [R1+0x640], R3 ;  /* 0x0006400301007387 */ /* 0x000fe80000100800 */
[----:B------:R-:W-:Y:S04]  /*54a50*/  STL [R1+0x668], R12 ;  /* 0x0006680c01007387 */ /* 0x000fe80000100800 */
[----:B------:R-:W2:Y:S04]  /*54a60*/  LDL.LU R23, [R1+0xa14] ;  /* 0x000a140001177983 */ /* 0x000ea80000300800 */
[----:B------:R-:W-:Y:S04]  /*54a70*/  STL [R1+0x6a0], R4 ;  /* 0x0006a00401007387 */ /* 0x000fe80000100800 */
[----:B------:R-:W4:Y:S04]  /*54a80*/  LDL.LU R19, [R1+0xa10] ;  /* 0x000a100001137983 */ /* 0x000f280000300800 */
[----:B------:R0:W-:Y:S04]  /*54a90*/  STL [R1+0x600], R5 ;  /* 0x0006000501007387 */ /* 0x0001e80000100800 */
[----:B------:R-:W4:Y:S04]  /*54aa0*/  LDL.LU R18, [R1+0x920] ;  /* 0x0009200001127983 */ /* 0x000f280000300800 */
[----:B------:R-:W4:Y:S04]  /*54ab0*/  LDL.LU R21, [R1+0x2620] ;  /* 0x0026200001157983 */ /* 0x000f280000300800 */
[----:B------:R-:W4:Y:S04]  /*54ac0*/  LDL.LU R24, [R1+0x261c] ;  /* 0x00261c0001187983 */ /* 0x000f280000300800 */
[----:B------:R-:W4:Y:S01]  /*54ad0*/  LDL.LU R10, [R1+0x384] ;  /* 0x00038400010a7983 */ /* 0x000f220000300800 */
[----:B------:R-:W-:-:S02]  /*54ae0*/  LOP3.LUT R6, R9, 0xffff, RZ, 0xc0, !PT ;  /* 0x0000ffff09067812 */ /* 0x000fc400078ec0ff */
[----:B------:R-:W-:-:S03]  /*54af0*/  LOP3.LUT R28, R28, 0xffff, RZ, 0xc0, !PT ;  /* 0x0000ffff1c1c7812 */ /* 0x000fc600078ec0ff */
[----:B------:R1:W-:Y:S01]  /*54b00*/  STL [R1+0x660], R6 ;  /* 0x0006600601007387 */ /* 0x0003e20000100800 */
[----:B------:R-:W-:-:S03]  /*54b10*/  LOP3.LUT R27, R27, 0xffff, RZ, 0xc0, !PT ;  /* 0x0000ffff1b1b7812 */ /* 0x000fc600078ec0ff */
[----:B------:R-:W-:Y:S04]  /*54b20*/  STL [R1+0xe4], R0 ;  /* 0x0000e40001007387 */ /* 0x000fe80000100800 */
[----:B------:R-:W4:Y:S04]  /*54b30*/  LDL.LU R9, [R1+0x2ec] ;  /* 0x0002ec0001097983 */ /* 0x000f280000300800 */
[----:B------:R-:W-:Y:S04]  /*54b40*/  STL [R1+0xe0], R27 ;  /* 0x0000e01b01007387 */ /* 0x000fe80000100800 */
[----:B------:R-:W-:Y:S04]  /*54b50*/  STL [R1+0x658], R28 ;  /* 0x0006581c01007387 */ /* 0x000fe80000100800 */
[----:B------:R1:W-:Y:S01]  /*54b60*/  STL [R1+0x255c], R22 ;  /* 0x00255c1601007387 */ /* 0x0003e20000100800 */
[----:B0-----:R-:W-:-:S02]  /*54b70*/  PRMT R5, R5, 0x3340, R27 ;  /* 0x0000334005057816 */ /* 0x001fc4000000001b */
[----:B-1----:R-:W-:Y:S01]  /*54b80*/  PRMT R6, R6, 0x3340, R28 ;  /* 0x0000334006067816 */ /* 0x002fe2000000001c */
[----:B------:R-:W4:Y:S04]  /*54b90*/  LDL.LU R22, [R1+0xcd0] ;  /* 0x000cd00001167983 */ /* 0x000f280000300800 */
[----:B------:R-:W4:Y:S04]  /*54ba0*/  LDL.LU R27, [R1+0x2618] ;  /* 0x00261800011b7983 */ /* 0x000f280000300800 */
[----:B------:R-:W4:Y:S01]  /*54bb0*/  LDL.LU R28, [R1+0x2614] ;  /* 0x00261400011c7983 */ /* 0x000f220000300800 */
[----:B------:R-:W-:-:S02]  /*54bc0*/  PRMT R0, R0, 0x3340, R1 ;  /* 0x0000334000007816 */ /* 0x000fc40000000001 */
[----:B------:R-:W-:Y:S02]  /*54bd0*/  PRMT R3, R3, 0x3340, R1 ;  /* 0x0000334003037816 */ /* 0x000fe40000000001 */
[----:B------:R-:W-:Y:S02]  /*54be0*/  PRMT R7, R7, 0x3340, R13 ;  /* 0x0000334007077816 */ /* 0x000fe4000000000d */
        /* <DEDUP_REMOVED lines=11> */
[----:B------:R-:W4:Y:S04]  /*54ca0*/  LDL.LU R13, [R1+0x1134] ;  /* 0x00113400010d7983 */ /* 0x000f280000300800 */
[----:B------:R-:W4:Y:S04]  /*54cb0*/  LDL.LU R12, [R1+0x1130] ;  /* 0x00113000010c7983 */ /* 0x000f280000300800 */
[----:B------:R0:W-:Y:S01]  /*54cc0*/  STL [R1+0x650], R5 ;  /* 0x0006500501007387 */ /* 0x0001e20000100800 */
[----:B------:R-:W-:-:S04]  /*54cd0*/  LOP3.LUT R14, R14, 0xffff, RZ, 0xc0, !PT ;  /* 0x0000ffff0e0e7812 */ /* 0x000fc800078ec0ff */
[----:B------:R-:W-:Y:S02]  /*54ce0*/  PRMT R4, R14, 0x3340, R1 ;  /* 0x000033400e047816 */ /* 0x000fe40000000001 */
[----:B---3--:R-:W-:-:S05]  /*54cf0*/  LOP3.LUT R29, R29, 0xffff, RZ, 0xc0, !PT ;  /* 0x0000ffff1d1d7812 */ /* 0x008fca00078ec0ff */
[----:B------:R-:W-:Y:S04]  /*54d00*/  STL [R1+0x648], R29 ;  /* 0x0006481d01007387 */ /* 0x000fe80000100800 */
[----:B------:R-:W3:Y:S01]  /*54d10*/  LDL.LU R11, [R1+0x10a0] ;  /* 0x0010a000010b7983 */ /* 0x000ee20000300800 */
[----:B0-----:R-:W-:Y:S02]  /*54d20*/  PRMT R5, R5, 0x3340, R29 ;  /* 0x0000334005057816 */ /* 0x001fe4000000001d */
[----:B--2---:R-:W-:Y:S02]  /*54d30*/  LOP3.LUT R6, R23, 0xffff, RZ, 0xc0, !PT ;  /* 0x0000ffff17067812 */ /* 0x004fe400078ec0ff */
[----:B----4-:R-:W-:Y:S02]  /*54d40*/  LOP3.LUT R7, R19, 0xffff, RZ, 0xc0, !PT ;  /* 0x0000ffff13077812 */ /* 0x010fe400078ec0ff */
[----:B------:R-:W-:-:S02]  /*54d50*/  LOP3.LUT R8, R18, 0xffff, RZ, 0xc0, !PT ;  /* 0x0000ffff12087812 */ /* 0x000fc400078ec0ff */
[----:B------:R-:W-:Y:S02]  /*54d60*/  LOP3.LUT R19, R10, 0xffff, RZ, 0xc0, !PT ;  /* 0x0000ffff0a137812 */ /* 0x000fe400078ec0ff */
[----:B------:R-:W-:Y:S02]  /*54d70*/  LOP3.LUT R2, R24, 0xffff, RZ, 0xc0, !PT ;  /* 0x0000ffff18027812 */ /* 0x000fe400078ec0ff */
[----:B------:R-:W-:Y:S02]  /*54d80*/  LOP3.LUT R3, R21, 0xffff, RZ, 0xc0, !PT ;  /* 0x0000ffff15037812 */ /* 0x000fe400078ec0ff */
[----:B------:R-:W-:Y:S02]  /*54d90*/  LOP3.LUT R18, R9, 0xffff, RZ, 0xc0, !PT ;  /* 0x0000ffff09127812 */ /* 0x000fe400078ec0ff */
[----:B------:R-:W-:Y:S02]  /*54da0*/  LOP3.LUT R0, R22, 0xffff, RZ, 0xc0, !PT ;  /* 0x0000ffff16007812 */ /* 0x000fe400078ec0ff */
[----:B------:R-:W-:-:S03]  /*54db0*/  LOP3.LUT R28, R28, 0xffff, RZ, 0xc0, !PT ;  /* 0x0000ffff1c1c7812 */ /* 0x000fc600078ec0ff */
[----:B------:R-:W-:Y:S04]  /*54dc0*/  STL [R1+0x644], R0 ;  /* 0x0006440001007387 */ /* 0x000fe80000100800 */
[----:B------:R-:W-:Y:S04]  /*54dd0*/  STL [R1+0x678], R6 ;  /* 0x0006780601007387 */ /* 0x000fe80000100800 */
[----:B------:R-:W-:Y:S04]  /*54de0*/  STL [R1+0x694], R7 ;  /* 0x0006940701007387 */ /* 0x000fe80000100800 */
[----:B------:R-:W-:Y:S04]  /*54df0*/  STL [R1+0x674], R28 ;  /* 0x0006741c01007387 */ /* 0x000fe80000100800 */
[----:B------:R-:W-:Y:S04]  /*54e00*/  STL [R1+0x690], R8 ;  /* 0x0006900801007387 */ /* 0x000fe80000100800 */
[----:B------:R-:W-:Y:S04]  /*54e10*/  STL [R1+0x68c], R19 ;  /* 0x00068c1301007387 */ /* 0x000fe80000100800 */
[----:B------:R-:W2:Y:S04]  /*54e20*/  LDL.LU R10, [R1+0xfb4] ;  /* 0x000fb400010a7983 */ /* 0x000ea80000300800 */
[----:B------:R-:W4:Y:S04]  /*54e30*/  LDL.LU R24, [R1+0x2610] ;  /* 0x0026100001187983 */ /* 0x000f280000300800 */
[----:B------:R-:W-:Y:S04]  /*54e40*/  STL [R1+0x688], R18 ;  /* 0x0006881201007387 */ /* 0x000fe80000100800 */
[----:B------:R-:W4:Y:S04]  /*54e50*/  LDL.LU R9, [R1+0xfb0] ;  /* 0x000fb00001097983 */ /* 0x000f280000300800 */
[----:B------:R-:W4:Y:S04]  /*54e60*/  LDL.LU R21, [R1+0x260c] ;  /* 0x00260c0001157983 */ /* 0x000f280000300800 */
[----:B------:R-:W-:Y:S04]  /*54e70*/  STL [R1+0x670], R2 ;  /* 0x0006700201007387 */ /* 0x000fe80000100800 */
[----:B------:R-:W4:Y:S04]  /*54e80*/  LDL.LU R23, [R1+0xdd4] ;  /* 0x000dd40001177983 */ /* 0x000f280000300800 */
[----:B------:R-:W-:Y:S04]  /*54e90*/  STL [R1+0x6a8], R3 ;  /* 0x0006a80301007387 */ /* 0x000fe80000100800 */
[----:B------:R-:W4:Y:S04]  /*54ea0*/  LDL.LU R22, [R1+0x924] ;  /* 0x0009240001167983 */ /* 0x000f280000300800 */
[----:B------:R0:W-:Y:S04]  /*54eb0*/  STL [R1+0x25ac], R14 ;  /* 0x0025ac0e01007387 */ /* 0x0001e80000100800 */
[----:B0-----:R-:W4:Y:S04]  /*54ec0*/  LDL.LU R14, [R1+0xec0] ;  /* 0x000ec000010e7983 */ /* 0x001f280000300800 */
[----:B------:R-:W4:Y:S01]  /*54ed0*/  LDL.LU R29, [R1+0x2608] ;  /* 0x00260800011d7983 */ /* 0x000f220000300800 */
[----:B------:R-:W-:-:S02]  /*54ee0*/  PRMT R0, R0, 0x3340, R1 ;  /* 0x0000334000007816 */ /* 0x000fc40000000001 */
[--C-:B------:R-:W-:Y:S02]  /*54ef0*/  PRMT R2, R2, 0x3340, R1.reuse ;  /* 0x0000334002027816 */ /* 0x100fe40000000001 */
[----:B------:R-:W-:Y:S02]  /*54f00*/  PRMT R6, R6, 0x3340, R28 ;  /* 0x0000334006067816 */ /* 0x000fe4000000001c */
[----:B------:R-:W-:Y:S02]  /*54f10*/  PRMT R3, R3, 0x3340, R1 ;  /* 0x0000334003037816 */ /* 0x000fe40000000001 */
[----:B------:R-:W-:Y:S02]  /*54f20*/  PRMT R0, R5, 0x5410, R0 ;  /* 0x0000541005007816 */ /* 0x000fe40000000000 */
[----:B------:R-:W-:Y:S02]  /*54f30*/  PRMT R7, R7, 0x3340, R19 ;  /* 0x0000334007077816 */ /* 0x000fe40000000013 */
[----:B------:R-:W-:Y:S01]  /*54f40*/  PRMT R8, R8, 0x3340, R18 ;  /* 0x0000334008087816 */ /* 0x000fe20000000012 */
[----:B------:R-:W4:Y:S01]  /*54f50*/  LDL.LU R28, [R1+0x2604] ;  /* 0x00260400011c7983 */ /* 0x000f220000300800 */
[----:B------:R-:W-:-:S02]  /*54f60*/  PRMT R5, R6, 0x5410, R2 ;  /* 0x0000541006057816 */ /* 0x000fc40000000002 */
[----:B------:R-:W-:Y:S01]  /*54f70*/  PRMT R2, R7, 0x5410, R3 ;  /* 0x0000541007027816 */ /* 0x000fe20000000003 */
[----:B------:R0:W-:Y:S01]  /*54f80*/  STL [R1+0x798], R0 ;  /* 0x0007980001007387 */ /* 0x0001e20000100800 */
[----:B------:R-:W-:Y:S02]  /*54f90*/  LOP3.LUT R6, R13, 0xffff, RZ, 0xc0, !PT ;  /* 0x0000ffff0d067812 */ /* 0x000fe400078ec0ff */
[----:B------:R-:W-:Y:S01]  /*54fa0*/  LOP3.LUT R7, R12, 0xffff, RZ, 0xc0, !PT ;  /* 0x0000ffff0c077812 */ /* 0x000fe200078ec0ff */
[----:B------:R-:W-:Y:S04]  /*54fb0*/  STL [R1+0x790], R5 ;  /* 0x0007900501007387 */ /* 0x000fe80000100800 */
[----:B------:R-:W-:Y:S01]  /*54fc0*/  STL [R1+0x78c], R2 ;  /* 0x00078c0201007387 */ /* 0x000fe20000100800 */
[----:B0-----:R-:W-:-:S05]  /*54fd0*/  PRMT R0, R8, 0x5410, R4 ;  /* 0x0000541008007816 */ /* 0x001fca0000000004 */
[----:B------:R2:W-:Y:S04]  /*54fe0*/  STL [R1+0x788], R0 ;  /* 0x0007880001007387 */ /* 0x0005e80000100800 */
[----:B------:R-:W4:Y:S04]  /*54ff0*/  LDL.LU R18, [R1+0xa24] ;  /* 0x000a240001127983 */ /* 0x000f280000300800 */
[----:B------:R-:W-:Y:S04]  /*55000*/  STL [R1+0x680], R6 ;  /* 0x0006800601007387 */ /* 0x000fe80000100800 */
[----:B------:R-:W4:Y:S04]  /*55010*/  LDL.LU R13, [R1+0xa20] ;  /* 0x000a2000010d7983 */ /* 0x000f280000300800 */
[----:B------:R-:W-:Y:S04]  /*55020*/  STL [R1+0x6cc], R7 ;  /* 0x0006cc0701007387 */ /* 0x000fe80000100800 */
[----:B------:R-:W4:Y:S01]  /*55030*/  LDL.LU R12, [R1+0x934] ;  /* 0x00093400010c7983 */ /* 0x000f220000300800 */
[----:B---3--:R-:W-:-:S05]  /*55040*/  LOP3.LUT R8, R11, 0xffff, RZ, 0xc0, !PT ;  /* 0x0000ffff0b087812 */ /* 0x008fca00078ec0ff */
[----:B------:R-:W-:Y:S04]  /*55050*/  STL [R1+0x6c4], R8 ;  /* 0x0006c40801007387 */ /* 0x000fe80000100800 */
[----:B------:R-:W3:Y:S01]  /*55060*/  LDL.LU R11, [R1+0x930] ;  /* 0x00093000010b7983 */ /* 0x000ee20000300800 */
[----:B--2---:R-:W-:-:S03]  /*55070*/  LOP3.LUT R0, R10, 0xffff, RZ, 0xc0, !PT ;  /* 0x0000ffff0a007812 */ /* 0x004fc600078ec0ff */
[----:B------:R-:W2:Y:S01]  /*55080*/  LDL.LU R10, [R1+0x844] ;  /* 0x00084400010a7983 */ /* 0x000ea20000300800 */
[----:B----4-:R-:W-:-:S03]  /*55090*/  LOP3.LUT R19, R9, 0xffff, RZ, 0xc0, !PT ;  /* 0x0000ffff09137812 */ /* 0x010fc600078ec0ff */
[----:B------:R-:W-:Y:S04]  /*550a0*/  STL [R1+0x67c], R0 ;  /* 0x00067c0001007387 */ /* 0x000fe80000100800 */
[----:B------:R-:W4:Y:S01]  /*550b0*/  LDL.LU R9, [R1+0x840] ;  /* 0x0008400001097983 */ /* 0x000f220000300800 */
[----:B------:R-:W-:Y:S02]  /*550c0*/  LOP3.LUT R2, R23, 0xffff, RZ, 0xc0, !PT ;  /* 0x0000ffff17027812 */ /* 0x000fe400078ec0ff */
[----:B------:R-:W-:Y:S01]  /*550d0*/  LOP3.LUT R23, R20, 0xffff, RZ, 0xc0, !PT ;  /* 0x0000ffff14177812 */ /* 0x000fe200078ec0ff */
[----:B------:R-:W-:Y:S04]  /*550e0*/  STL [R1+0x6c0], R19 ;  /* 0x0006c01301007387 */ /* 0x000fe80000100800 */
[----:B------:R-:W2:Y:S04]  /*550f0*/  LDL.LU R20, [R1+0x2600] ;  /* 0x0026000001147983 */ /* 0x000ea80000300800 */
[----:B------:R-:W-:Y:S01]  /*55100*/  STL [R1+0x6a4], R2 ;  /* 0x0006a40201007387 */ /* 0x000fe20000100800 */
[----:B------:R-:W-:-:S02]  /*55110*/  LOP3.LUT R14, R14, 0xffff, RZ, 0xc0, !PT ;  /* 0x0000ffff0e0e7812 */ /* 0x000fc400078ec0ff */
[----:B------:R-:W-:-:S03]  /*55120*/  LOP3.LUT R4, R29, 0xffff, RZ, 0xc0, !PT ;  /* 0x0000ffff1d047812 */ /* 0x000fc600078ec0ff */
[----:B------:R-:W-:Y:S04]  /*55130*/  STL [R1+0x6bc], R14 ;  /* 0x0006bc0e01007387 */ /* 0x000fe80000100800 */
[----:B------:R-:W2:Y:S01]  /*55140*/  LDL.LU R29, [R1+0x25fc] ;  /* 0x0025fc00011d7983 */ /* 0x000ea20000300800 */
[----:B------:R-:W-:Y:S02]  /*55150*/  LOP3.LUT R5, R22, 0xffff, RZ, 0xc0, !PT ;  /* 0x0000ffff16057812 */ /* 0x000fe400078ec0ff */
[----:B------:R-:W-:Y:S02]  /*55160*/  LOP3.LUT R22, R21, 0xffff, RZ, 0xc0, !PT ;  /* 0x0000ffff15167812 */ /* 0x000fe400078ec0ff */
[----:B------:R-:W-:Y:S01]  /*55170*/  LOP3.LUT R28, R28, 0xffff, RZ, 0xc0, !PT ;  /* 0x0000ffff1c1c7812 */ /* 0x000fe200078ec0ff */
[----:B------:R-:W3:Y:S04]  /*55180*/  LDL.LU R21, [R1+0x25f8] ;  /* 0x0025f80001157983 */ /* 0x000ee80000300800 */
[----:B------:R-:W-:Y:S04]  /*55190*/  STL [R1+0x6d0], R4 ;  /* 0x0006d00401007387 */ /* 0x000fe80000100800 */
[----:B------:R-:W-:Y:S04]  /*551a0*/  STL [R1+0x2564], R23 ;  /* 0x0025641701007387 */ /* 0x000fe80000100800 */
[----:B------:R-:W-:Y:S04]  /*551b0*/  STL [R1+0x698], R5 ;  /* 0x0006980501007387 */ /* 0x000fe80000100800 */
[----:B------:R-:W-:Y:S04]  /*551c0*/  STL [R1+0x69c], R22 ;  /* 0x00069c1601007387 */ /* 0x000fe80000100800 */
[----:B--2---:R0:W-:Y:S04]  /*551d0*/  STL.64 [R1+0x2588], R28 ;  /* 0x0025881c01007387 */ /* 0x0041e80000100a00 */
[----:B0-----:R-:W2:Y:S01]  /*551e0*/  LDL.LU R29, [R1+0x67c] ;  /* 0x00067c00011d7983 */ /* 0x001ea20000300800 */
[----:B------:R-:W-:-:S02]  /*551f0*/  PRMT R0, R23, 0x3340, R1 ;  /* 0x0000334017007816 */ /* 0x000fc40000000001 */
[----:B------:R-:W-:Y:S02]  /*55200*/  PRMT R5, R5, 0x3340, R22 ;  /* 0x0000334005057816 */ /* 0x000fe40000000016 */
[--C-:B------:R-:W-:Y:S02]  /*55210*/  PRMT R2, R2, 0x3340, R1.reuse ;  /* 0x0000334002027816 */ /* 0x100fe40000000001 */
[----:B------:R-:W-:Y:S02]  /*55220*/  PRMT R3, R28, 0x3340, R1 ;  /* 0x000033401c037816 */ /* 0x000fe40000000001 */
[----:B------:R-:W-:Y:S02]  /*55230*/  PRMT R7, R7, 0x3340, R19 ;  /* 0x0000334007077816 */ /* 0x000fe40000000013 */
[----:B------:R-:W-:Y:S02]  /*55240*/  PRMT R0, R5, 0x5410, R0 ;  /* 0x0000541005007816 */ /* 0x000fe40000000000 */
[----:B------:R-:W-:-:S02]  /*55250*/  PRMT R4, R4, 0x3340, R1 ;  /* 0x0000334004047816 */ /* 0x000fc40000000001 */
[----:B------:R-:W-:Y:S02]  /*55260*/  PRMT R8, R8, 0x3340, R14 ;  /* 0x0000334008087816 */ /* 0x000fe4000000000e */
[----:B----4-:R-:W-:Y:S02]  /*55270*/  LOP3.LUT R14, R9, 0xffff, RZ, 0xc0, !PT ;  /* 0x0000ffff090e7812 */ /* 0x010fe400078ec0ff */
[----:B------:R-:W-:Y:S02]  /*55280*/  LOP3.LUT R9, R20, 0xffff, RZ, 0xc0, !PT ;  /* 0x0000ffff14097812 */ /* 0x000fe400078ec0ff */
[----:B------:R-:W-:Y:S02]  /*55290*/  LOP3.LUT R27, R27, 0xffff, RZ, 0xc0, !PT ;  /* 0x0000ffff1b1b7812 */ /* 0x000fe400078ec0ff */
[----:B------:R-:W-:Y:S02]  /*552a0*/  LOP3.LUT R23, R25, 0xffff, RZ, 0xc0, !PT ;  /* 0x0000ffff19177812 */ /* 0x000fe400078ec0ff */
[----:B------:R-:W-:-:S02]  /*552b0*/  LOP3.LUT R26, R26, 0xffff, RZ, 0xc0, !PT ;  /* 0x0000ffff1a1a7812 */ /* 0x000fc400078ec0ff */
[----:B--2---:R-:W-:Y:S01]  /*552c0*/  PRMT R6, R6, 0x3340, R29 ;  /* 0x0000334006067816 */ /* 0x004fe2000000001d */
[----:B------:R0:W-:Y:S03]  /*552d0*/  STL [R1+0x25b0], R29 ;  /* 0x0025b01d01007387 */ /* 0x0001e60000100800 */
[----:B------:R-:W-:Y:S02]  /*552e0*/  PRMT R5, R6, 0x5410, R2 ;  /* 0x0000541006057816 */ /* 0x000fe40000000002 */
[----:B------:R-:W-:Y:S01]  /*552f0*/  PRMT R2, R7, 0x5410, R3 ;  /* 0x0000541007027816 */ /* 0x000fe20000000003 */
[----:B------:R1:W-:Y:S04]  /*55300*/  STL [R1+0x77c], R0 ;  /* 0x00077c0001007387 */ /* 0x0003e80000100800 */
[----:B------:R2:W-:Y:S01]  /*55310*/  STL [R1+0x770], R5 ;  /* 0x0007700501007387 */ /* 0x0005e20000100800 */
[----:B------:R-:W-:-:S02]  /*55320*/  LOP3.LUT R6, R13, 0xffff, RZ, 0xc0, !PT ;  /* 0x0000ffff0d067812 */ /* 0x000fc400078ec0ff */
[----:B------:R-:W-:Y:S01]  /*55330*/  LOP3.LUT R7, R12, 0xffff, RZ, 0xc0, !PT ;  /* 0x0000ffff0c077812 */ /* 0x000fe200078ec0ff */
[----:B------:R-:W-:Y:S01]  /*55340*/  STL [R1+0x76c], R2 ;  /* 0x00076c0201007387 */ /* 0x000fe20000100800 */
[----:B0-----:R-:W-:Y:S02]  /*55350*/  LOP3.LUT R29, R10, 0xffff, RZ, 0xc0, !PT ;  /* 0x0000ffff0a1d7812 */ /* 0x001fe400078ec0ff */
[----:B-1----:R-:W-:Y:S02]  /*55360*/  PRMT R0, R8, 0x5410, R4 ;  /* 0x0000541008007816 */ /* 0x002fe40000000004 */
[----:B--2---:R-:W-:Y:S02]  /*55370*/  LOP3.LUT R5, R18, 0xffff, RZ, 0xc0, !PT ;  /* 0x0000ffff12057812 */ /* 0x004fe400078ec0ff */
[----:B---3--:R-:W-:Y:S01]  /*55380*/  LOP3.LUT R8, R11, 0xffff, RZ, 0xc0, !PT ;  /* 0x0000ffff0b087812 */ /* 0x008fe200078ec0ff */
[----:B------:R0:W-:Y:S04]  /*55390*/  STL [R1+0x768], R0 ;  /* 0x0007680001007387 */ /* 0x0001e80000100800 */
[----:B------:R-:W-:Y:S04]  /*553a0*/  STL [R1+0x6b8], R5 ;  /* 0x0006b80501007387 */ /* 0x000fe80000100800 */
[----:B------:R-:W-:Y:S04]  /*553b0*/  STL [R1+0x6e0], R6 ;  /* 0x0006e00601007387 */ /* 0x000fe80000100800 */
[----:B------:R1:W-:Y:S04]  /*553c0*/  STL [R1+0x718], R7 ;  /* 0x0007180701007387 */ /* 0x0003e80000100800 */
[----:B------:R-:W-:Y:S01]  /*553d0*/  STL [R1+0x6b0], R29 ;  /* 0x0006b01d01007387 */ /* 0x000fe20000100800 */
[----:B------:R-:W-:-:S03]  /*553e0*/  LOP3.LUT R10, R21, 0xffff, RZ, 0xc0, !PT ;  /* 0x0000ffff150a7812 */ /* 0x000fc600078ec0ff */
[----:B------:R-:W2:Y:S04]  /*553f0*/  LDL.LU R21, [R1+0x25f4] ;  /* 0x0025f40001157983 */ /* 0x000ea80000300800 */
[----:B------:R3:W-:Y:S04]  /*55400*/  STL [R1+0x740], R8 ;  /* 0x0007400801007387 */ /* 0x0007e80000100800 */
[----:B------:R-:W-:Y:S04]  /*55410*/  STL [R1+0x6d4], R14 ;  /* 0x0006d40e01007387 */ /* 0x000fe80000100800 */
[----:B------:R-:W4:Y:S04]  /*55420*/  LDL.LU R22, [R1+0x113c] ;  /* 0x00113c0001167983 */ /* 0x000f280000300800 */
[----:B------:R-:W2:Y:S04]  /*55430*/  LDL.LU R19, [R1+0x1138] ;  /* 0x0011380001137983 */ /* 0x000ea80000300800 */
[----:B------:R-:W-:Y:S04]  /*55440*/  STL [R1+0x704], R10 ;  /* 0x0007040a01007387 */ /* 0x000fe80000100800 */
[----:B------:R-:W2:Y:S01]  /*55450*/  LDL.LU R18, [R1+0x10b4] ;  /* 0x0010b40001127983 */ /* 0x000ea20000300800 */
[----:B0-----:R-:W-:-:S03]  /*55460*/  LOP3.LUT R0, R24, 0xffff, RZ, 0xc0, !PT ;  /* 0x0000ffff18007812 */ /* 0x001fc600078ec0ff */
[----:B------:R-:W2:Y:S04]  /*55470*/  LDL.LU R13, [R1+0x10b0] ;  /* 0x0010b000010d7983 */ /* 0x000ea80000300800 */
[----:B------:R-:W2:Y:S04]  /*55480*/  LDL.LU R20, [R1+0xfc4] ;  /* 0x000fc40001147983 */ /* 0x000ea80000300800 */
[----:B------:R-:W2:Y:S04]  /*55490*/  LDL.LU R24, [R1+0x25f0] ;  /* 0x0025f00001187983 */ /* 0x000ea80000300800 */
[----:B------:R-:W-:Y:S04]  /*554a0*/  STL [R1+0x738], R9 ;  /* 0x0007380901007387 */ /* 0x000fe80000100800 */
[----:B------:R-:W-:Y:S04]  /*554b0*/  STL [R1+0x6e4], R0 ;  /* 0x0006e40001007387 */ /* 0x000fe80000100800 */
[----:B------:R-:W2:Y:S04]  /*554c0*/  LDL.LU R25, [R1+0x25ec] ;  /* 0x0025ec0001197983 */ /* 0x000ea80000300800 */
[----:B------:R-:W2:Y:S04]  /*554d0*/  LDL.LU R28, [R1+0xfc0] ;  /* 0x000fc000011c7983 */ /* 0x000ea80000300800 */
[----:B------:R-:W2:Y:S04]  /*554e0*/  LDL.LU R12, [R1+0xed4] ;  /* 0x000ed400010c7983 */ /* 0x000ea80000300800 */
[----:B------:R-:W2:Y:S01]  /*554f0*/  LDL.LU R11, [R1+0xde4] ;  /* 0x000de400010b7983 */ /* 0x000ea20000300800 */
[----:B------:R-:W-:-:S03]  /*55500*/  PRMT R2, R27, 0x3340, R1 ;  /* 0x000033401b027816 */ /* 0x000fc60000000001 */
[----:B------:R0:W-:Y:S01]  /*55510*/  STL [R1+0x257c], R27 ;  /* 0x00257c1b01007387 */ /* 0x0001e20000100800 */
[----:B-1----:R-:W-:Y:S02]  /*55520*/  PRMT R7, R7, 0x3340, R10 ;  /* 0x0000334007077816 */ /* 0x002fe4000000000a */
[----:B---3--:R-:W-:Y:S01]  /*55530*/  PRMT R8, R8, 0x3340, R9 ;  /* 0x0000334008087816 */ /* 0x008fe20000000009 */
[----:B0-----:R-:W3:Y:S04]  /*55540*/  LDL.LU R27, [R1+0xed0] ;  /* 0x000ed000011b7983 */ /* 0x001ee80000300800 */
[----:B------:R-:W-:Y:S04]  /*55550*/  STL [R1+0x2574], R26 ;  /* 0x0025741a01007387 */ /* 0x000fe80000100800 */
[----:B------:R-:W-:Y:S04]  /*55560*/  STL [R1+0x2568], R23 ;  /* 0x0025681701007387 */ /* 0x000fe80000100800 */
[----:B------:R-:W3:Y:S04]  /*55570*/  LDL.LU R10, [R1+0xcf4] ;  /* 0x000cf400010a7983 */ /* 0x000ee80000300800 */
[----:B------:R-:W3:Y:S01]  /*55580*/  LDL.LU R9, [R1+0xcf0] ;  /* 0x000cf00001097983 */ /* 0x000ee20000300800 */
[----:B------:R-:W-:-:S02]  /*55590*/  PRMT R0, R0, 0x3340, R1 ;  /* 0x0000334000007816 */ /* 0x000fc40000000001 */
[----:B------:R-:W-:Y:S02]  /*555a0*/  PRMT R5, R5, 0x3340, R29 ;  /* 0x0000334005057816 */ /* 0x000fe4000000001d */
[----:B------:R-:W-:Y:S02]  /*555b0*/  PRMT R6, R6, 0x3340, R14 ;  /* 0x0000334006067816 */ /* 0x000fe4000000000e */
[--C-:B------:R-:W-:Y:S02]  /*555c0*/  PRMT R3, R26, 0x3340, R1.reuse ;  /* 0x000033401a037816 */ /* 0x100fe40000000001 */
[----:B------:R-:W-:Y:S02]  /*555d0*/  PRMT R0, R5, 0x5410, R0 ;  /* 0x0000541005007816 */ /* 0x000fe40000000000 */
[----:B------:R-:W-:Y:S02]  /*555e0*/  PRMT R5, R6, 0x5410, R2 ;  /* 0x0000541006057816 */ /* 0x000fe40000000002 */
[----:B------:R-:W-:-:S02]  /*555f0*/  PRMT R4, R23, 0x3340, R1 ;  /* 0x0000334017047816 */ /* 0x000fc40000000001 */
[----:B------:R-:W-:Y:S01]  /*55600*/  PRMT R2, R7, 0x5410, R3 ;  /* 0x0000541007027816 */ /* 0x000fe20000000003 */
[----:B------:R0:W-:Y:S04]  /*55610*/  STL [R1+0x728], R0 ;  /* 0x0007280001007387 */ /* 0x0001e80000100800 */
[----:B------:R4:W-:Y:S04]  /*55620*/  STL [R1+0x720], R5 ;  /* 0x0007200501007387 */ /* 0x0009e80000100800 */
[----:B------:R-:W-:Y:S01]  /*55630*/  STL [R1+0x730], R2 ;  /* 0x0007300201007387 */ /* 0x000fe20000100800 */
[----:B0-----:R-:W-:-:S05]  /*55640*/  PRMT R0, R8, 0x5410, R4 ;  /* 0x0000541008007816 */ /* 0x001fca0000000004 */
[----:B------:R0:W-:Y:S01]  /*55650*/  STL [R1+0x72c], R0 ;  /* 0x00072c0001007387 */ /* 0x0001e20000100800 */
[----:B----4-:R-:W-:Y:S02]  /*55660*/  LOP3.LUT R5, R22, 0xffff, RZ, 0xc0, !PT ;  /* 0x0000ffff16057812 */ /* 0x010fe400078ec0ff */
[----:B--2---:R-:W-:Y:S02]  /*55670*/  LOP3.LUT R6, R19, 0xffff, RZ, 0xc0, !PT ;  /* 0x0000ffff13067812 */ /* 0x004fe400078ec0ff */
[----:B------:R-:W-:Y:S02]  /*55680*/  LOP3.LUT R7, R18, 0xffff, RZ, 0xc0, !PT ;  /* 0x0000ffff12077812 */ /* 0x000fe400078ec0ff */
[----:B------:R-:W-:Y:S01]  /*55690*/  LOP3.LUT R8, R13, 0xffff, RZ, 0xc0, !PT ;  /* 0x0000ffff0d087812 */ /* 0x000fe200078ec0ff */
[----:B------:R-:W-:Y:S04]  /*556a0*/  STL [R1+0x6b4], R5 ;  /* 0x0006b40501007387 */ /* 0x000fe80000100800 */
[----:B------:R-:W-:Y:S04]  /*556b0*/  STL [R1+0x710], R6 ;  /* 0x0007100601007387 */ /* 0x000fe80000100800 */
[----:B------:R-:W2:Y:S04]  /*556c0*/  LDL.LU R14, [R1+0x10a4] ;  /* 0x0010a400010e7983 */ /* 0x000ea80000300800 */
[----:B------:R-:W-:Y:S04]  /*556d0*/  STL [R1+0x708], R7 ;  /* 0x0007080701007387 */ /* 0x000fe80000100800 */
[----:B------:R-:W4:Y:S04]  /*556e0*/  LDL.LU R22, [R1+0x1094] ;  /* 0x0010940001167983 */ /* 0x000f280000300800 */
[----:B------:R-:W-:Y:S04]  /*556f0*/  STL [R1+0x748], R8 ;  /* 0x0007480801007387 */ /* 0x000fe80000100800 */
[----:B------:R-:W2:Y:S01]  /*55700*/  LDL.LU R19, [R1+0x1054] ;  /* 0x0010540001137983 */ /* 0x000ea20000300800 */
[----:B------:R-:W-:-:S03]  /*55710*/  LOP3.LUT R29, R28, 0xffff, RZ, 0xc0, !PT ;  /* 0x0000ffff1c1d7812 */ /* 0x000fc600078ec0ff */
[----:B------:R-:W4:Y:S01]  /*55720*/  LDL.LU R18, [R1+0xec4] ;  /* 0x000ec40001127983 */ /* 0x000f220000300800 */
[----:B------:R-:W-:Y:S02]  /*55730*/  LOP3.LUT R28, R12, 0xffff, RZ, 0xc0, !PT ;  /* 0x0000ffff0c1c7812 */ /* 0x000fe400078ec0ff */
[----:B------:R-:W-:Y:S01]  /*55740*/  LOP3.LUT R26, R20, 0xffff, RZ, 0xc0, !PT ;  /* 0x0000ffff141a7812 */ /* 0x000fe200078ec0ff */
[----:B------:R-:W4:Y:S04]  /*55750*/  LDL.LU R13, [R1+0xeb4] ;  /* 0x000eb400010d7983 */ /* 0x000f280000300800 */
[----:B------:R-:W4:Y:S01]  /*55760*/  LDL.LU R20, [R1+0xe74] ;  /* 0x000e740001147983 */ /* 0x000f220000300800 */
[----:B0-----:R-:W-:-:S03]  /*55770*/  LOP3.LUT R0, R11, 0xffff, RZ, 0xc0, !PT ;  /* 0x0000ffff0b007812 */ /* 0x001fc600078ec0ff */
[----:B------:R-:W4:Y:S04]  /*55780*/  LDL.LU R12, [R1+0xcd4] ;  /* 0x000cd400010c7983 */ /* 0x000f280000300800 */
[----:B------:R-:W-:Y:S04]  /*55790*/  STL [R1+0x700], R29 ;  /* 0x0007001d01007387 */ /* 0x000fe80000100800 */
[----:B------:R-:W-:Y:S04]  /*557a0*/  STL [R1+0x6fc], R28 ;  /* 0x0006fc1c01007387 */ /* 0x000fe80000100800 */
[----:B------:R-:W4:Y:S01]  /*557b0*/  LDL.LU R11, [R1+0x904] ;  /* 0x00090400010b7983 */ /* 0x000f220000300800 */
[----:B---3--:R-:W-:-:S03]  /*557c0*/  LOP3.LUT R27, R27, 0xffff, RZ, 0xc0, !PT ;  /* 0x0000ffff1b1b7812 */ /* 0x008fc600078ec0ff */
[----:B------:R0:W-:Y:S01]  /*557d0*/  STL [R1+0x6dc], R0 ;  /* 0x0006dc0001007387 */ /* 0x0001e20000100800 */
[----:B------:R-:W-:-:S03]  /*557e0*/  LOP3.LUT R3, R10, 0xffff, RZ, 0xc0, !PT ;  /* 0x0000ffff0a037812 */ /* 0x000fc600078ec0ff */
[----:B------:R-:W-:Y:S04]  /*557f0*/  STL [R1+0x744], R27 ;  /* 0x0007441b01007387 */ /* 0x000fe80000100800 */
[----:B------:R-:W3:Y:S01]  /*55800*/  LDL.LU R10, [R1+0x180] ;  /* 0x00018000010a7983 */ /* 0x000ee20000300800 */
[----:B------:R-:W-:-:S03]  /*55810*/  LOP3.LUT R23, R9, 0xffff, RZ, 0xc0, !PT ;  /* 0x0000ffff09177812 */ /* 0x000fc600078ec0ff */
[----:B------:R1:W-:Y:S04]  /*55820*/  STL [R1+0x71c], R3 ;  /* 0x00071c0301007387 */ /* 0x0003e80000100800 */
[----:B------:R-:W3:Y:S01]  /*55830*/  LDL.LU R9, [R1+0x344] ;  /* 0x0003440001097983 */ /* 0x000ee20000300800 */
[----:B------:R-:W-:Y:S02]  /*55840*/  LOP3.LUT R25, R25, 0xffff, RZ, 0xc0, !PT ;  /* 0x0000ffff19197812 */ /* 0x000fe400078ec0ff */
[----:B0-----:R-:W-:Y:S02]  /*55850*/  PRMT R0, R0, 0x3340, R1 ;  /* 0x0000334000007816 */ /* 0x001fe40000000001 */
[----:B------:R-:W-:Y:S02]  /*55860*/  PRMT R5, R5, 0x3340, R26 ;  /* 0x0000334005057816 */ /* 0x000fe4000000001a */
[----:B------:R-:W-:-:S02]  /*55870*/  PRMT R6, R6, 0x3340, R29 ;  /* 0x0000334006067816 */ /* 0x000fc4000000001d */
[--C-:B------:R-:W-:Y:S02]  /*55880*/  PRMT R2, R25, 0x3340, R1.reuse ;  /* 0x0000334019027816 */ /* 0x100fe40000000001 */
[----:B------:R-:W-:Y:S02]  /*55890*/  PRMT R7, R7, 0x3340, R28 ;  /* 0x0000334007077816 */ /* 0x000fe4000000001c */
[----:B------:R-:W-:Y:S02]  /*558a0*/  PRMT R0, R5, 0x5410, R0 ;  /* 0x0000541005007816 */ /* 0x000fe40000000000 */
[--C-:B------:R-:W-:Y:S02]  /*558b0*/  PRMT R4, R23, 0x3340, R1.reuse ;  /* 0x0000334017047816 */ /* 0x100fe40000000001 */
[----:B-1----:R-:W-:Y:S02]  /*558c0*/  PRMT R3, R3, 0x3340, R1 ;  /* 0x0000334003037816 */ /* 0x002fe40000000001 */
[----:B------:R-:W-:Y:S01]  /*558d0*/  PRMT R8, R8, 0x3340, R27 ;  /* 0x0000334008087816 */ /* 0x000fe2000000001b */
[----:B------:R-:W-:Y:S04]  /*558e0*/  STL [R1+0x2580], R25 ;  /* 0x0025801901007387 */ /* 0x000fe80000100800 */
[----:B------:R-:W-:Y:S01]  /*558f0*/  STL [R1+0x2590], R23 ;  /* 0x0025901701007387 */ /* 0x000fe20000100800 */
[----:B------:R-:W-:-:S02]  /*55900*/  PRMT R5, R6, 0x5410, R2 ;  /* 0x0000541006057816 */ /* 0x000fc40000000002 */
[----:B------:R-:W-:Y:S01]  /*55910*/  PRMT R2, R7, 0x5410, R3 ;  /* 0x0000541007027816 */ /* 0x000fe20000000003 */
[----:B------:R0:W-:Y:S04]  /*55920*/  STL [R1+0x6f4], R0 ;  /* 0x0006f40001007387 */ /* 0x0001e80000100800 */
[----:B------:R-:W-:Y:S04]  /*55930*/  STL [R1+0x6f0], R5 ;  /* 0x0006f00501007387 */ /* 0x000fe80000100800 */
[----:B------:R1:W-:Y:S01]  /*55940*/  STL [R1+0x6ec], R2 ;  /* 0x0006ec0201007387 */ /* 0x0003e20000100800 */
[----:B0-----:R-:W-:-:S05]  /*55950*/  PRMT R0, R8, 0x5410, R4 ;  /* 0x0000541008007816 */ /* 0x001fca0000000004 */
[----:B------:R-:W-:Y:S01]  /*55960*/  STL [R1+0x6e8], R0 ;  /* 0x0006e80001007387 */ /* 0x000fe20000100800 */
[----:B------:R-:W-:Y:S02]  /*55970*/  LOP3.LUT R21, R21, 0xffff, RZ, 0xc0, !PT ;  /* 0x0000ffff15157812 */ /* 0x000fe400078ec0ff */
[----:B------:R-:W-:Y:S02]  /*55980*/  LOP3.LUT R24, R24, 0xffff, RZ, 0xc0, !PT ;  /* 0x0000ffff18187812 */ /* 0x000fe400078ec0ff */
[----:B------:R-:W-:Y:S02]  /*55990*/  PRMT R4, R21, 0x3340, R1 ;  /* 0x0000334015047816 */ /* 0x000fe40000000001 */
[----:B--2---:R-:W-:Y:S02]  /*559a0*/  LOP3.LUT R8, R19, 0xffff, RZ, 0xc0, !PT ;  /* 0x0000ffff13087812 */ /* 0x004fe400078ec0ff */
[----:B----4-:R-:W-:-:S03]  /*559b0*/  LOP3.LUT R20, R20, 0xffff, RZ, 0xc0, !PT ;  /* 0x0000ffff14147812 */ /* 0x010fc600078ec0ff */
[----:B------:R-:W-:Y:S01]  /*559c0*/  STL [R1+0x48], R8 ;  /* 0x0000480801007387 */ /* 0x000fe20000100800 */
[----:B------:R-:W-:-:S03]  /*559d0*/  LOP3.LUT R7, R11, 0xffff, RZ, 0xc0, !PT ;  /* 0x0000ffff0b077812 */ /* 0x000fc600078ec0ff */
[----:B------:R-:W-:Y:S04]  /*559e0*/  STL [R1+0x4c], R20 ;  /* 0x00004c1401007387 */ /* 0x000fe80000100800 */
[----:B------:R-:W2:Y:S04]  /*559f0*/  LDL.LU R23, [R1+0xe54] ;  /* 0x000e540001177983 */ /* 0x000ea80000300800 */
[----:B------:R-:W4:Y:S04]  /*55a00*/  LDL.LU R28, [R1+0xe44] ;  /* 0x000e4400011c7983 */ /* 0x000f280000300800 */
[----:B------:R-:W2:Y:S01]  /*55a10*/  LDL.LU R19, [R1+0xc74] ;  /* 0x000c740001137983 */ /* 0x000ea20000300800 */
[----:B------:R-:W-:-:S02]  /*55a20*/  LOP3.LUT R25, R14, 0xffff, RZ, 0xc0, !PT ;  /* 0x0000ffff0e197812 */ /* 0x000fc400078ec0ff */
[----:B------:R-:W-:Y:S02]  /*55a30*/  LOP3.LUT R27, R18, 0xffff, RZ, 0xc0, !PT ;  /* 0x0000ffff121b7812 */ /* 0x000fe400078ec0ff */
[----:B---3--:R-:W-:Y:S01]  /*55a40*/  LOP3.LUT R3, R10, 0xffff, RZ, 0xc0, !PT ;  /* 0x0000ffff0a037812 */ /* 0x008fe200078ec0ff */
[----:B------:R-:W-:Y:S01]  /*55a50*/  STL [R1+0x5c], R7 ;  /* 0x00005c0701007387 */ /* 0x000fe20000100800 */
[----:B------:R-:W-:Y:S02]  /*55a60*/  LOP3.LUT R14, R13, 0xffff, RZ, 0xc0, !PT ;  /* 0x0000ffff0d0e7812 */ /* 0x000fe400078ec0ff */
[----:B------:R-:W-:Y:S01]  /*55a70*/  LOP3.LUT R6, R9, 0xffff, RZ, 0xc0, !PT ;  /* 0x0000ffff09067812 */ /* 0x000fe200078ec0ff */
[----:B------:R-:W3:Y:S01]  /*55a80*/  LDL.LU R18, [R1+0x8c0] ;  /* 0x0008c00001127983 */ /* 0x000ee20000300800 */
[----:B------:R-:W-:-:S03]  /*55a90*/  LOP3.LUT R29, R22, 0xffff, RZ, 0xc0, !PT ;  /* 0x0000ffff161d7812 */ /* 0x000fc600078ec0ff */
[----:B------:R-:W3:Y:S01]  /*55aa0*/  LDL.LU R13, [R1+0x8b0] ;  /* 0x0008b000010d7983 */ /* 0x000ee20000300800 */
[----:B------:R-:W-:-:S03]  /*55ab0*/  LOP3.LUT R22, R12, 0xffff, RZ, 0xc0, !PT ;  /* 0x0000ffff0c167812 */ /* 0x000fc600078ec0ff */
[----:B------:R-:W-:Y:S04]  /*55ac0*/  STL [R1+0x74c], R3 ;  /* 0x00074c0301007387 */ /* 0x000fe80000100800 */
[----:B------:R-:W3:Y:S04]  /*55ad0*/  LDL.LU R12, [R1+0x160] ;  /* 0x00016000010c7983 */ /* 0x000ee80000300800 */
[----:B------:R-:W-:Y:S04]  /*55ae0*/  STL [R1+0x50], R6 ;  /* 0x0000500601007387 */ /* 0x000fe80000100800 */
[----:B------:R-:W3:Y:S04]  /*55af0*/  LDL.LU R11, [R1+0x340] ;  /* 0x00034000010b7983 */ /* 0x000ee80000300800 */
[----:B------:R-:W3:Y:S04]  /*55b00*/  LDL.LU R10, [R1+0x140] ;  /* 0x00014000010a7983 */ /* 0x000ee80000300800 */
[----:B------:R-:W3:Y:S01]  /*55b10*/  LDL.LU R9, [R1+0x338] ;  /* 0x0003380001097983 */ /* 0x000ee20000300800 */
[----:B-1----:R-:W-:-:S03]  /*55b20*/  PRMT R2, R22, 0x3340, R1 ;  /* 0x0000334016027816 */ /* 0x002fc60000000001 */
[----:B------:R0:W-:Y:S04]  /*55b30*/  STL [R1+0x25b4], R22 ;  /* 0x0025b41601007387 */ /* 0x0001e80000100800 */
[----:B0-----:R-:W3:Y:S04]  /*55b40*/  LDL.LU R22, [R1+0x1024] ;  /* 0x0010240001167983 */ /* 0x001ee80000300800 */
[----:B------:R0:W-:Y:S01]  /*55b50*/  STL [R1+0x25b8], R21 ;  /* 0x0025b81501007387 */ /* 0x0001e20000100800 */
[----:B------:R-:W-:-:S03]  /*55b60*/  PRMT R8, R8, 0x3340, R20 ;  /* 0x0000334008087816 */ /* 0x000fc60000000014 */
[----:B0-----:R-:W3:Y:S04]  /*55b70*/  LDL.LU R21, [R1+0x1034] ;  /* 0x0010340001157983 */ /* 0x001ee80000300800 */
[----:B------:R0:W-:Y:S04]  /*55b80*/  STL.64 [R1+0x25a0], R24 ;  /* 0x0025a01801007387 */ /* 0x0001e80000100a00 */
[----:B------:R-:W-:Y:S04]  /*55b90*/  STL.64 [R1+0x2598], R26 ;  /* 0x0025981a01007387 */ /* 0x000fe80000100a00 */
[----:B------:R-:W-:Y:S04]  /*55ba0*/  STL [R1+0x25c0], R29 ;  /* 0x0025c01d01007387 */ /* 0x000fe80000100800 */
[----:B------:R-:W-:Y:S04]  /*55bb0*/  STL [R1+0x25bc], R14 ;  /* 0x0025bc0e01007387 */ /* 0x000fe80000100800 */
[----:B------:R-:W3:Y:S01]  /*55bc0*/  LDL.LU R20, [R1+0x25e8] ;  /* 0x0025e80001147983 */ /* 0x000ee20000300800 */
[----:B------:R-:W-:-:S02]  /*55bd0*/  PRMT R5, R25, 0x3340, R27 ;  /* 0x0000334019057816 */ /* 0x000fc4000000001b */
[--C-:B------:R-:W-:Y:S02]  /*55be0*/  PRMT R0, R24, 0x3340, R1.reuse ;  /* 0x0000334018007816 */ /* 0x100fe40000000001 */
[----:B------:R-:W-:Y:S01]  /*55bf0*/  PRMT R3, R3, 0x3340, R1 ;  /* 0x0000334003037816 */ /* 0x000fe20000000001 */
[----:B0-----:R-:W-:Y:S01]  /*55c00*/  IMAD.MOV.U32 R25, RZ, RZ, R6 ;  /* 0x000000ffff197224 */ /* 0x001fe200078e0006 */
[----:B------:R-:W-:Y:S02]  /*55c10*/  PRMT R6, R29, 0x3340, R14 ;  /* 0x000033401d067816 */ /* 0x000fe4000000000e */
[----:B------:R-:W-:Y:S02]  /*55c20*/  PRMT R0, R5, 0x5410, R0 ;  /* 0x0000541005007816 */ /* 0x000fe40000000000 */
[----:B------:R-:W-:Y:S02]  /*55c30*/  PRMT R7, R7, 0x3340, R25 ;  /* 0x0000334007077816 */ /* 0x000fe40000000019 */
[----:B------:R-:W-:-:S02]  /*55c40*/  PRMT R5, R6, 0x5410, R2 ;  /* 0x0000541006057816 */ /* 0x000fc40000000002 */
[----:B------:R-:W-:Y:S01]  /*55c50*/  PRMT R2, R7, 0x5410, R3 ;  /* 0x0000541007027816 */ /* 0x000fe20000000003 */
[----:B------:R0:W-:Y:S04]  /*55c60*/  STL [R1+0x714], R0 ;  /* 0x0007140001007387 */ /* 0x0001e80000100800 */
[----:B------:R-:W-:Y:S04]  /*55c70*/  STL [R1+0x750], R5 ;  /* 0x0007500501007387 */ /* 0x000fe80000100800 */
[----:B------:R2:W-:Y:S01]  /*55c80*/  STL [R1+0x780], R2 ;  /* 0x0007800201007387 */ /* 0x0005e20000100800 */
[----:B0-----:R-:W-:-:S05]  /*55c90*/  PRMT R0, R8, 0x5410, R4 ;  /* 0x0000541008007816 */ /* 0x001fca0000000004 */
[----:B------:R0:W-:Y:S01]  /*55ca0*/  STL [R1+0x7c0], R0 ;  /* 0x0007c00001007387 */ /* 0x0001e20000100800 */
[----:B--2---:R-:W-:Y:S02]  /*55cb0*/  LOP3.LUT R2, R19, 0xffff, RZ, 0xc0, !PT ;  /* 0x0000ffff13027812 */ /* 0x004fe400078ec0ff */
[----:B----4-:R-:W-:Y:S02]  /*55cc0*/  LOP3.LUT R29, R28, 0xffff, RZ, 0xc0, !PT ;  /* 0x0000ffff1c1d7812 */ /* 0x010fe400078ec0ff */
[----:B---3--:R-:W-:Y:S02]  /*55cd0*/  LOP3.LUT R26, R12, 0xffff, RZ, 0xc0, !PT ;  /* 0x0000ffff0c1a7812 */ /* 0x008fe400078ec0ff */
[----:B------:R-:W-:Y:S02]  /*55ce0*/  LOP3.LUT R28, R11, 0xffff, RZ, 0xc0, !PT ;  /* 0x0000ffff0b1c7812 */ /* 0x000fe400078ec0ff */
[----:B------:R-:W-:Y:S02]  /*55cf0*/  LOP3.LUT R24, R9, 0xffff, RZ, 0xc0, !PT ;  /* 0x0000ffff09187812 */ /* 0x000fe400078ec0ff */
[----:B------:R-:W-:-:S02]  /*55d00*/  LOP3.LUT R27, R13, 0xffff, RZ, 0xc0, !PT ;  /* 0x0000ffff0d1b7812 */ /* 0x000fc400078ec0ff */
[----:B------:R-:W-:-:S05]  /*55d10*/  LOP3.LUT R8, R22, 0xffff, RZ, 0xc0, !PT ;  /* 0x0000ffff16087812 */ /* 0x000fca00078ec0ff */
[----:B------:R-:W-:Y:S04]  /*55d20*/  STL [R1+0x20], R8 ;  /* 0x0000200801007387 */ /* 0x000fe80000100800 */
[----:B------:R-:W-:Y:S04]  /*55d30*/  STL [R1+0x764], R2 ;  /* 0x0007640201007387 */ /* 0x000fe80000100800 */
[----:B------:R-:W2:Y:S01]  /*55d40*/  LDL.LU R11, [R1+0x1014] ;  /* 0x00101400010b7983 */ /* 0x000ea20000300800 */
[----:B------:R-:W-:Y:S02]  /*55d50*/  LOP3.LUT R14, R21, 0xffff, RZ, 0xc0, !PT ;  /* 0x0000ffff150e7812 */ /* 0x000fe400078ec0ff */
[----:B------:R-:W-:-:S02]  /*55d60*/  LOP3.LUT R21, R23, 0xffff, RZ, 0xc0, !PT ;  /* 0x0000ffff17157812 */ /* 0x000fc400078ec0ff */
[----:B------:R-:W-:Y:S02]  /*55d70*/  LOP3.LUT R23, R10, 0xffff, RZ, 0xc0, !PT ;  /* 0x0000ffff0a177812 */ /* 0x000fe400078ec0ff */
[----:B------:R-:W3:Y:S04]  /*55d80*/  LDL.LU R10, [R1+0x1004] ;  /* 0x00100400010a7983 */ /* 0x000ee80000300800 */
[----:B------:R-:W4:Y:S04]  /*55d90*/  LDL.LU R9, [R1+0xe34] ;  /* 0x000e340001097983 */ /* 0x000f280000300800 */
[----:B------:R1:W-:Y:S01]  /*55da0*/  STL [R1+0x25c4], R26 ;  /* 0x0025c41a01007387 */ /* 0x0003e20000100800 */
[----:B------:R-:W-:-:S03]  /*55db0*/  LOP3.LUT R22, R18, 0xffff, RZ, 0xc0, !PT ;  /* 0x0000ffff12167812 */ /* 0x000fc600078ec0ff */
[----:B------:R-:W3:Y:S04]  /*55dc0*/  LDL.LU R13, [R1+0xe24] ;  /* 0x000e2400010d7983 */ /* 0x000ee80000300800 */
[----:B------:R-:W3:Y:S01]  /*55dd0*/  LDL.LU R18, [R1+0xc54] ;  /* 0x000c540001127983 */ /* 0x000ee20000300800 */
[----:B------:R-:W-:Y:S02]  /*55de0*/  LOP3.LUT R20, R20, 0xffff, RZ, 0xc0, !PT ;  /* 0x0000ffff14147812 */ /* 0x000fe400078ec0ff */
[--C-:B0-----:R-:W-:Y:S01]  /*55df0*/  PRMT R0, R26, 0x3340, R1.reuse ;  /* 0x000033401a007816 */ /* 0x101fe20000000001 */
[----:B------:R-:W3:Y:S01]  /*55e00*/  LDL.LU R19, [R1+0xc44] ;  /* 0x000c440001137983 */ /* 0x000ee20000300800 */
[----:B------:R-:W-:-:S03]  /*55e10*/  PRMT R3, R23, 0x3340, R1 ;  /* 0x0000334017037816 */ /* 0x000fc60000000001 */
[----:B-1----:R-:W3:Y:S04]  /*55e20*/  LDL.LU R26, [R1+0x18c] ;  /* 0x00018c00011a7983 */ /* 0x002ee80000300800 */
[----:B------:R-:W3:Y:S04]  /*55e30*/  LDL.LU R25, [R1+0x350] ;  /* 0x0003500001197983 */ /* 0x000ee80000300800 */
[----:B------:R0:W-:Y:S01]  /*55e40*/  STL [R1+0x25c8], R23 ;  /* 0x0025c81701007387 */ /* 0x0001e20000100800 */
[----:B------:R-:W-:Y:S02]  /*55e50*/  PRMT R4, R20, 0x3340, R1 ;  /* 0x0000334014047816 */ /* 0x000fe40000000001 */
[----:B------:R-:W-:Y:S01]  /*55e60*/  PRMT R6, R14, 0x3340, R21 ;  /* 0x000033400e067816 */ /* 0x000fe20000000015 */
[----:B0-----:R-:W3:Y:S04]  /*55e70*/  LDL.LU R23, [R1+0x358] ;  /* 0x0003580001177983 */ /* 0x001ee80000300800 */
[----:B------:R0:W-:Y:S04]  /*55e80*/  STL [R1+0x25cc], R20 ;  /* 0x0025cc1401007387 */ /* 0x0001e80000100800 */
[----:B0-----:R-:W3:Y:S04]  /*55e90*/  LDL.LU R20, [R1+0x8a0] ;  /* 0x0008a00001147983 */ /* 0x001ee80000300800 */
[----:B------:R-:W-:Y:S04]  /*55ea0*/  STL [R1+0x25d4], R22 ;  /* 0x0025d41601007387 */ /* 0x000fe80000100800 */
[----:B------:R-:W-:Y:S04]  /*55eb0*/  STL [R1+0x25d0], R28 ;  /* 0x0025d01c01007387 */ /* 0x000fe80000100800 */
[----:B------:R0:W-:Y:S04]  /*55ec0*/  STL [R1+0x25dc], R14 ;  /* 0x0025dc0e01007387 */ /* 0x0001e80000100800 */
[----:B0-----:R-:W3:Y:S04]  /*55ed0*/  LDL.LU R14, [R1+0x184] ;  /* 0x00018400010e7983 */ /* 0x001ee80000300800 */
[----:B------:R0:W-:Y:S04]  /*55ee0*/  STL [R1+0x25d8], R21 ;  /* 0x0025d81501007387 */ /* 0x0001e80000100800 */
[----:B0-----:R-:W3:Y:S01]  /*55ef0*/  LDL.LU R21, [R1+0x890] ;  /* 0x0008900001157983 */ /* 0x001ee20000300800 */
[----:B------:R-:W-:-:S02]  /*55f00*/  PRMT R5, R22, 0x3340, R28 ;  /* 0x0000334016057816 */ /* 0x000fc4000000001c */
[----:B------:R-:W-:Y:S02]  /*55f10*/  PRMT R2, R2, 0x3340, R1 ;  /* 0x0000334002027816 */ /* 0x000fe40000000001 */
[----:B------:R-:W-:Y:S02]  /*55f20*/  PRMT R7, R27, 0x3340, R24 ;  /* 0x000033401b077816 */ /* 0x000fe40000000018 */
[----:B------:R-:W-:Y:S02]  /*55f30*/  PRMT R0, R5, 0x5410, R0 ;  /* 0x0000541005007816 */ /* 0x000fe40000000000 */
[----:B------:R-:W-:Y:S01]  /*55f40*/  PRMT R8, R8, 0x3340, R29 ;  /* 0x0000334008087816 */ /* 0x000fe2000000001d */
[----:B------:R-:W-:Y:S01]  /*55f50*/  STL [R1+0x25e0], R24 ;  /* 0x0025e01801007387 */ /* 0x000fe20000100800 */
[----:B------:R-:W-:Y:S02]  /*55f60*/  PRMT R5, R6, 0x5410, R2 ;  /* 0x0000541006057816 */ /* 0x000fe40000000002 */
        /* <DEDUP_REMOVED lines=11> */
[----:B-1----:R-:W-:-:S02]  /*56020*/  PRMT R2, R18, 0x3340, R1 ;  /* 0x0000334012027816 */ /* 0x002fc40000000001 */
[----:B------:R-:W-:Y:S02]  /*56030*/  PRMT R6, R22, 0x3340, R28 ;  /* 0x0000334016067816 */ /* 0x000fe4000000001c */
[----:B0-----:R-:W-:Y:S01]  /*56040*/  PRMT R0, R26, 0x3340, R1 ;  /* 0x000033401a007816 */ /* 0x001fe20000000001 */
[----:B------:R-:W2:Y:S04]  /*56050*/  LDL.LU R10, [R1+0xfdc] ;  /* 0x000fdc00010a7983 */ /* 0x000ea80000300800 */
[----:B------:R-:W3:Y:S04]  /*56060*/  LDL.LU R11, [R1+0xdfc] ;  /* 0x000dfc00010b7983 */ /* 0x000ee80000300800 */
[----:B------:R-:W4:Y:S01]  /*56070*/  LDL.LU R9, [R1+0xdf8] ;  /* 0x000df80001097983 */ /* 0x000f220000300800 */
[----:B------:R-:W-:-:S02]  /*56080*/  LOP3.LUT R23, R23, 0xffff, RZ, 0xc0, !PT ;  /* 0x0000ffff17177812 */ /* 0x000fc400078ec0ff */
[----:B------:R-:W-:-:S04]  /*56090*/  LOP3.LUT R20, R20, 0xffff, RZ, 0xc0, !PT ;  /* 0x0000ffff14147812 */ /* 0x000fc800078ec0ff */
[----:B------:R-:W-:Y:S02]  /*560a0*/  PRMT R5, R20, 0x3340, R23 ;  /* 0x0000334014057816 */ /* 0x000fe40000000017 */
[----:B------:R-:W-:Y:S02]  /*560b0*/  PRMT R6, R6, 0x5410, R2 ;  /* 0x0000541006067816 */ /* 0x000fe40000000002 */
[----:B------:R-:W-:Y:S02]  /*560c0*/  PRMT R5, R5, 0x5410, R0 ;  /* 0x0000541005057816 */ /* 0x000fe40000000000 */
[----:B------:R-:W-:Y:S02]  /*560d0*/  LOP3.LUT R24, R21, 0xffff, RZ, 0xc0, !PT ;  /* 0x0000ffff15187812 */ /* 0x000fe400078ec0ff */
[----:B------:R-:W-:Y:S02]  /*560e0*/  LOP3.LUT R21, R14, 0xffff, RZ, 0xc0, !PT ;  /* 0x0000ffff0e157812 */ /* 0x000fe400078ec0ff */
[----:B------:R-:W-:-:S02]  /*560f0*/  LOP3.LUT R14, R25, 0xffff, RZ, 0xc0, !PT ;  /* 0x0000ffff190e7812 */ /* 0x000fc400078ec0ff */
[----:B------:R-:W4:Y:S04]  /*56100*/  LDL.LU R25, [R1+0xc8] ;  /* 0x0000c80001197983 */ /* 0x000f280000300800 */
[----:B------:R-:W4:Y:S01]  /*56110*/  LDL.LU R0, [R1+0xc18] ;  /* 0x000c180001007983 */ /* 0x000f220000300800 */
[----:B------:R-:W-:Y:S02]  /*56120*/  PRMT R7, R24, 0x3340, R14 ;  /* 0x0000334018077816 */ /* 0x000fe4000000000e */
[----:B------:R-:W-:Y:S01]  /*56130*/  PRMT R3, R21, 0x3340, R1 ;  /* 0x0000334015037816 */ /* 0x000fe20000000001 */
[----:B------:R0:W-:Y:S03]  /*56140*/  STL [R1+0x818], R5 ;  /* 0x0008180501007387 */ /* 0x0001e60000100800 */
[----:B------:R-:W-:Y:S01]  /*56150*/  PRMT R3, R7, 0x5410, R3 ;  /* 0x0000541007037816 */ /* 0x000fe20000000003 */
[----:B0-----:R-:W4:Y:S04]  /*56160*/  LDL.LU R5, [R1+0xd4] ;  /* 0x0000d40001057983 */ /* 0x001f280000300800 */
[----:B------:R-:W4:Y:S04]  /*56170*/  LDL.LU R2, [R1+0xc1c] ;  /* 0x000c1c0001027983 */ /* 0x000f280000300800 */
[----:B------:R0:W-:Y:S04]  /*56180*/  STL [R1+0x844], R6 ;  /* 0x0008440601007387 */ /* 0x0001e80000100800 */
[----:B0-----:R-:W4:Y:S04]  /*56190*/  LDL.LU R6, [R1+0xd0] ;  /* 0x0000d00001067983 */ /* 0x001f280000300800 */
[----:B------:R-:W4:Y:S04]  /*561a0*/  LDL.LU R7, [R1+0xfd8] ;  /* 0x000fd80001077983 */ /* 0x000f280000300800 */
[----:B------:R0:W-:Y:S04]  /*561b0*/  STL [R1+0x840], R3 ;  /* 0x0008400301007387 */ /* 0x0001e80000100800 */
[----:B0-----:R-:W4:Y:S01]  /*561c0*/  LDL.LU R3, [R1+0xd8] ;  /* 0x0000d80001037983 */ /* 0x001f220000300800 */
[----:B------:R-:W-:-:S02]  /*561d0*/  LOP3.LUT R13, R13, 0xffff, RZ, 0xc0, !PT ;  /* 0x0000ffff0d0d7812 */ /* 0x000fc400078ec0ff */
[----:B------:R-:W-:Y:S02]  /*561e0*/  LOP3.LUT R19, R19, 0xffff, RZ, 0xc0, !PT ;  /* 0x0000ffff13137812 */ /* 0x000fe400078ec0ff */
[----:B------:R-:W-:Y:S02]  /*561f0*/  PRMT R8, R12, 0x3340, R13 ;  /* 0x000033400c087816 */ /* 0x000fe4000000000d */
[----:B------:R-:W-:-:S04]  /*56200*/  PRMT R4, R19, 0x3340, R1 ;  /* 0x0000334013047816 */ /* 0x000fc80000000001 */
[----:B------:R-:W-:-:S05]  /*56210*/  PRMT R4, R8, 0x5410, R4 ;  /* 0x0000541008047816 */ /* 0x000fca0000000004 */
[----:B------:R-:W-:Y:S01]  /*56220*/  STL [R1+0x880], R4 ;  /* 0x0008800401007387 */ /* 0x000fe20000100800 */
[----:B--2---:R-:W-:Y:S02]  /*56230*/  LOP3.LUT R10, R10, 0xffff, RZ, 0xc0, !PT ;  /* 0x0000ffff0a0a7812 */ /* 0x004fe400078ec0ff */
[----:B---3--:R-:W-:Y:S02]  /*56240*/  LOP3.LUT R11, R11, 0xffff, RZ, 0xc0, !PT ;  /* 0x0000ffff0b0b7812 */ /* 0x008fe400078ec0ff */
[----:B----4-:R-:W-:Y:S02]  /*56250*/  LOP3.LUT R9, R9, 0xffff, RZ, 0xc0, !PT ;  /* 0x0000ffff09097812 */ /* 0x010fe400078ec0ff */
[----:B------:R-:W-:Y:S02]  /*56260*/  LOP3.LUT R0, R0, 0xffff, RZ, 0xc0, !PT ;  /* 0x0000ffff00007812 */ /* 0x000fe400078ec0ff */
[----:B------:R-:W-:-:S05]  /*56270*/  LOP3.LUT R2, R2, 0xffff, RZ, 0xc0, !PT ;  /* 0x0000ffff02027812 */ /* 0x000fca00078ec0ff */
[----:B------:R0:W-:Y:S04]  /*56280*/  STL [R1+0x774], R2 ;  /* 0x0007740201007387 */ /* 0x0001e80000100800 */
[----:B------:R1:W-:Y:S01]  /*56290*/  STL [R1+0x784], R0 ;  /* 0x0007840001007387 */ /* 0x0003e20000100800 */
[----:B------:R-:W-:Y:S02]  /*562a0*/  LOP3.LUT R8, R7, 0xffff, RZ, 0xc0, !PT ;  /* 0x0000ffff07087812 */ /* 0x000fe400078ec0ff */
[----:B------:R-:W-:Y:S02]  /*562b0*/  SHF.R.U32.HI R7, RZ, 0x8, R6 ;  /* 0x00000008ff077819 */ /* 0x000fe40000011606 */
[----:B------:R-:W-:Y:S02]  /*562c0*/  SHF.R.U32.HI R6, RZ, 0x8, R5 ;  /* 0x00000008ff067819 */ /* 0x000fe40000011605 */
[----:B0-----:R-:W-:-:S02]  /*562d0*/  PRMT R2, R2, 0x3340, R1 ;  /* 0x0000334002027816 */ /* 0x001fc40000000001 */
[----:B------:R-:W-:Y:S02]  /*562e0*/  PRMT R5, R10, 0x3340, R11 ;  /* 0x000033400a057816 */ /* 0x000fe4000000000b */
[----:B-1----:R-:W-:Y:S02]  /*562f0*/  PRMT R0, R0, 0x3340, R1 ;  /* 0x0000334000007816 */ /* 0x002fe40000000001 */
[----:B------:R-:W-:Y:S02]  /*56300*/  PRMT R4, R8, 0x3340, R9 ;  /* 0x0000334008047816 */ /* 0x000fe40000000009 */
[----:B------:R-:W-:Y:S02]  /*56310*/  PRMT R2, R5, 0x5410, R2 ;  /* 0x0000541005027816 */ /* 0x000fe40000000002 */
[----:B------:R-:W-:Y:S02]  /*56320*/  SHF.R.U32.HI R3, RZ, 0x8, R3 ;  /* 0x00000008ff037819 */ /* 0x000fe40000011603 */
[----:B------:R-:W-:Y:S01]  /*56330*/  PRMT R0, R4, 0x5410, R0 ;  /* 0x0000541004007816 */ /* 0x000fe20000000000 */
[----:B------:R-:W2:Y:S01]  /*56340*/  LDL.LU R5, [R1+0x114] ;  /* 0x0001140001057983 */ /* 0x000ea20000300800 */
[----:B------:R-:W-:-:S02]  /*56350*/  LOP3.LUT R7, R7, 0xffff, RZ, 0xc0, !PT ;  /* 0x0000ffff07077812 */ /* 0x000fc400078ec0ff */
[----:B------:R-:W-:Y:S01]  /*56360*/  LOP3.LUT R3, R3, 0xffff, RZ, 0xc0, !PT ;  /* 0x0000ffff03037812 */ /* 0x000fe200078ec0ff */
[----:B------:R0:W-:Y:S03]  /*56370*/  STL [R1+0x890], R2 ;  /* 0x0008900201007387 */ /* 0x0001e60000100800 */
[----:B------:R-:W-:Y:S01]  /*56380*/  PRMT R7, R3, 0x3340, R7 ;  /* 0x0000334003077816 */ /* 0x000fe20000000007 */
[----:B0-----:R-:W3:Y:S04]  /*56390*/  LDL.LU R2, [R1+0x130] ;  /* 0x0001300001027983 */ /* 0x001ee80000300800 */
[----:B------:R-:W4:Y:S04]  /*563a0*/  LDL.LU R4, [R1+0xc4] ;  /* 0x0000c40001047983 */ /* 0x000f280000300800 */
[----:B------:R0:W-:Y:S04]  /*563b0*/  STL [R1+0x8a0], R0 ;  /* 0x0008a00001007387 */ /* 0x0001e80000100800 */
[----:B0-----:R-:W3:Y:S04]  /*563c0*/  LDL.LU R0, [R1+0xc0] ;  /* 0x0000c00001007983 */ /* 0x001ee80000300800 */
[----:B------:R-:W3:Y:S01]  /*563d0*/  LDL.LU R3, [R1+0xf4] ;  /* 0x0000f40001037983 */ /* 0x000ee20000300800 */
[----:B------:R-:W-:-:S03]  /*563e0*/  LOP3.LUT R6, R6, 0xffff, RZ, 0xc0, !PT ;  /* 0x0000ffff06067812 */ /* 0x000fc600078ec0ff */
[----:B------:R0:W-:Y:S01]  /*563f0*/  STL [R1+0x49c], R7 ;  /* 0x00049c0701007387 */ /* 0x0001e20000100800 */
[----:B------:R-:W-:-:S03]  /*56400*/  PRMT R6, R6, 0x3340, R1 ;  /* 0x0000334006067816 */ /* 0x000fc60000000001 */
[----:B0-----:R-:W3:Y:S04]  /*56410*/  LDL.LU R7, [R1+0x11c] ;  /* 0x00011c0001077983 */ /* 0x001ee80000300800 */
[----:B------:R3:W-:Y:S01]  /*56420*/  STL [R1+0x33c], R6 ;  /* 0x00033c0601007387 */ /* 0x0007e20000100800 */
[----:B--2---:R-:W-:-:S04]  /*56430*/  SHF.R.U32.HI R5, RZ, 0x8, R5 ;  /* 0x00000008ff057819 */ /* 0x004fc80000011605 */
[----:B------:R-:W-:Y:S02]  /*56440*/  LOP3.LUT R5, R5, 0xffff, RZ, 0xc0, !PT ;  /* 0x0000ffff05057812 */ /* 0x000fe400078ec0ff */
[----:B----4-:R-:W-:-:S04]  /*56450*/  SHF.R.U32.HI R4, RZ, 0x8, R4 ;  /* 0x00000008ff047819 */ /* 0x010fc80000011604 */
[----:B------:R-:W-:Y:S02]  /*56460*/  LOP3.LUT R4, R4, 0xffff, RZ, 0xc0, !PT ;  /* 0x0000ffff04047812 */ /* 0x000fe400078ec0ff */
[----:B---3--:R-:W-:Y:S02]  /*56470*/  SHF.R.U32.HI R6, RZ, 0x8, R3 ;  /* 0x00000008ff067819 */ /* 0x008fe40000011603 */
[----:B------:R-:W-:Y:S02]  /*56480*/  SHF.R.U32.HI R0, RZ, 0x8, R0 ;  /* 0x00000008ff007819 */ /* 0x000fe40000011600 */
[----:B------:R-:W-:Y:S02]  /*56490*/  LOP3.LUT R6, R6, 0xffff, RZ, 0xc0, !PT ;  /* 0x0000ffff06067812 */ /* 0x000fe400078ec0ff */
[----:B------:R-:W-:Y:S02]  /*564a0*/  LOP3.LUT R0, R0, 0xffff, RZ, 0xc0, !PT ;  /* 0x0000ffff00007812 */ /* 0x000fe400078ec0ff */
[----:B------:R-:W-:-:S02]  /*564b0*/  SHF.R.U32.HI R3, RZ, 0x8, R25 ;  /* 0x00000008ff037819 */ /* 0x000fc40000011619 */
[----:B------:R-:W-:Y:S01]  /*564c0*/  PRMT R6, R5, 0x3340, R6 ;  /* 0x0000334005067816 */ /* 0x000fe20000000006 */
[----:B------:R-:W2:Y:S01]  /*564d0*/  LDL.LU R25, [R1+0xf8] ;  /* 0x0000f80001197983 */ /* 0x000ea20000300800 */
[----:B------:R-:W-:-:S03]  /*564e0*/  PRMT R0, R4, 0x3340, R0 ;  /* 0x0000334004007816 */ /* 0x000fc60000000000 */
[----:B------:R-:W3:Y:S04]  /*564f0*/  LDL.LU R5, [R1+0x110] ;  /* 0x0001100001057983 */ /* 0x000ee80000300800 */
[----:B------:R0:W-:Y:S04]  /*56500*/  STL [R1+0x494], R6 ;  /* 0x0004940601007387 */ /* 0x0001e80000100800 */
[----:B0-----:R-:W4:Y:S04]  /*56510*/  LDL.LU R6, [R1+0x15c] ;  /* 0x00015c0001067983 */ /* 0x001f280000300800 */
[----:B------:R-:W2:Y:S04]  /*56520*/  LDL.LU R4, [R1+0xfc] ;  /* 0x0000fc0001047983 */ /* 0x000ea80000300800 */
[----:B------:R0:W-:Y:S04]  /*56530*/  STL [R1+0x47c], R0 ;  /* 0x00047c0001007387 */ /* 0x0001e80000100800 */
[----:B0-----:R-:W2:Y:S01]  /*56540*/  LDL.LU R0, [R1+0xdc] ;  /* 0x0000dc0001007983 */ /* 0x001ea20000300800 */
[----:B------:R-:W-:-:S02]  /*56550*/  SHF.R.U32.HI R2, RZ, 0x8, R2 ;  /* 0x00000008ff027819 */ /* 0x000fc40000011602 */
[----:B------:R-:W-:Y:S02]  /*56560*/  LOP3.LUT R3, R3, 0xffff, RZ, 0xc0, !PT ;  /* 0x0000ffff03037812 */ /* 0x000fe400078ec0ff */
[----:B------:R-:W-:Y:S02]  /*56570*/  LOP3.LUT R2, R2, 0xffff, RZ, 0xc0, !PT ;  /* 0x0000ffff02027812 */ /* 0x000fe400078ec0ff */
[--C-:B------:R-:W-:Y:S02]  /*56580*/  PRMT R3, R3, 0x3340, R1.reuse ;  /* 0x0000334003037816 */ /* 0x100fe40000000001 */
[----:B------:R-:W-:-:S03]  /*56590*/  PRMT R2, R2, 0x3340, R1 ;  /* 0x0000334002027816 */ /* 0x000fc60000000001 */
[----:B------:R0:W-:Y:S04]  /*565a0*/  STL [R1+0x338], R3 ;  /* 0x0003380301007387 */ /* 0x0001e80000100800 */
[----:B0-----:R-:W4:Y:S04]  /*565b0*/  LDL.LU R3, [R1+0x118] ;  /* 0x0001180001037983 */ /* 0x001f280000300800 */
[----:B------:R0:W-:Y:S04]  /*565c0*/  STL [R1+0x334], R2 ;  /* 0x0003340201007387 */ /* 0x0001e80000100800 */
[----:B0-----:R-:W4:Y:S01]  /*565d0*/  LDL.LU R2, [R1+0x154] ;  /* 0x0001540001027983 */ /* 0x001f220000300800 */
[----:B---3--:R-:W-:-:S04]  /*565e0*/  SHF.R.U32.HI R5, RZ, 0x8, R5 ;  /* 0x00000008ff057819 */ /* 0x008fc80000011605 */
[----:B------:R-:W-:Y:S02]  /*565f0*/  LOP3.LUT R5, R5, 0xffff, RZ, 0xc0, !PT ;  /* 0x0000ffff05057812 */ /* 0x000fe400078ec0ff */
[----:B--2---:R-:W-:-:S04]  /*56600*/  SHF.R.U32.HI R0, RZ, 0x8, R0 ;  /* 0x00000008ff007819 */ /* 0x004fc80000011600 */
[----:B------:R-:W-:-:S04]  /*56610*/  LOP3.LUT R0, R0, 0xffff, RZ, 0xc0, !PT ;  /* 0x0000ffff00007812 */ /* 0x000fc800078ec0ff */
[----:B------:R-:W-:Y:S02]  /*56620*/  PRMT R0, R5, 0x3340, R0 ;  /* 0x0000334005007816 */ /* 0x000fe40000000000 */
[----:B------:R-:W2:Y:S04]  /*56630*/  LDL.LU R5, [R1+0xcc] ;  /* 0x0000cc0001057983 */ /* 0x000ea80000300800 */
[----:B------:R0:W-:Y:S04]  /*56640*/  STL [R1+0x618], R0 ;  /* 0x0006180001007387 */ /* 0x0001e80000100800 */
[----:B0-----:R-:W3:Y:S01]  /*56650*/  LDL.LU R0, [R1+0xf0] ;  /* 0x0000f00001007983 */ /* 0x001ee20000300800 */
[----:B------:R-:W-:-:S02]  /*56660*/  SHF.R.U32.HI R4, RZ, 0x8, R4 ;  /* 0x00000008ff047819 */ /* 0x000fc40000011604 */
[----:B------:R-:W-:Y:S02]  /*56670*/  SHF.R.U32.HI R7, RZ, 0x8, R7 ;  /* 0x00000008ff077819 */ /* 0x000fe40000011607 */
[----:B----4-:R-:W-:Y:S02]  /*56680*/  SHF.R.U32.HI R6, RZ, 0x8, R6 ;  /* 0x00000008ff067819 */ /* 0x010fe40000011606 */
[----:B------:R-:W-:Y:S02]  /*56690*/  LOP3.LUT R4, R4, 0xffff, RZ, 0xc0, !PT ;  /* 0x0000ffff04047812 */ /* 0x000fe400078ec0ff */
[----:B------:R-:W-:Y:S02]  /*566a0*/  LOP3.LUT R7, R7, 0xffff, RZ, 0xc0, !PT ;  /* 0x0000ffff07077812 */ /* 0x000fe400078ec0ff */
[----:B------:R-:W-:Y:S02]  /*566b0*/  LOP3.LUT R6, R6, 0xffff, RZ, 0xc0, !PT ;  /* 0x0000ffff06067812 */ /* 0x000fe400078ec0ff */
[----:B------:R-:W-:-:S02]  /*566c0*/  SHF.R.U32.HI R3, RZ, 0x8, R3 ;  /* 0x00000008ff037819 */ /* 0x000fc40000011603 */
[----:B------:R-:W-:Y:S02]  /*566d0*/  PRMT R4, R4, 0x3340, R7 ;  /* 0x0000334004047816 */ /* 0x000fe40000000007 */
[----:B------:R-:W-:Y:S02]  /*566e0*/  SHF.R.U32.HI R2, RZ, 0x8, R2 ;  /* 0x00000008ff027819 */ /* 0x000fe40000011602 */
[----:B------:R-:W-:Y:S01]  /*566f0*/  PRMT R6, R6, 0x3340, R1 ;  /* 0x0000334006067816 */ /* 0x000fe20000000001 */
[----:B------:R-:W4:Y:S01]  /*56700*/  LDL.LU R7, [R1+0x124] ;  /* 0x0001240001077983 */ /* 0x000f220000300800 */
[----:B------:R-:W-:Y:S02]  /*56710*/  LOP3.LUT R3, R3, 0xffff, RZ, 0xc0, !PT ;  /* 0x0000ffff03037812 */ /* 0x000fe400078ec0ff */
[----:B------:R-:W-:Y:S01]  /*56720*/  LOP3.LUT R2, R2, 0xffff, RZ, 0xc0, !PT ;  /* 0x0000ffff02027812 */ /* 0x000fe200078ec0ff */
[----:B------:R-:W-:Y:S04]  /*56730*/  STL [R1+0x46c], R4 ;  /* 0x00046c0401007387 */ /* 0x000fe80000100800 */
[----:B------:R0:W-:Y:S01]  /*56740*/  STL [R1+0x32c], R6 ;  /* 0x00032c0601007387 */ /* 0x0001e20000100800 */
[----:B------:R-:W-:-:S02]  /*56750*/  PRMT R3, R3, 0x3340, R2 ;  /* 0x0000334003037816 */ /* 0x000fc40000000002 */
[----:B------:R-:W-:Y:S02]  /*56760*/  SHF.R.U32.HI R2, RZ, 0x8, R8 ;  /* 0x00000008ff027819 */ /* 0x000fe40000011608 */
[----:B0-----:R-:W-:Y:S01]  /*56770*/  SHF.R.U32.HI R6, RZ, 0x8, R25 ;  /* 0x00000008ff067819 */ /* 0x001fe20000011619 */
[----:B------:R0:W-:Y:S04]  /*56780*/  STL [R1+0x468], R3 ;  /* 0x0004680301007387 */ /* 0x0001e80000100800 */
[----:B------:R-:W4:Y:S01]  /*56790*/  LDL.LU R8, [R1+0x134] ;  /* 0x0001340001087983 */ /* 0x000f220000300800 */
[----:B------:R-:W-:-:S04]  /*567a0*/  LOP3.LUT R6, R6, 0xffff, RZ, 0xc0, !PT ;  /* 0x0000ffff06067812 */ /* 0x000fc800078ec0ff */
[----:B------:R-:W-:Y:S02]  /*567b0*/  PRMT R6, R6, 0x3340, R1 ;  /* 0x0000334006067816 */ /* 0x000fe40000000001 */
[----:B0-----:R-:W-:Y:S02]  /*567c0*/  SHF.R.U32.HI R3, RZ, 0x8, R17 ;  /* 0x00000008ff037819 */ /* 0x001fe40000011611 */
[----:B--2---:R-:W-:-:S04]  /*567d0*/  SHF.R.U32.HI R4, RZ, 0x8, R5 ;  /* 0x00000008ff047819 */ /* 0x004fc80000011605 */
[----:B------:R-:W-:Y:S02]  /*567e0*/  LOP3.LUT R4, R4, 0xffff, RZ, 0xc0, !PT ;  /* 0x0000ffff04047812 */ /* 0x000fe400078ec0ff */
[----:B---3--:R-:W-:Y:S02]  /*567f0*/  SHF.R.U32.HI R5, RZ, 0x8, R0 ;  /* 0x00000008ff057819 */ /* 0x008fe40000011600 */
[----:B------:R-:W-:Y:S02]  /*56800*/  SHF.R.U32.HI R0, RZ, 0x8, R9 ;  /* 0x00000008ff007819 */ /* 0x000fe40000011609 */
[----:B------:R-:W2:Y:S01]  /*56810*/  LDL.LU R9, [R1+0x138] ;  /* 0x0001380001097983 */ /* 0x000ea20000300800 */
[----:B------:R-:W-:-:S03]  /*56820*/  LOP3.LUT R5, R5, 0xffff, RZ, 0xc0, !PT ;  /* 0x0000ffff05057812 */ /* 0x000fc600078ec0ff */
[----:B------:R-:W3:Y:S01]  /*56830*/  LDL.LU R25, [R1+0x128] ;  /* 0x0001280001197983 */ /* 0x000ee20000300800 */
[----:B------:R-:W-:-:S03]  /*56840*/  PRMT R17, R4, 0x3340, R5 ;  /* 0x0000334004117816 */ /* 0x000fc60000000005 */
[----:B------:R-:W3:Y:S04]  /*56850*/  LDL.LU R4, [R1+0x158] ;  /* 0x0001580001047983 */ /* 0x000ee80000300800 */
[----:B------:R-:W3:Y:S04]  /*56860*/  LDL.LU R5, [R1+0x13c] ;  /* 0x00013c0001057983 */ /* 0x000ee80000300800 */
[----:B------:R0:W-:Y:S04]  /*56870*/  STL [R1+0x324], R6 ;  /* 0x0003240601007387 */ /* 0x0001e80000100800 */
[----:B0-----:R-:W3:Y:S01]  /*56880*/  LDL.LU R6, [R1+0x150] ;  /* 0x0001500001067983 */ /* 0x001ee20000300800 */
[----:B------:R-:W-:-:S02]  /*56890*/  LOP3.LUT R3, R3, 0xffff, RZ, 0xc0, !PT ;  /* 0x0000ffff03037812 */ /* 0x000fc400078ec0ff */
[----:B------:R-:W-:Y:S02]  /*568a0*/  LOP3.LUT R2, R2, 0xffff, RZ, 0xc0, !PT ;  /* 0x0000ffff02027812 */ /* 0x000fe400078ec0ff */
[----:B------:R-:W-:Y:S02]  /*568b0*/  LOP3.LUT R0, R0, 0xffff, RZ, 0xc0, !PT ;  /* 0x0000ffff00007812 */ /* 0x000fe400078ec0ff */
[----:B------:R-:W-:Y:S02]  /*568c0*/  PRMT R3, R3, 0x3340, R1 ;  /* 0x0000334003037816 */ /* 0x000fe40000000001 */
[----:B------:R-:W-:-:S03]  /*568d0*/  PRMT R0, R2, 0x3340, R0 ;  /* 0x0000334002007816 */ /* 0x000fc60000000000 */
[----:B------:R4:W-:Y:S04]  /*568e0*/  STL [R1+0x328], R3 ;  /* 0x0003280301007387 */ /* 0x0009e80000100800 */
[----:B------:R2:W-:Y:S01]  /*568f0*/  STL [R1+0x614], R0 ;  /* 0x0006140001007387 */ /* 0x0005e20000100800 */
[----:B----4-:R-:W-:-:S03]  /*56900*/  SHF.R.U32.HI R3, RZ, 0x8, R7 ;  /* 0x00000008ff037819 */ /* 0x010fc60000011607 */
[----:B------:R-:W4:Y:S01]  /*56910*/  LDL.LU R7, [R1+0x174] ;  /* 0x0001740001077983 */ /* 0x000f220000300800 */
[----:B--2---:R-:W-:-:S03]  /*56920*/  SHF.R.U32.HI R0, RZ, 0x8, R9 ;  /* 0x00000008ff007819 */ /* 0x004fc60000011609 */
[----:B------:R-:W2:Y:S01]  /*56930*/  LDL.LU R9, [R1+0x1b4] ;  /* 0x0001b40001097983 */ /* 0x000ea20000300800 */
[----:B---3--:R-:W-:Y:S02]  /*56940*/  SHF.R.U32.HI R4, RZ, 0x8, R4 ;  /* 0x00000008ff047819 */ /* 0x008fe40000011604 */
[----:B------:R-:W-:Y:S02]  /*56950*/  SHF.R.U32.HI R5, RZ, 0x8, R5 ;  /* 0x00000008ff057819 */ /* 0x000fe40000011605 */
[----:B------:R-:W-:Y:S02]  /*56960*/  LOP3.LUT R4, R4, 0xffff, RZ, 0xc0, !PT ;  /* 0x0000ffff04047812 */ /* 0x000fe400078ec0ff */
[----:B------:R-:W-:Y:S02]  /*56970*/  LOP3.LUT R5, R5, 0xffff, RZ, 0xc0, !PT ;  /* 0x0000ffff05057812 */ /* 0x000fe400078ec0ff */
[----:B------:R-:W-:Y:S02]  /*56980*/  SHF.R.U32.HI R2, RZ, 0x8, R6 ;  /* 0x00000008ff027819 */ /* 0x000fe40000011606 */
[----:B------:R-:W-:-:S02]  /*56990*/  SHF.R.U32.HI R6, RZ, 0x8, R8 ;  /* 0x00000008ff067819 */ /* 0x000fc40000011608 */
[----:B------:R-:W-:Y:S01]  /*569a0*/  PRMT R5, R4, 0x3340, R5 ;  /* 0x0000334004057816 */ /* 0x000fe20000000005 */
[----:B------:R-:W3:Y:S01]  /*569b0*/  LDL.LU R8, [R1+0x198] ;  /* 0x0001980001087983 */ /* 0x000ee20000300800 */
[----:B------:R-:W-:Y:S02]  /*569c0*/  LOP3.LUT R2, R2, 0xffff, RZ, 0xc0, !PT ;  /* 0x0000ffff02027812 */ /* 0x000fe400078ec0ff */
[----:B------:R-:W-:Y:S02]  /*569d0*/  LOP3.LUT R6, R6, 0xffff, RZ, 0xc0, !PT ;  /* 0x0000ffff06067812 */ /* 0x000fe400078ec0ff */
[----:B------:R-:W-:Y:S01]  /*569e0*/  LOP3.LUT R0, R0, 0xffff, RZ, 0xc0, !PT ;  /* 0x0000ffff00007812 */ /* 0x000fe200078ec0ff */
[----:B------:R-:W2:Y:S01]  /*569f0*/  LDL.LU R4, [R1+0x1d0] ;  /* 0x0001d00001047983 */ /* 0x000ea20000300800 */
[----:B------:R-:W-:-:S03]  /*56a00*/  PRMT R6, R6, 0x3340, R1 ;  /* 0x0000334006067816 */ /* 0x000fc60000000001 */
[----:B------:R0:W-:Y:S01]  /*56a10*/  STL [R1+0x448], R5 ;  /* 0x0004480501007387 */ /* 0x0001e20000100800 */
[----:B------:R-:W-:-:S03]  /*56a20*/  PRMT R0, R2, 0x3340, R0 ;  /* 0x0000334002007816 */ /* 0x000fc60000000000 */
[----:B0-----:R-:W3:Y:S04]  /*56a30*/  LDL.LU R5, [R1+0x1b0] ;  /* 0x0001b00001057983 */ /* 0x001ee80000300800 */
[----:B------:R0:W-:Y:S04]  /*56a40*/  STL [R1+0x314], R6 ;  /* 0x0003140601007387 */ /* 0x0001e80000100800 */
[----:B0-----:R-:W4:Y:S04]  /*56a50*/  LDL.LU R6, [R1+0x194] ;  /* 0x0001940001067983 */ /* 0x001f280000300800 */
[----:B------:R-:W4:Y:S04]  /*56a60*/  LDL.LU R2, [R1+0x94] ;  /* 0x0000940001027983 */ /* 0x000f280000300800 */
[----:B------:R0:W-:Y:S04]  /*56a70*/  STL [R1+0x444], R0 ;  /* 0x0004440001007387 */ /* 0x0001e80000100800 */
[----:B0-----:R-:W4:Y:S01]  /*56a80*/  LDL.LU R0, [R1+0x98] ;  /* 0x0000980001007983 */ /* 0x001f220000300800 */
[----:B------:R-:W-:-:S04]  /*56a90*/  LOP3.LUT R3, R3, 0xffff, RZ, 0xc0, !PT ;  /* 0x0000ffff03037812 */ /* 0x000fc800078ec0ff */
[----:B------:R-:W-:-:S05]  /*56aa0*/  PRMT R3, R3, 0x3340, R1 ;  /* 0x0000334003037816 */ /* 0x000fca0000000001 */
[----:B------:R0:W-:Y:S02]  /*56ab0*/  STL [R1+0x310], R3 ;  /* 0x0003100301007387 */ /* 0x0001e40000100800 */
[----:B0-----:R-:W-:Y:S02]  /*56ac0*/  SHF.R.U32.HI R3, RZ, 0x8, R25 ;  /* 0x00000008ff037819 */ /* 0x001fe40000011619 */
[----:B--2---:R-:W-:-:S04]  /*56ad0*/  SHF.R.U32.HI R4, RZ, 0x8, R4 ;  /* 0x00000008ff047819 */ /* 0x004fc80000011604 */
[----:B------:R-:W-:Y:S02]  /*56ae0*/  LOP3.LUT R4, R4, 0xffff, RZ, 0xc0, !PT ;  /* 0x0000ffff04047812 */ /* 0x000fe400078ec0ff */
[----:B---3--:R-:W-:-:S04]  /*56af0*/  SHF.R.U32.HI R5, RZ, 0x8, R5 ;  /* 0x00000008ff057819 */ /* 0x008fc80000011605 */
[----:B------:R-:W-:Y:S02]  /*56b00*/  LOP3.LUT R5, R5, 0xffff, RZ, 0xc0, !PT ;  /* 0x0000ffff05057812 */ /* 0x000fe400078ec0ff */
[----:B----4-:R-:W-:Y:S02]  /*56b10*/  SHF.R.U32.HI R6, RZ, 0x8, R6 ;  /* 0x00000008ff067819 */ /* 0x010fe40000011606 */
[----:B------:R-:W-:Y:S02]  /*56b20*/  SHF.R.U32.HI R2, RZ, 0x8, R2 ;  /* 0x00000008ff027819 */ /* 0x000fe40000011602 */
[----:B------:R-:W-:Y:S02]  /*56b30*/  PRMT R25, R4, 0x3340, R5 ;  /* 0x0000334004197816 */ /* 0x000fe40000000005 */
[----:B------:R-:W-:Y:S01]  /*56b40*/  LOP3.LUT R6, R6, 0xffff, RZ, 0xc0, !PT ;  /* 0x0000ffff06067812 */ /* 0x000fe200078ec0ff */
[----:B------:R-:W2:Y:S01]  /*56b50*/  LDL.LU R4, [R1+0x17c] ;  /* 0x00017c0001047983 */ /* 0x000ea20000300800 */
[----:B------:R-:W-:-:S03]  /*56b60*/  LOP3.LUT R2, R2, 0xffff, RZ, 0xc0, !PT ;  /* 0x0000ffff02027812 */ /* 0x000fc600078ec0ff */
[----:B------:R-:W3:Y:S01]  /*56b70*/  LDL.LU R5, [R1+0x170] ;  /* 0x0001700001057983 */ /* 0x000ee20000300800 */
[----:B------:R-:W-:Y:S02]  /*56b80*/  PRMT R6, R6, 0x3340, R1 ;  /* 0x0000334006067816 */ /* 0x000fe40000000001 */
[----:B------:R-:W-:Y:S01]  /*56b90*/  SHF.R.U32.HI R0, RZ, 0x8, R0 ;  /* 0x00000008ff007819 */ /* 0x000fe20000011600 */
[----:B------:R0:W-:Y:S03]  /*56ba0*/  STL [R1+0x430], R25 ;  /* 0x0004301901007387 */ /* 0x0001e60000100800 */
[----:B------:R-:W-:-:S04]  /*56bb0*/  LOP3.LUT R0, R0, 0xffff, RZ, 0xc0, !PT ;  /* 0x0000ffff00007812 */ /* 0x000fc800078ec0ff */
[----:B------:R-:W-:Y:S01]  /*56bc0*/  PRMT R2, R2, 0x3340, R0 ;  /* 0x0000334002027816 */ /* 0x000fe20000000000 */
[----:B0-----:R-:W4:Y:S04]  /*56bd0*/  LDL.LU R25, [R1+0xb4] ;  /* 0x0000b40001197983 */ /* 0x001f280000300800 */
[----:B------:R0:W-:Y:S04]  /*56be0*/  STL [R1+0x30c], R6 ;  /* 0x00030c0601007387 */ /* 0x0001e80000100800 */
[----:B0-----:R-:W4:Y:S04]  /*56bf0*/  LDL.LU R6, [R1+0x190] ;  /* 0x0001900001067983 */ /* 0x001f280000300800 */
[----:B------:R-:W4:Y:S01]  /*56c00*/  LDL.LU R0, [R1+0x16c] ;  /* 0x00016c0001007983 */ /* 0x000f220000300800 */
[----:B------:R-:W-:-:S03]  /*56c10*/  LOP3.LUT R3, R3, 0xffff, RZ, 0xc0, !PT ;  /* 0x0000ffff03037812 */ /* 0x000fc600078ec0ff */
[----:B------:R0:W-:Y:S01]  /*56c20*/  STL [R1+0x42c], R2 ;  /* 0x00042c0201007387 */ /* 0x0001e20000100800 */
[----:B------:R-:W-:Y:S02]  /*56c30*/  SHF.R.U32.HI R7, RZ, 0x8, R7 ;  /* 0x00000008ff077819 */ /* 0x000fe40000011607 */
[----:B0-----:R-:W-:Y:S02]  /*56c40*/  PRMT R2, R3, 0x3340, R1 ;  /* 0x0000334003027816 */ /* 0x001fe40000000001 */
[----:B------:R-:W-:-:S03]  /*56c50*/  LOP3.LUT R7, R7, 0xffff, RZ, 0xc0, !PT ;  /* 0x0000ffff07077812 */ /* 0x000fc600078ec0ff */
[----:B------:R0:W-:Y:S02]  /*56c60*/  STL [R1+0x308], R2 ;  /* 0x0003080201007387 */ /* 0x0001e40000100800 */
[----:B0-----:R-:W-:Y:S02]  /*56c70*/  SHF.R.U32.HI R2, RZ, 0x8, R8 ;  /* 0x00000008ff027819 */ /* 0x001fe40000011608 */
[----:B---3--:R-:W-:-:S04]  /*56c80*/  SHF.R.U32.HI R5, RZ, 0x8, R5 ;  /* 0x00000008ff057819 */ /* 0x008fc80000011605 */
[----:B------:R-:W-:Y:S02]  /*56c90*/  LOP3.LUT R5, R5, 0xffff, RZ, 0xc0, !PT ;  /* 0x0000ffff05057812 */ /* 0x000fe400078ec0ff */
[----:B--2---:R-:W-:-:S04]  /*56ca0*/  SHF.R.U32.HI R4, RZ, 0x8, R4 ;  /* 0x00000008ff047819 */ /* 0x004fc80000011604 */
[----:B------:R-:W-:Y:S02]  /*56cb0*/  LOP3.LUT R4, R4, 0xffff, RZ, 0xc0, !PT ;  /* 0x0000ffff04047812 */ /* 0x000fe400078ec0ff */
[----:B----4-:R-:W-:Y:S02]  /*56cc0*/  SHF.R.U32.HI R3, RZ, 0x8, R0 ;  /* 0x00000008ff037819 */ /* 0x010fe40000011600 */
[----:B------:R-:W-:Y:S02]  /*56cd0*/  SHF.R.U32.HI R6, RZ, 0x8, R6 ;  /* 0x00000008ff067819 */ /* 0x000fe40000011606 */
[----:B------:R-:W-:Y:S02]  /*56ce0*/  LOP3.LUT R3, R3, 0xffff, RZ, 0xc0, !PT ;  /* 0x0000ffff03037812 */ /* 0x000fe400078ec0ff */
[----:B------:R-:W-:Y:S02]  /*56cf0*/  SHF.R.U32.HI R0, RZ, 0x8, R9 ;  /* 0x00000008ff007819 */ /* 0x000fe40000011609 */
[----:B------:R-:W-:Y:S01]  /*56d00*/  LOP3.LUT R6, R6, 0xffff, RZ, 0xc0, !PT ;  /* 0x0000ffff06067812 */ /* 0x000fe200078ec0ff */
[----:B------:R-:W2:Y:S01]  /*56d10*/  LDL.LU R9, [R1+0x1c8] ;  /* 0x0001c80001097983 */ /* 0x000ea20000300800 */
[----:B------:R-:W-:-:S03]  /*56d20*/  PRMT R5, R5, 0x3340, R3 ;  /* 0x0000334005057816 */ /* 0x000fc60000000003 */
[----:B------:R-:W3:Y:S04]  /*56d30*/  LDL.LU R8, [R1+0x1dc] ;  /* 0x0001dc0001087983 */ /* 0x000ee80000300800 */
[----:B------:R-:W4:Y:S01]  /*56d40*/  LDL.LU R3, [R1+0x178] ;  /* 0x0001780001037983 */ /* 0x000f220000300800 */
[----:B------:R-:W-:-:S03]  /*56d50*/  LOP3.LUT R0, R0, 0xffff, RZ, 0xc0, !PT ;  /* 0x0000ffff00007812 */ /* 0x000fc600078ec0ff */
[----:B------:R0:W-:Y:S01]  /*56d60*/  STL [R1+0x610], R5 ;  /* 0x0006100501007387 */ /* 0x0001e20000100800 */
[----:B------:R-:W-:Y:S02]  /*56d70*/  PRMT R4, R4, 0x3340, R0 ;  /* 0x0000334004047816 */ /* 0x000fe40000000000 */
[----:B0-----:R-:W-:Y:S02]  /*56d80*/  PRMT R5, R7, 0x3340, R6 ;  /* 0x0000334007057816 */ /* 0x001fe40000000006 */
[----:B------:R-:W2:Y:S04]  /*56d90*/  LDL.LU R7, [R1+0x54] ;  /* 0x0000540001077983 */ /* 0x000ea80000300800 */
[----:B------:R0:W-:Y:S04]  /*56da0*/  STL [R1+0x418], R5 ;  /* 0x0004180501007387 */ /* 0x0001e80000100800 */
[----:B------:R-:W2:Y:S01]  /*56db0*/  LDL.LU R0, [R1+0x21c] ;  /* 0x00021c0001007983 */ /* 0x000ea20000300800 */
[----:B------:R-:W-:-:S03]  /*56dc0*/  LOP3.LUT R2, R2, 0xffff, RZ, 0xc0, !PT ;  /* 0x0000ffff02027812 */ /* 0x000fc600078ec0ff */
[----:B------:R2:W-:Y:S01]  /*56dd0*/  STL [R1+0x414], R4 ;  /* 0x0004140401007387 */ /* 0x0005e20000100800 */
[----:B------:R-:W-:Y:S02]  /*56de0*/  PRMT R2, R2, 0x3340, R1 ;  /* 0x0000334002027816 */ /* 0x000fe40000000001 */
[----:B------:R-:W-:Y:S02]  /*56df0*/  SHF.R.U32.HI R6, RZ, 0x8, R11 ;  /* 0x00000008ff067819 */ /* 0x000fe4000001160b */
[----:B0-----:R-:W-:Y:S02]  /*56e00*/  SHF.R.U32.HI R5, RZ, 0x8, R10 ;  /* 0x00000008ff057819 */ /* 0x001fe4000001160a */
[----:B------:R-:W3:Y:S04]  /*56e10*/  LDL.LU R10, [R1+0x1d4] ;  /* 0x0001d400010a7983 */ /* 0x000ee80000300800 */
[----:B------:R0:W-:Y:S04]  /*56e20*/  STL [R1+0x2f4], R2 ;  /* 0x0002f40201007387 */ /* 0x0001e80000100800 */
[----:B------:R-:W3:Y:S01]  /*56e30*/  LDL.LU R11, [R1+0x1f4] ;  /* 0x0001f400010b7983 */ /* 0x000ee20000300800 */
[----:B--2---:R-:W-:-:S02]  /*56e40*/  SHF.R.U32.HI R4, RZ, 0x8, R0 ;  /* 0x00000008ff047819 */ /* 0x004fc40000011600 */
[----:B----4-:R-:W-:Y:S02]  /*56e50*/  SHF.R.U32.HI R0, RZ, 0x8, R3 ;  /* 0x00000008ff007819 */ /* 0x010fe40000011603 */
[----:B------:R-:W-:Y:S02]  /*56e60*/  LOP3.LUT R4, R4, 0xffff, RZ, 0xc0, !PT ;  /* 0x0000ffff04047812 */ /* 0x000fe400078ec0ff */
[----:B------:R-:W-:Y:S02]  /*56e70*/  SHF.R.U32.HI R3, RZ, 0x8, R15 ;  /* 0x00000008ff037819 */ /* 0x000fe4000001160f */
[----:B------:R-:W-:Y:S02]  /*56e80*/  PRMT R15, R4, 0x3340, R1 ;  /* 0x00003340040f7816 */ /* 0x000fe40000000001 */
[----:B------:R-:W2:Y:S01]  /*56e90*/  LDL.LU R4, [R1+0x1f8] ;  /* 0x0001f80001047983 */ /* 0x000ea20000300800 */
[----:B0-----:R-:W-:Y:S02]  /*56ea0*/  SHF.R.U32.HI R2, RZ, 0x8, R25 ;  /* 0x00000008ff027819 */ /* 0x001fe40000011619 */
[----:B------:R-:W-:-:S02]  /*56eb0*/  LOP3.LUT R5, R5, 0xffff, RZ, 0xc0, !PT ;  /* 0x0000ffff05057812 */ /* 0x000fc400078ec0ff */
[----:B------:R-:W-:Y:S02]  /*56ec0*/  LOP3.LUT R6, R6, 0xffff, RZ, 0xc0, !PT ;  /* 0x0000ffff06067812 */ /* 0x000fe400078ec0ff */
[----:B------:R-:W-:Y:S02]  /*56ed0*/  LOP3.LUT R0, R0, 0xffff, RZ, 0xc0, !PT ;  /* 0x0000ffff00007812 */ /* 0x000fe400078ec0ff */
[----:B------:R-:W-:Y:S01]  /*56ee0*/  LOP3.LUT R2, R2, 0xffff, RZ, 0xc0, !PT ;  /* 0x0000ffff02027812 */ /* 0x000fe200078ec0ff */
[----:B------:R-:W4:Y:S04]  /*56ef0*/  LDL.LU R25, [R1+0x29c] ;  /* 0x00029c0001197983 */ /* 0x000f280000300800 */
[----:B------:R0:W-:Y:S01]  /*56f00*/  STL [R1+0x2ec], R15 ;  /* 0x0002ec0f01007387 */ /* 0x0001e20000100800 */
[----:B------:R-:W-:-:S02]  /*56f10*/  PRMT R2, R0, 0x3340, R2 ;  /* 0x0000334000027816 */ /* 0x000fc40000000002 */
[----:B------:R-:W-:Y:S02]  /*56f20*/  LOP3.LUT R3, R3, 0xffff, RZ, 0xc0, !PT ;  /* 0x0000ffff03037812 */ /* 0x000fe400078ec0ff */
[----:B0-----:R-:W-:Y:S02]  /*56f30*/  PRMT R15, R5, 0x3340, R6 ;  /* 0x00003340050f7816 */ /* 0x001fe40000000006 */
[----:B------:R-:W-:-:S03]  /*56f40*/  PRMT R0, R3, 0x3340, R1 ;  /* 0x0000334003007816 */ /* 0x000fc60000000001 */
[----:B------:R0:W-:Y:S04]  /*56f50*/  STL [R1+0x2468], R15 ;  /* 0x0024680f01007387 */ /* 0x0001e80000100800 */
[----:B------:R1:W-:Y:S01]  /*56f60*/  STL [R1+0x3fc], R2 ;  /* 0x0003fc0201007387 */ /* 0x0003e20000100800 */
[----:B------:R-:W-:-:S03]  /*56f70*/  SHF.R.U32.HI R6, RZ, 0x8, R16 ;  /* 0x00000008ff067819 */ /* 0x000fc60000011610 */
[----:B------:R1:W-:Y:S04]  /*56f80*/  STL [R1+0x2e8], R0 ;  /* 0x0002e80001007387 */ /* 0x0003e80000100800 */
[----:B------:R-:W4:Y:S01]  /*56f90*/  LDL.LU R16, [R1+0x25e4] ;  /* 0x0025e40001107983 */ /* 0x000f220000300800 */
[----:B---3--:R-:W-:-:S03]  /*56fa0*/  SHF.R.U32.HI R3, RZ, 0x8, R8 ;  /* 0x00000008ff037819 */ /* 0x008fc60000011608 */
[----:B0-----:R-:W3:Y:S01]  /*56fb0*/  LDL.LU R15, [R1+0x250] ;  /* 0x00025000010f7983 */ /* 0x001ee20000300800 */
[----:B-1----:R-:W-:-:S04]  /*56fc0*/  SHF.R.U32.HI R2, RZ, 0x8, R10 ;  /* 0x00000008ff027819 */ /* 0x002fc8000001160a */
[----:B------:R-:W-:Y:S02]  /*56fd0*/  LOP3.LUT R2, R2, 0xffff, RZ, 0xc0, !PT ;  /* 0x0000ffff02027812 */ /* 0x000fe400078ec0ff */
[----:B------:R-:W-:Y:S02]  /*56fe0*/  SHF.R.U32.HI R0, RZ, 0x8, R11 ;  /* 0x00000008ff007819 */ /* 0x000fe4000001160b */
[----:B------:R-:W3:Y:S04]  /*56ff0*/  LDL.LU R11, [R1+0x238] ;  /* 0x00023800010b7983 */ /* 0x000ee80000300800 */
[----:B------:R-:W3:Y:S01]  /*57000*/  LDL.LU R10, [R1+0x218] ;  /* 0x00021800010a7983 */ /* 0x000ee20000300800 */
[----:B------:R-:W-:Y:S02]  /*57010*/  SHF.R.U32.HI R7, RZ, 0x8, R7 ;  /* 0x00000008ff077819 */ /* 0x000fe40000011607 */
[----:B------:R-:W-:-:S02]  /*57020*/  LOP3.LUT R6, R6, 0xffff, RZ, 0xc0, !PT ;  /* 0x0000ffff06067812 */ /* 0x000fc400078ec0ff */
[----:B------:R-:W-:-:S04]  /*57030*/  LOP3.LUT R7, R7, 0xffff, RZ, 0xc0, !PT ;  /* 0x0000ffff07077812 */ /* 0x000fc800078ec0ff */
[----:B------:R-:W-:Y:S02]  /*57040*/  PRMT R7, R7, 0x3340, R6 ;  /* 0x0000334007077816 */ /* 0x000fe40000000006 */
[----:B--2---:R-:W-:Y:S02]  /*57050*/  SHF.R.U32.HI R5, RZ, 0x8, R4 ;  /* 0x00000008ff057819 */ /* 0x004fe40000011604 */
[----:B------:R-:W-:Y:S02]  /*57060*/  SHF.R.U32.HI R4, RZ, 0x8, R9 ;  /* 0x00000008ff047819 */ /* 0x000fe40000011609 */
[----:B------:R-:W2:Y:S01]  /*57070*/  LDL.LU R9, [R1+0x1bc] ;  /* 0x0001bc0001097983 */ /* 0x000ea20000300800 */
[----:B------:R-:W-:Y:S02]  /*57080*/  LOP3.LUT R5, R5, 0xffff, RZ, 0xc0, !PT ;  /* 0x0000ffff05057812 */ /* 0x000fe400078ec0ff */
[----:B------:R-:W-:Y:S01]  /*57090*/  LOP3.LUT R4, R4, 0xffff, RZ, 0xc0, !PT ;  /* 0x0000ffff04047812 */ /* 0x000fe200078ec0ff */
[----:B------:R-:W2:Y:S01]  /*570a0*/  LDL.LU R8, [R1+0x100] ;  /* 0x0001000001087983 */ /* 0x000ea20000300800 */
[----:B------:R-:W-:-:S02]  /*570b0*/  PRMT R5, R5, 0x3340, R2 ;  /* 0x0000334005057816 */ /* 0x000fc40000000002 */
[----:B------:R-:W-:Y:S01]  /*570c0*/  PRMT R4, R4, 0x3340, R1 ;  /* 0x0000334004047816 */ /* 0x000fe20000000001 */
[----:B------:R-:W2:Y:S04]  /*570d0*/  LDL.LU R2, [R1+0x1a0] ;  /* 0x0001a00001027983 */ /* 0x000ea80000300800 */
[----:B------:R0:W-:Y:S04]  /*570e0*/  STL [R1+0x3f8], R5 ;  /* 0x0003f80501007387 */ /* 0x0001e80000100800 */
[----:B0-----:R-:W3:Y:S04]  /*570f0*/  LDL.LU R5, [R1+0x1c4] ;  /* 0x0001c40001057983 */ /* 0x001ee80000300800 */
[----:B------:R0:W-:Y:S04]  /*57100*/  STL [R1+0x2e0], R4 ;  /* 0x0002e00401007387 */ /* 0x0001e80000100800 */
[----:B0-----:R-:W3:Y:S04]  /*57110*/  LDL.LU R4, [R1+0x230] ;  /* 0x0002300001047983 */ /* 0x001ee80000300800 */
[----:B------:R-:W3:Y:S04]  /*57120*/  LDL.LU R6, [R1+0x19c] ;  /* 0x00019c0001067983 */ /* 0x000ee80000300800 */
[----:B------:R0:W-:Y:S04]  /*57130*/  STL [R1+0x3f4], R7 ;  /* 0x0003f40701007387 */ /* 0x0001e80000100800 */
[----:B0-----:R-:W3:Y:S01]  /*57140*/  LDL.LU R7, [R1+0x23c] ;  /* 0x00023c0001077983 */ /* 0x001ee20000300800 */
[----:B------:R-:W-:-:S02]  /*57150*/  LOP3.LUT R0, R0, 0xffff, RZ, 0xc0, !PT ;  /* 0x0000ffff00007812 */ /* 0x000fc400078ec0ff */
[----:B------:R-:W-:-:S04]  /*57160*/  LOP3.LUT R3, R3, 0xffff, RZ, 0xc0, !PT ;  /* 0x0000ffff03037812 */ /* 0x000fc800078ec0ff */
[----:B------:R-:W-:-:S05]  /*57170*/  PRMT R3, R0, 0x3340, R3 ;  /* 0x0000334000037816 */ /* 0x000fca0000000003 */
[----:B------:R4:W-:Y:S02]  /*57180*/  STL [R1+0x3f0], R3 ;  /* 0x0003f00301007387 */ /* 0x0009e40000100800 */
[----:B----4-:R-:W-:-:S04]  /*57190*/  SHF.R.U32.HI R3, RZ, 0x8, R16 ;  /* 0x00000008ff037819 */ /* 0x010fc80000011610 */
[----:B------:R-:W-:Y:S02]  /*571a0*/  LOP3.LUT R3, R3, 0xffff, RZ, 0xc0, !PT ;  /* 0x0000ffff03037812 */ /* 0x000fe400078ec0ff */
[----:B--2---:R-:W-:Y:S02]  /*571b0*/  SHF.R.U32.HI R2, RZ, 0x8, R2 ;  /* 0x00000008ff027819 */ /* 0x004fe40000011602 */
[----:B---3--:R-:W-:-:S04]  /*571c0*/  SHF.R.U32.HI R5, RZ, 0x8, R5 ;  /* 0x00000008ff057819 */ /* 0x008fc80000011605 */
[----:B------:R-:W-:Y:S02]  /*571d0*/  LOP3.LUT R5, R5, 0xffff, RZ, 0xc0, !PT ;  /* 0x0000ffff05057812 */ /* 0x000fe400078ec0ff */
[----:B------:R-:W-:Y:S02]  /*571e0*/  SHF.R.U32.HI R4, RZ, 0x8, R4 ;  /* 0x00000008ff047819 */ /* 0x000fe40000011604 */
[----:B------:R-:W-:Y:S02]  /*571f0*/  SHF.R.U32.HI R0, RZ, 0x8, R6 ;  /* 0x00000008ff007819 */ /* 0x000fe40000011606 */
[----:B------:R-:W-:Y:S02]  /*57200*/  SHF.R.U32.HI R6, RZ, 0x8, R25 ;  /* 0x00000008ff067819 */ /* 0x000fe40000011619 */
[----:B------:R-:W-:Y:S02]  /*57210*/  LOP3.LUT R4, R4, 0xffff, RZ, 0xc0, !PT ;  /* 0x0000ffff04047812 */ /* 0x000fe400078ec0ff */
[----:B------:R-:W-:-:S02]  /*57220*/  LOP3.LUT R0, R0, 0xffff, RZ, 0xc0, !PT ;  /* 0x0000ffff00007812 */ /* 0x000fc400078ec0ff */
[----:B------:R-:W-:Y:S02]  /*57230*/  LOP3.LUT R6, R6, 0xffff, RZ, 0xc0, !PT ;  /* 0x0000ffff06067812 */ /* 0x000fe400078ec0ff */
[----:B------:R-:W-:Y:S02]  /*57240*/  LOP3.LUT R2, R2, 0xffff, RZ, 0xc0, !PT ;  /* 0x0000ffff02027812 */ /* 0x000fe400078ec0ff */
[--C-:B------:R-:W-:Y:S02]  /*57250*/  PRMT R16, R4, 0x3340, R1.reuse ;  /* 0x0000334004107816 */ /* 0x100fe40000000001 */
[----:B------:R-:W-:Y:S01]  /*57260*/  PRMT R4, R5, 0x3340, R1 ;  /* 0x0000334005047816 */ /* 0x000fe20000000001 */
[----:B------:R-:W2:Y:S04]  /*57270*/  LDL.LU R25, [R1+0x1f0] ;  /* 0x0001f00001197983 */ /* 0x000ea80000300800 */
[----:B------:R0:W-:Y:S01]  /*57280*/  STL [R1+0x2d8], R16 ;  /* 0x0002d81001007387 */ /* 0x0001e20000100800 */
[----:B------:R-:W-:-:S02]  /*57290*/  PRMT R0, R0, 0x3340, R2 ;  /* 0x0000334000007816 */ /* 0x000fc40000000002 */
[----:B------:R-:W-:Y:S01]  /*572a0*/  SHF.R.U32.HI R5, RZ, 0x8, R15 ;  /* 0x00000008ff057819 */ /* 0x000fe2000001160f */
[----:B------:R1:W-:Y:S01]  /*572b0*/  STL [R1+0x2d0], R4 ;  /* 0x0002d00401007387 */ /* 0x0003e20000100800 */
[----:B0-----:R-:W-:Y:S02]  /*572c0*/  PRMT R16, R6, 0x3340, R3 ;  /* 0x0000334006107816 */ /* 0x001fe40000000003 */
[----:B-1----:R-:W-:Y:S02]  /*572d0*/  SHF.R.U32.HI R4, RZ, 0x8, R7 ;  /* 0x00000008ff047819 */ /* 0x002fe40000011607 */
[----:B------:R-:W-:Y:S01]  /*572e0*/  LOP3.LUT R5, R5, 0xffff, RZ, 0xc0, !PT ;  /* 0x0000ffff05057812 */ /* 0x000fe200078ec0ff */
[----:B------:R0:W-:Y:S01]  /*572f0*/  STL [R1+0x246c], R16 ;  /* 0x00246c1001007387 */ /* 0x0001e20000100800 */
[----:B------:R-:W-:Y:S02]  /*57300*/  SHF.R.U32.HI R6, RZ, 0x8, R10 ;  /* 0x00000008ff067819 */ /* 0x000fe4000001160a */
[----:B------:R-:W-:-:S02]  /*57310*/  LOP3.LUT R4, R4, 0xffff, RZ, 0xc0, !PT ;  /* 0x0000ffff04047812 */ /* 0x000fc400078ec0ff */
[----:B------:R-:W-:Y:S02]  /*57320*/  SHF.R.U32.HI R2, RZ, 0x8, R9 ;  /* 0x00000008ff027819 */ /* 0x000fe40000011609 */
[----:B------:R-:W-:Y:S02]  /*57330*/  SHF.R.U32.HI R3, RZ, 0x8, R8 ;  /* 0x00000008ff037819 */ /* 0x000fe40000011608 */
[----:B------:R-:W-:Y:S02]  /*57340*/  LOP3.LUT R6, R6, 0xffff, RZ, 0xc0, !PT ;  /* 0x0000ffff06067812 */ /* 0x000fe400078ec0ff */
[----:B------:R-:W-:Y:S01]  /*57350*/  PRMT R4, R4, 0x3340, R5 ;  /* 0x0000334004047816 */ /* 0x000fe20000000005 */
[----:B0-----:R-:W3:Y:S04]  /*57360*/  LDL.LU R16, [R1+0x1fc] ;  /* 0x0001fc0001107983 */ /* 0x001ee80000300800 */
[----:B------:R0:W-:Y:S04]  /*57370*/  STL [R1+0x3dc], R0 ;  /* 0x0003dc0001007387 */ /* 0x0001e80000100800 */
[----:B------:R-:W4:Y:S04]  /*57380*/  LDL.LU R7, [R1+0x70] ;  /* 0x0000700001077983 */ /* 0x000f280000300800 */
[----:B------:R-:W3:Y:S01]  /*57390*/  LDL.LU R15, [R1+0x78] ;  /* 0x00007800010f7983 */ /* 0x000ee20000300800 */
[----:B------:R-:W-:-:S02]  /*573a0*/  PRMT R6, R6, 0x3340, R1 ;  /* 0x0000334006067816 */ /* 0x000fc40000000001 */
[----:B0-----:R-:W-:Y:S02]  /*573b0*/  SHF.R.U32.HI R0, RZ, 0x8, R11 ;  /* 0x00000008ff007819 */ /* 0x001fe4000001160b */
[----:B------:R-:W3:Y:S04]  /*573c0*/  LDL.LU R11, [R1+0x254] ;  /* 0x00025400010b7983 */ /* 0x000ee80000300800 */
[----:B------:R-:W3:Y:S04]  /*573d0*/  LDL.LU R10, [R1+0x1d8] ;  /* 0x0001d800010a7983 */ /* 0x000ee80000300800 */
[----:B------:R-:W3:Y:S04]  /*573e0*/  LDL.LU R9, [R1+0x2a0] ;  /* 0x0002a00001097983 */ /* 0x000ee80000300800 */
[----:B------:R-:W3:Y:S04]  /*573f0*/  LDL.LU R8, [R1+0x290] ;  /* 0x0002900001087983 */ /* 0x000ee80000300800 */
[----:B------:R-:W3:Y:S04]  /*57400*/  LDL.LU R5, [R1+0x210] ;  /* 0x0002100001057983 */ /* 0x000ee80000300800 */
[----:B------:R0:W-:Y:S01]  /*57410*/  STL [R1+0x3d4], R4 ;  /* 0x0003d40401007387 */ /* 0x0001e20000100800 */
[----:B------:R-:W-:-:S04]  /*57420*/  LOP3.LUT R0, R0, 0xffff, RZ, 0xc0, !PT ;  /* 0x0000ffff00007812 */ /* 0x000fc800078ec0ff */
[----:B------:R-:W-:Y:S01]  /*57430*/  PRMT R0, R0, 0x3340, R1 ;  /* 0x0000334000007816 */ /* 0x000fe20000000001 */
[----:B0-----:R-:W4:Y:S04]  /*57440*/  LDL.LU R4, [R1+0xec] ;  /* 0x0000ec0001047983 */ /* 0x001f280000300800 */
[----:B------:R0:W-:Y:S04]  /*57450*/  STL [R1+0x2c8], R6 ;  /* 0x0002c80601007387 */ /* 0x0001e80000100800 */
[----:B0-----:R-:W4:Y:S04]  /*57460*/  LDL.LU R6, [R1+0x208] ;  /* 0x0002080001067983 */ /* 0x001f280000300800 */
[----:B------:R0:W-:Y:S04]  /*57470*/  STL [R1+0x2c4], R0 ;  /* 0x0002c40001007387 */ /* 0x0001e80000100800 */
[----:B0-----:R-:W4:Y:S01]  /*57480*/  LDL.LU R0, [R1+0x214] ;  /* 0x0002140001007983 */ /* 0x001f220000300800 */
[----:B------:R-:W-:-:S02]  /*57490*/  LOP3.LUT R2, R2, 0xffff, RZ, 0xc0, !PT ;  /* 0x0000ffff02027812 */ /* 0x000fc400078ec0ff */
[----:B------:R-:W-:-:S04]  /*574a0*/  LOP3.LUT R3, R3, 0xffff, RZ, 0xc0, !PT ;  /* 0x0000ffff03037812 */ /* 0x000fc800078ec0ff */
[----:B------:R-:W-:-:S05]  /*574b0*/  PRMT R2, R2, 0x3340, R3 ;  /* 0x0000334002027816 */ /* 0x000fca0000000003 */
[----:B------:R0:W-:Y:S01]  /*574c0*/  STL [R1+0x37c], R2 ;  /* 0x00037c0201007387 */ /* 0x0001e20000100800 */
[----:B--2---:R-:W-:-:S04]  /*574d0*/  SHF.R.U32.HI R3, RZ, 0x8, R25 ;  /* 0x00000008ff037819 */ /* 0x004fc80000011619 */
[----:B------:R-:W-:Y:S02]  /*574e0*/  LOP3.LUT R3, R3, 0xffff, RZ, 0xc0, !PT ;  /* 0x0000ffff03037812 */ /* 0x000fe400078ec0ff */
[----:B---3--:R-:W-:Y:S02]  /*574f0*/  SHF.R.U32.HI R5, RZ, 0x8, R5 ;  /* 0x00000008ff057819 */ /* 0x008fe40000011605 */
[----:B----4-:R-:W-:-:S04]  /*57500*/  SHF.R.U32.HI R4, RZ, 0x8, R4 ;  /* 0x00000008ff047819 */ /* 0x010fc80000011604 */
[----:B------:R-:W-:Y:S02]  /*57510*/  LOP3.LUT R4, R4, 0xffff, RZ, 0xc0, !PT ;  /* 0x0000ffff04047812 */ /* 0x000fe400078ec0ff */
[----:B------:R-:W-:Y:S02]  /*57520*/  LOP3.LUT R5, R5, 0xffff, RZ, 0xc0, !PT ;  /* 0x0000ffff05057812 */ /* 0x000fe400078ec0ff */
[----:B------:R-:W-:Y:S02]  /*57530*/  PRMT R4, R4, 0x3340, R1 ;  /* 0x0000334004047816 */ /* 0x000fe40000000001 */
[----:B0-----:R-:W-:Y:S02]  /*57540*/  SHF.R.U32.HI R2, RZ, 0x8, R6 ;  /* 0x00000008ff027819 */ /* 0x001fe40000011606 */
[----:B------:R-:W-:Y:S02]  /*57550*/  SHF.R.U32.HI R6, RZ, 0x8, R16 ;  /* 0x00000008ff067819 */ /* 0x000fe40000011610 */
[----:B------:R-:W2:Y:S04]  /*57560*/  LDL.LU R16, [R1+0x274] ;  /* 0x0002740001107983 */ /* 0x000ea80000300800 */
[----:B------:R-:W3:Y:S01]  /*57570*/  LDL.LU R25, [R1+0x270] ;  /* 0x0002700001197983 */ /* 0x000ee20000300800 */
[----:B------:R-:W-:-:S03]  /*57580*/  LOP3.LUT R6, R6, 0xffff, RZ, 0xc0, !PT ;  /* 0x0000ffff06067812 */ /* 0x000fc600078ec0ff */
[----:B------:R0:W-:Y:S01]  /*57590*/  STL [R1+0x2bc], R4 ;  /* 0x0002bc0401007387 */ /* 0x0001e20000100800 */
[----:B------:R-:W-:Y:S02]  /*575a0*/  LOP3.LUT R2, R2, 0xffff, RZ, 0xc0, !PT ;  /* 0x0000ffff02027812 */ /* 0x000fe400078ec0ff */
[----:B------:R-:W-:-:S04]  /*575b0*/  SHF.R.U32.HI R0, RZ, 0x8, R0 ;  /* 0x00000008ff007819 */ /* 0x000fc80000011600 */
[----:B------:R-:W-:Y:S02]  /*575c0*/  LOP3.LUT R0, R0, 0xffff, RZ, 0xc0, !PT ;  /* 0x0000ffff00007812 */ /* 0x000fe400078ec0ff */
[----:B0-----:R-:W-:Y:S02]  /*575d0*/  PRMT R4, R5, 0x3340, R6 ;  /* 0x0000334005047816 */ /* 0x001fe40000000006 */
[----:B------:R-:W-:Y:S02]  /*575e0*/  PRMT R2, R0, 0x3340, R2 ;  /* 0x0000334000027816 */ /* 0x000fe40000000002 */
[----:B------:R-:W-:Y:S01]  /*575f0*/  PRMT R0, R3, 0x3340, R1 ;  /* 0x0000334003007816 */ /* 0x000fe20000000001 */
[----:B------:R0:W-:Y:S01]  /*57600*/  STL [R1+0x3c8], R4 ;  /* 0x0003c80401007387 */ /* 0x0001e20000100800 */
[----:B------:R-:W-:-:S03]  /*57610*/  SHF.R.U32.HI R5, RZ, 0x8, R7 ;  /* 0x00000008ff057819 */ /* 0x000fc60000011607 */
[----:B------:R-:W-:Y:S01]  /*57620*/  STL [R1+0x378], R2 ;  /* 0x0003780201007387 */ /* 0x000fe20000100800 */
[----:B------:R-:W-:-:S03]  /*57630*/  SHF.R.U32.HI R6, RZ, 0x8, R15 ;  /* 0x00000008ff067819 */ /* 0x000fc6000001160f */
[----:B------:R1:W-:Y:S04]  /*57640*/  STL [R1+0x2b4], R0 ;  /* 0x0002b40001007387 */ /* 0x0003e80000100800 */
[----:B------:R-:W4:Y:S01]  /*57650*/  LDL.LU R7, [R1+0x244] ;  /* 0x0002440001077983 */ /* 0x000f220000300800 */
[----:B0-----:R-:W-:Y:S02]  /*57660*/  SHF.R.U32.HI R4, RZ, 0x8, R11 ;  /* 0x00000008ff047819 */ /* 0x001fe4000001160b */
[----:B------:R-:W-:Y:S02]  /*57670*/  LOP3.LUT R5, R5, 0xffff, RZ, 0xc0, !PT ;  /* 0x0000ffff05057812 */ /* 0x000fe400078ec0ff */
[----:B------:R-:W-:Y:S01]  /*57680*/  LOP3.LUT R6, R6, 0xffff, RZ, 0xc0, !PT ;  /* 0x0000ffff06067812 */ /* 0x000fe200078ec0ff */
[----:B------:R-:W4:Y:S01]  /*57690*/  LDL.LU R15, [R1+0x240] ;  /* 0x00024000010f7983 */ /* 0x000f220000300800 */
[----:B------:R-:W-:-:S02]  /*576a0*/  LOP3.LUT R4, R4, 0xffff, RZ, 0xc0, !PT ;  /* 0x0000ffff04047812 */ /* 0x000fc400078ec0ff */
[----:B-1----:R-:W-:Y:S01]  /*576b0*/  SHF.R.U32.HI R0, RZ, 0x8, R10 ;  /* 0x00000008ff007819 */ /* 0x002fe2000001160a */
[----:B------:R-:W4:Y:S01]  /*576c0*/  LDL.LU R11, [R1+0x234] ;  /* 0x00023400010b7983 */ /* 0x000f220000300800 */
[----:B------:R-:W-:Y:S02]  /*576d0*/  SHF.R.U32.HI R2, RZ, 0x8, R9 ;  /* 0x00000008ff027819 */ /* 0x000fe40000011609 */
[----:B------:R-:W-:Y:S02]  /*576e0*/  PRMT R4, R4, 0x3340, R1 ;  /* 0x0000334004047816 */ /* 0x000fe40000000001 */
[----:B------:R-:W-:Y:S01]  /*576f0*/  LOP3.LUT R0, R0, 0xffff, RZ, 0xc0, !PT ;  /* 0x0000ffff00007812 */ /* 0x000fe200078ec0ff */
[----:B------:R-:W4:Y:S01]  /*57700*/  LDL.LU R10, [R1+0x220] ;  /* 0x00022000010a7983 */ /* 0x000f220000300800 */
[----:B------:R-:W-:-:S03]  /*57710*/  SHF.R.U32.HI R3, RZ, 0x8, R8 ;  /* 0x00000008ff037819 */ /* 0x000fc60000011608 */
[----:B------:R-:W4:Y:S01]  /*57720*/  LDL.LU R9, [R1+0x14c] ;  /* 0x00014c0001097983 */ /* 0x000f220000300800 */
[----:B------:R-:W-:-:S03]  /*57730*/  PRMT R6, R5, 0x3340, R6 ;  /* 0x0000334005067816 */ /* 0x000fc60000000006 */
[----:B------:R-:W4:Y:S04]  /*57740*/  LDL.LU R8, [R1+0x144] ;  /* 0x0001440001087983 */ /* 0x000f280000300800 */
[----:B------:R0:W-:Y:S01]  /*57750*/  STL [R1+0x2b0], R4 ;  /* 0x0002b00401007387 */ /* 0x0001e20000100800 */
[----:B------:R-:W-:-:S03]  /*57760*/  PRMT R0, R0, 0x3340, R1 ;  /* 0x0000334000007816 */ /* 0x000fc60000000001 */
[----:B0-----:R-:W4:Y:S04]  /*57770*/  LDL.LU R4, [R1+0x25c] ;  /* 0x00025c0001047983 */ /* 0x001f280000300800 */
[----:B------:R-:W4:Y:S04]  /*57780*/  LDL.LU R5, [R1+0x258] ;  /* 0x0002580001057983 */ /* 0x000f280000300800 */
[----:B------:R0:W-:Y:S04]  /*57790*/  STL [R1+0x3bc], R6 ;  /* 0x0003bc0601007387 */ /* 0x0001e80000100800 */
[----:B0-----:R-:W4:Y:S04]  /*577a0*/  LDL.LU R6, [R1+0x278] ;  /* 0x0002780001067983 */ /* 0x001f280000300800 */
[----:B------:R0:W-:Y:S04]  /*577b0*/  STL [R1+0x2a8], R0 ;  /* 0x0002a80001007387 */ /* 0x0001e80000100800 */
[----:B0-----:R-:W4:Y:S01]  /*577c0*/  LDL.LU R0, [R1+0x27c] ;  /* 0x00027c0001007983 */ /* 0x001f220000300800 */
[----:B------:R-:W-:-:S02]  /*577d0*/  LOP3.LUT R2, R2, 0xffff, RZ, 0xc0, !PT ;  /* 0x0000ffff02027812 */ /* 0x000fc400078ec0ff */
[----:B------:R-:W-:-:S04]  /*577e0*/  LOP3.LUT R3, R3, 0xffff, RZ, 0xc0, !PT ;  /* 0x0000ffff03037812 */ /* 0x000fc800078ec0ff */
[----:B------:R-:W-:-:S05]  /*577f0*/  PRMT R2, R2, 0x3340, R3 ;  /* 0x0000334002027816 */ /* 0x000fca0000000003 */
[----:B------:R2:W-:Y:S02]  /*57800*/  STL [R1+0x490], R2 ;  /* 0x0004900201007387 */ /* 0x0005e40000100800 */
[----:B--2---:R-:W-:Y:S02]  /*57810*/  SHF.R.U32.HI R2, RZ, 0x8, R16 ;  /* 0x00000008ff027819 */ /* 0x004fe40000011610 */
[----:B---3--:R-:W-:Y:S02]  /*57820*/  SHF.R.U32.HI R3, RZ, 0x8, R25 ;  /* 0x00000008ff037819 */ /* 0x008fe40000011619 */
[----:B------:R-:W2:Y:S01]  /*57830*/  LDL.LU R25, [R1+0x2ac] ;  /* 0x0002ac0001197983 */ /* 0x000ea20000300800 */
[----:B------:R-:W-:Y:S02]  /*57840*/  LOP3.LUT R2, R2, 0xffff, RZ, 0xc0, !PT ;  /* 0x0000ffff02027812 */ /* 0x000fe400078ec0ff */
[----:B------:R-:W-:-:S04]  /*57850*/  LOP3.LUT R3, R3, 0xffff, RZ, 0xc0, !PT ;  /* 0x0000ffff03037812 */ /* 0x000fc800078ec0ff */
[----:B------:R-:W-:Y:S02]  /*57860*/  PRMT R3, R3, 0x3340, R1 ;  /* 0x0000334003037816 */ /* 0x000fe40000000001 */
[----:B----4-:R-:W-:Y:S02]  /*57870*/  SHF.R.U32.HI R4, RZ, 0x8, R4 ;  /* 0x00000008ff047819 */ /* 0x010fe40000011604 */
[----:B------:R-:W-:Y:S02]  /*57880*/  SHF.R.U32.HI R5, RZ, 0x8, R5 ;  /* 0x00000008ff057819 */ /* 0x000fe40000011605 */
[----:B------:R-:W-:Y:S02]  /*57890*/  LOP3.LUT R4, R4, 0xffff, RZ, 0xc0, !PT ;  /* 0x0000ffff04047812 */ /* 0x000fe400078ec0ff */
[----:B------:R-:W-:Y:S02]  /*578a0*/  LOP3.LUT R5, R5, 0xffff, RZ, 0xc0, !PT ;  /* 0x0000ffff05057812 */ /* 0x000fe400078ec0ff */
[----:B------:R-:W-:-:S04]  /*578b0*/  SHF.R.U32.HI R6, RZ, 0x8, R6 ;  /* 0x00000008ff067819 */ /* 0x000fc80000011606 */
[----:B------:R-:W-:Y:S02]  /*578c0*/  LOP3.LUT R6, R6, 0xffff, RZ, 0xc0, !PT ;  /* 0x0000ffff06067812 */ /* 0x000fe400078ec0ff */
[----:B------:R-:W-:Y:S02]  /*578d0*/  SHF.R.U32.HI R0, RZ, 0x8, R0 ;  /* 0x00000008ff007819 */ /* 0x000fe40000011600 */
[----:B------:R-:W-:Y:S02]  /*578e0*/  PRMT R5, R5, 0x3340, R6 ;  /* 0x0000334005057816 */ /* 0x000fe40000000006 */
[----:B------:R-:W-:-:S04]  /*578f0*/  LOP3.LUT R0, R0, 0xffff, RZ, 0xc0, !PT ;  /* 0x0000ffff00007812 */ /* 0x000fc800078ec0ff */
[----:B------:R-:W-:Y:S01]  /*57900*/  PRMT R0, R4, 0x3340, R0 ;  /* 0x0000334004007816 */ /* 0x000fe20000000000 */
[----:B------:R0:W-:Y:S01]  /*57910*/  STL [R1+0x3c0], R5 ;  /* 0x0003c00501007387 */ /* 0x0001e20000100800 */
[----:B------:R-:W-:-:S03]  /*57920*/  SHF.R.U32.HI R4, RZ, 0x8, R7 ;  /* 0x00000008ff047819 */ /* 0x000fc60000011607 */
[----:B------:R1:W-:Y:S01]  /*57930*/  STL [R1+0x368], R0 ;  /* 0x0003680001007387 */ /* 0x0003e20000100800 */
[----:B------:R-:W-:-:S03]  /*57940*/  SHF.R.U32.HI R6, RZ, 0x8, R9 ;  /* 0x00000008ff067819 */ /* 0x000fc60000011609 */
[----:B------:R-:W-:Y:S01]  /*57950*/  STL [R1+0x2a0], R3 ;  /* 0x0002a00301007387 */ /* 0x000fe20000100800 */
[----:B0-----:R-:W-:Y:S02]  /*57960*/  SHF.R.U32.HI R5, RZ, 0x8, R11 ;  /* 0x00000008ff057819 */ /* 0x001fe4000001160b */
[----:B-1----:R-:W-:Y:S02]  /*57970*/  PRMT R0, R2, 0x3340, R1 ;  /* 0x0000334002007816 */ /* 0x002fe40000000001 */
[----:B------:R-:W-:Y:S02]  /*57980*/  LOP3.LUT R4, R4, 0xffff, RZ, 0xc0, !PT ;  /* 0x0000ffff04047812 */ /* 0x000fe400078ec0ff */
[----:B------:R-:W-:Y:S02]  /*57990*/  LOP3.LUT R5, R5, 0xffff, RZ, 0xc0, !PT ;  /* 0x0000ffff05057812 */ /* 0x000fe400078ec0ff */
[----:B------:R-:W-:Y:S01]  /*579a0*/  SHF.R.U32.HI R2, RZ, 0x8, R15 ;  /* 0x00000008ff027819 */ /* 0x000fe2000001160f */
[----:B------:R0:W-:Y:S04]  /*579b0*/  STL [R1+0x29c], R0 ;  /* 0x00029c0001007387 */ /* 0x0001e80000100800 */
[----:B------:R-:W3:Y:S04]  /*579c0*/  LDL.LU R7, [R1+0x288] ;  /* 0x0002880001077983 */ /* 0x000ee80000300800 */
[----:B------:R-:W4:Y:S01]  /*579d0*/  LDL.LU R16, [R1+0x294] ;  /* 0x0002940001107983 */ /* 0x000f220000300800 */
[----:B------:R-:W-:-:S03]  /*579e0*/  LOP3.LUT R6, R6, 0xffff, RZ, 0xc0, !PT ;  /* 0x0000ffff06067812 */ /* 0x000fc600078ec0ff */
[----:B------:R-:W4:Y:S04]  /*579f0*/  LDL.LU R15, [R1+0x2a4] ;  /* 0x0002a400010f7983 */ /* 0x000f280000300800 */
[----:B------:R-:W4:Y:S01]  /*57a00*/  LDL.LU R11, [R1+0x268] ;  /* 0x00026800010b7983 */ /* 0x000f220000300800 */
[----:B------:R-:W-:Y:S02]  /*57a10*/  PRMT R5, R4, 0x3340, R5 ;  /* 0x0000334004057816 */ /* 0x000fe40000000005 */
[----:B0-----:R-:W-:Y:S02]  /*57a20*/  SHF.R.U32.HI R0, RZ, 0x8, R10 ;  /* 0x00000008ff007819 */ /* 0x001fe4000001160a */
[----:B------:R-:W-:Y:S01]  /*57a30*/  LOP3.LUT R2, R2, 0xffff, RZ, 0xc0, !PT ;  /* 0x0000ffff02027812 */ /* 0x000fe200078ec0ff */
[----:B------:R-:W4:Y:S01]  /*57a40*/  LDL.LU R10, [R1+0x90] ;  /* 0x00009000010a7983 */ /* 0x000f220000300800 */
[----:B------:R-:W-:-:S02]  /*57a50*/  SHF.R.U32.HI R3, RZ, 0x8, R8 ;  /* 0x00000008ff037819 */ /* 0x000fc40000011608 */
[----:B------:R-:W-:Y:S01]  /*57a60*/  LOP3.LUT R0, R0, 0xffff, RZ, 0xc0, !PT ;  /* 0x0000ffff00007812 */ /* 0x000fe200078ec0ff */
[----:B------:R-:W4:Y:S01]  /*57a70*/  LDL.LU R9, [R1+0x2c0] ;  /* 0x0002c00001097983 */ /* 0x000f220000300800 */
[----:B------:R-:W-:-:S03]  /*57a80*/  PRMT R6, R6, 0x3340, R1 ;  /* 0x0000334006067816 */ /* 0x000fc60000000001 */
[----:B------:R-:W4:Y:S04]  /*57a90*/  LDL.LU R8, [R1+0x2b8] ;  /* 0x0002b80001087983 */ /* 0x000f280000300800 */
[----:B------:R-:W4:Y:S04]  /*57aa0*/  LDL.LU R4, [R1+0x2dc] ;  /* 0x0002dc0001047983 */ /* 0x000f280000300800 */
[----:B------:R0:W-:Y:S01]  /*57ab0*/  STL [R1+0x354], R5 ;  /* 0x0003540501007387 */ /* 0x0001e20000100800 */
[----:B------:R-:W-:-:S03]  /*57ac0*/  PRMT R2, R2, 0x3340, R0 ;  /* 0x0000334002027816 */ /* 0x000fc60000000000 */
[----:B0-----:R-:W4:Y:S04]  /*57ad0*/  LDL.LU R5, [R1+0x31c] ;  /* 0x00031c0001057983 */ /* 0x001f280000300800 */
        /* <DEDUP_REMOVED lines=8> */
[----:B--2---:R-:W-:Y:S02]  /*57b60*/  SHF.R.U32.HI R3, RZ, 0x8, R25 ;  /* 0x00000008ff037819 */ /* 0x004fe40000011619 */
[----:B------:R-:W2:Y:S02]  /*57b70*/  LDL.LU R25, [R1+0x3a4] ;  /* 0x0003a40001197983 */ /* 0x000ea40000300800 */
[----:B------:R-:W-:Y:S02]  /*57b80*/  LOP3.LUT R3, R3, 0xffff, RZ, 0xc0, !PT ;  /* 0x0000ffff03037812 */ /* 0x000fe400078ec0ff */
[----:B---3--:R-:W-:Y:S02]  /*57b90*/  SHF.R.U32.HI R7, RZ, 0x8, R7 ;  /* 0x00000008ff077819 */ /* 0x008fe40000011607 */
[----:B----4-:R-:W-:-:S04]  /*57ba0*/  SHF.R.U32.HI R4, RZ, 0x8, R4 ;  /* 0x00000008ff047819 */ /* 0x010fc80000011604 */
[----:B------:R-:W-:Y:S02]  /*57bb0*/  LOP3.LUT R4, R4, 0xffff, RZ, 0xc0, !PT ;  /* 0x0000ffff04047812 */ /* 0x000fe400078ec0ff */
[----:B------:R-:W-:-:S04]  /*57bc0*/  SHF.R.U32.HI R5, RZ, 0x8, R5 ;  /* 0x00000008ff057819 */ /* 0x000fc80000011605 */
[----:B------:R-:W-:Y:S02]  /*57bd0*/  LOP3.LUT R5, R5, 0xffff, RZ, 0xc0, !PT ;  /* 0x0000ffff05057812 */ /* 0x000fe400078ec0ff */
[----:B------:R-:W-:Y:S02]  /*57be0*/  SHF.R.U32.HI R6, RZ, 0x8, R6 ;  /* 0x00000008ff067819 */ /* 0x000fe40000011606 */
[----:B------:R-:W-:Y:S02]  /*57bf0*/  SHF.R.U32.HI R0, RZ, 0x8, R0 ;  /* 0x00000008ff007819 */ /* 0x000fe40000011600 */
[----:B------:R-:W-:Y:S02]  /*57c00*/  PRMT R5, R4, 0x3340, R5 ;  /* 0x0000334004057816 */ /* 0x000fe40000000005 */
[----:B------:R-:W-:Y:S02]  /*57c10*/  LOP3.LUT R6, R6, 0xffff, RZ, 0xc0, !PT ;  /* 0x0000ffff06067812 */ /* 0x000fe400078ec0ff */
[----:B------:R-:W-:-:S04]  /*57c20*/  SHF.R.U32.HI R2, RZ, 0x8, R2 ;  /* 0x00000008ff027819 */ /* 0x000fc80000011602 */
[----:B------:R-:W-:Y:S02]  /*57c30*/  LOP3.LUT R2, R2, 0xffff, RZ, 0xc0, !PT ;  /* 0x0000ffff02027812 */ /* 0x000fe400078ec0ff */
[----:B------:R-:W-:Y:S01]  /*57c40*/  LOP3.LUT R0, R0, 0xffff, RZ, 0xc0, !PT ;  /* 0x0000ffff00007812 */ /* 0x000fe200078ec0ff */
[----:B------:R0:W-:Y:S01]  /*57c50*/  STL [R1+0x364], R5 ;  /* 0x0003640501007387 */ /* 0x0001e20000100800 */
[----:B------:R-:W-:Y:S02]  /*57c60*/  PRMT R4, R6, 0x3340, R2 ;  /* 0x0000334006047816 */ /* 0x000fe40000000002 */
[--C-:B------:R-:W-:Y:S02]  /*57c70*/  PRMT R2, R3, 0x3340, R1.reuse ;  /* 0x0000334003027816 */ /* 0x100fe40000000001 */
[----:B------:R-:W-:Y:S02]  /*57c80*/  SHF.R.U32.HI R3, RZ, 0x8, R10 ;  /* 0x00000008ff037819 */ /* 0x000fe4000001160a */
[----:B------:R-:W-:-:S02]  /*57c90*/  PRMT R0, R0, 0x3340, R1 ;  /* 0x0000334000007816 */ /* 0x000fc40000000001 */
[----:B------:R-:W-:Y:S01]  /*57ca0*/  SHF.R.U32.HI R6, RZ, 0x8, R15 ;  /* 0x00000008ff067819 */ /* 0x000fe2000001160f */
[----:B------:R1:W-:Y:S01]  /*57cb0*/  STL [R1+0x35c], R4 ;  /* 0x00035c0401007387 */ /* 0x0003e20000100800 */
[----:B0-----:R-:W-:-:S03]  /*57cc0*/  SHF.R.U32.HI R5, RZ, 0x8, R11 ;  /* 0x00000008ff057819 */ /* 0x001fc6000001160b */
[----:B------:R0:W-:Y:S01]  /*57cd0*/  STL [R1+0x280], R2 ;  /* 0x0002800201007387 */ /* 0x0001e20000100800 */
[----:B------:R-:W-:Y:S02]  /*57ce0*/  LOP3.LUT R3, R3, 0xffff, RZ, 0xc0, !PT ;  /* 0x0000ffff03037812 */ /* 0x000fe400078ec0ff */
[----:B------:R-:W-:Y:S02]  /*57cf0*/  LOP3.LUT R5, R5, 0xffff, RZ, 0xc0, !PT ;  /* 0x0000ffff05057812 */ /* 0x000fe400078ec0ff */
[----:B------:R-:W-:Y:S02]  /*57d00*/  LOP3.LUT R7, R7, 0xffff, RZ, 0xc0, !PT ;  /* 0x0000ffff07077812 */ /* 0x000fe400078ec0ff */
[----:B-1----:R-:W-:Y:S02]  /*57d10*/  SHF.R.U32.HI R4, RZ, 0x8, R16 ;  /* 0x00000008ff047819 */ /* 0x002fe40000011610 */
[----:B------:R-:W-:Y:S02]  /*57d20*/  LOP3.LUT R6, R6, 0xffff, RZ, 0xc0, !PT ;  /* 0x0000ffff06067812 */ /* 0x000fe400078ec0ff */
[----:B0-----:R-:W-:Y:S01]  /*57d30*/  SHF.R.U32.HI R2, RZ, 0x8, R9 ;  /* 0x00000008ff027819 */ /* 0x001fe20000011609 */
[----:B------:R0:W-:Y:S01]  /*57d40*/  STL [R1+0x284], R0 ;  /* 0x0002840001007387 */ /* 0x0001e20000100800 */
[----:B------:R-:W-:-:S02]  /*57d50*/  LOP3.LUT R4, R4, 0xffff, RZ, 0xc0, !PT ;  /* 0x0000ffff04047812 */ /* 0x000fc400078ec0ff */
[----:B------:R-:W-:Y:S02]  /*57d60*/  PRMT R5, R5, 0x3340, R3 ;  /* 0x0000334005057816 */ /* 0x000fe40000000003 */
[----:B------:R-:W-:Y:S01]  /*57d70*/  LOP3.LUT R2, R2, 0xffff, RZ, 0xc0, !PT ;  /* 0x0000ffff02027812 */ /* 0x000fe200078ec0ff */
[----:B------:R-:W3:Y:S01]  /*57d80*/  LDL.LU R16, [R1+0x1a4] ;  /* 0x0001a40001107983 */ /* 0x000ee20000300800 */
[----:B------:R-:W-:Y:S02]  /*57d90*/  PRMT R3, R7, 0x3340, R6 ;  /* 0x0000334007037816 */ /* 0x000fe40000000006 */
[----:B0-----:R-:W-:Y:S02]  /*57da0*/  SHF.R.U32.HI R0, RZ, 0x8, R8 ;  /* 0x00000008ff007819 */ /* 0x001fe40000011608 */
[----:B------:R-:W-:Y:S01]  /*57db0*/  PRMT R2, R4, 0x3340, R2 ;  /* 0x0000334004027816 */ /* 0x000fe20000000002 */
[----:B------:R-:W4:Y:S04]  /*57dc0*/  LDL.LU R8, [R1+0x3ac] ;  /* 0x0003ac0001087983 */ /* 0x000f280000300800 */
[----:B------:R-:W3:Y:S01]  /*57dd0*/  LDL.LU R7, [R1+0x2d4] ;  /* 0x0002d40001077983 */ /* 0x000ee20000300800 */
[----:B------:R-:W-:-:S03]  /*57de0*/  LOP3.LUT R0, R0, 0xffff, RZ, 0xc0, !PT ;  /* 0x0000ffff00007812 */ /* 0x000fc600078ec0ff */
[----:B------:R-:W-:Y:S04]  /*57df0*/  STL [R1+0x48c], R5 ;  /* 0x00048c0501007387 */ /* 0x000fe80000100800 */
[----:B------:R-:W3:Y:S04]  /*57e00*/  LDL.LU R6, [R1+0x9c] ;  /* 0x00009c0001067983 */ /* 0x000ee80000300800 */
[----:B------:R0:W-:Y:S04]  /*57e10*/  STL [R1+0x398], R3 ;  /* 0x0003980301007387 */ /* 0x0001e80000100800 */
[----:B------:R-:W3:Y:S04]  /*57e20*/  LDL.LU R4, [R1+0x3a0] ;  /* 0x0003a00001047983 */ /* 0x000ee80000300800 */
[----:B------:R1:W-:Y:S01]  /*57e30*/  STL [R1+0x360], R2 ;  /* 0x0003600201007387 */ /* 0x0003e20000100800 */
[----:B0-----:R-:W-:-:S03]  /*57e40*/  PRMT R3, R0, 0x3340, R1 ;  /* 0x0000334000037816 */ /* 0x001fc60000000001 */
[----:B------:R-:W4:Y:S04]  /*57e50*/  LDL.LU R0, [R1+0x330] ;  /* 0x0003300001007983 */ /* 0x000f280000300800 */
[----:B------:R2:W-:Y:S04]  /*57e60*/  STL [R1+0x278], R3 ;  /* 0x0002780301007387 */ /* 0x0005e80000100800 */
[----:B------:R-:W4:Y:S04]  /*57e70*/  LDL.LU R15, [R1+0x3a8] ;  /* 0x0003a800010f7983 */ /* 0x000f280000300800 */
[----:B------:R-:W4:Y:S04]  /*57e80*/  LDL.LU R11, [R1+0x34c] ;  /* 0x00034c00010b7983 */ /* 0x000f280000300800 */
[----:B------:R-:W4:Y:S04]  /*57e90*/  LDL.LU R10, [R1+0xac] ;  /* 0x0000ac00010a7983 */ /* 0x000f280000300800 */
[----:B------:R-:W4:Y:S01]  /*57ea0*/  LDL.LU R9, [R1+0x300] ;  /* 0x0003000001097983 */ /* 0x000f220000300800 */
[----:B-1----:R-:W-:-:S02]  /*57eb0*/  SHF.R.U32.HI R2, RZ, 0x8, R12 ;  /* 0x00000008ff027819 */ /* 0x002fc4000001160c */
[----:B------:R-:W-:Y:S02]  /*57ec0*/  SHF.R.U32.HI R5, RZ, 0x8, R13 ;  /* 0x00000008ff057819 */ /* 0x000fe4000001160d */
[----:B------:R-:W0:Y:S01]  /*57ed0*/  LDC R13, c[0x0][0x3b4] ;  /* 0x0000ed00ff0d7b82 */ /* 0x000e220000000800 */
[----:B------:R-:W-:Y:S02]  /*57ee0*/  LOP3.LUT R2, R2, 0xffff, RZ, 0xc0, !PT ;  /* 0x0000ffff02027812 */ /* 0x000fe400078ec0ff */
[----:B------:R-:W-:-:S04]  /*57ef0*/  LOP3.LUT R5, R5, 0xffff, RZ, 0xc0, !PT ;  /* 0x0000ffff05057812 */ /* 0x000fc800078ec0ff */
[----:B------:R-:W-:Y:S02]  /*57f00*/  PRMT R2, R2, 0x3340, R5 ;  /* 0x0000334002027816 */ /* 0x000fe40000000005 */
[----:B--2---:R-:W-:Y:S02]  /*57f10*/  SHF.R.U32.HI R3, RZ, 0x8, R25 ;  /* 0x00000008ff037819 */ /* 0x004fe40000011619 */
[----:B------:R-:W2:Y:S02]  /*57f20*/  LDL.LU R25, [R1+0x3b0] ;  /* 0x0003b00001197983 */ /* 0x000ea40000300800 */
[----:B------:R-:W-:-:S04]  /*57f30*/  LOP3.LUT R3, R3, 0xffff, RZ, 0xc0, !PT ;  /* 0x0000ffff03037812 */ /* 0x000fc800078ec0ff */
[----:B------:R-:W-:-:S05]  /*57f40*/  PRMT R3, R3, 0x3340, R1 ;  /* 0x0000334003037816 */ /* 0x000fca0000000001 */
[----:B------:R1:W-:Y:S04]  /*57f50*/  STL [R1+0x26c], R3 ;  /* 0x00026c0301007387 */ /* 0x0003e80000100800 */
[----:B------:R0:W-:Y:S01]  /*57f60*/  STL [R1+0x484], R2 ;  /* 0x0004840201007387 */ /* 0x0001e20000100800 */
[----:B---3--:R-:W-:-:S04]  /*57f70*/  SHF.R.U32.HI R4, RZ, 0x8, R4 ;  /* 0x00000008ff047819 */ /* 0x008fc80000011604 */
[----:B------:R-:W-:Y:S02]  /*57f80*/  LOP3.LUT R4, R4, 0xffff, RZ, 0xc0, !PT ;  /* 0x0000ffff04047812 */ /* 0x000fe400078ec0ff */
[----:B----4-:R-:W-:-:S04]  /*57f90*/  SHF.R.U32.HI R0, RZ, 0x8, R0 ;  /* 0x00000008ff007819 */ /* 0x010fc80000011600 */
[----:B------:R-:W-:-:S04]  /*57fa0*/  LOP3.LUT R0, R0, 0xffff, RZ, 0xc0, !PT ;  /* 0x0000ffff00007812 */ /* 0x000fc800078ec0ff */
[----:B------:R-:W-:Y:S02]  /*57fb0*/  PRMT R0, R4, 0x3340, R0 ;  /* 0x0000334004007816 */ /* 0x000fe40000000000 */
[----:B-1----:R-:W-:Y:S02]  /*57fc0*/  SHF.R.U32.HI R3, RZ, 0x8, R7 ;  /* 0x00000008ff037819 */ /* 0x002fe40000011607 */
[----:B------:R-:W-:Y:S02]  /*57fd0*/  SHF.R.U32.HI R4, RZ, 0x8, R6 ;  /* 0x00000008ff047819 */ /* 0x000fe40000011606 */
[----:B0-----:R-:W-:Y:S01]  /*57fe0*/  SHF.R.U32.HI R2, RZ, 0x8, R8 ;  /* 0x00000008ff027819 */ /* 0x001fe20000011608 */
[----:B------:R0:W-:Y:S04]  /*57ff0*/  STL [R1+0x394], R0 ;  /* 0x0003940001007387 */ /* 0x0001e80000100800 */
[----:B------:R-:W3:Y:S01]  /*58000*/  LDL.LU R8, [R1+0x3c4] ;  /* 0x0003c40001087983 */ /* 0x000ee20000300800 */
[----:B------:R-:W-:-:S02]  /*58010*/  LOP3.LUT R3, R3, 0xffff, RZ, 0xc0, !PT ;  /* 0x0000ffff03037812 */ /* 0x000fc400078ec0ff */
[----:B------:R-:W-:Y:S02]  /*58020*/  LOP3.LUT R4, R4, 0xffff, RZ, 0xc0, !PT ;  /* 0x0000ffff04047812 */ /* 0x000fe400078ec0ff */
[----:B------:R-:W-:Y:S02]  /*58030*/  LOP3.LUT R2, R2, 0xffff, RZ, 0xc0, !PT ;  /* 0x0000ffff02027812 */ /* 0x000fe400078ec0ff */
[----:B0-----:R-:W-:Y:S02]  /*58040*/  SHF.R.U32.HI R0, RZ, 0x8, R16 ;  /* 0x00000008ff007819 */ /* 0x001fe40000011610 */
[----:B------:R-:W-:Y:S02]  /*58050*/  PRMT R4, R3, 0x3340, R4 ;  /* 0x0000334003047816 */ /* 0x000fe40000000004 */
[----:B------:R-:W-:-:S04]  /*58060*/  LOP3.LUT R0, R0, 0xffff, RZ, 0xc0, !PT ;  /* 0x0000ffff00007812 */ /* 0x000fc800078ec0ff */
[--C-:B------:R-:W-:Y:S02]  /*58070*/  PRMT R3, R0, 0x3340, R1.reuse ;  /* 0x0000334000037816 */ /* 0x100fe40000000001 */
[----:B------:R-:W-:Y:S01]  /*58080*/  PRMT R0, R2, 0x3340, R1 ;  /* 0x0000334002007816 */ /* 0x000fe20000000001 */
[----:B------:R0:W-:Y:S04]  /*58090*/  STL [R1+0x390], R4 ;  /* 0x0003900401007387 */ /* 0x0001e80000100800 */
[----:B------:R1:W-:Y:S04]  /*580a0*/  STL [R1+0x260], R3 ;  /* 0x0002600301007387 */ /* 0x0003e80000100800 */
[----:B------:R4:W-:Y:S04]  /*580b0*/  STL [R1+0x264], R0 ;  /* 0x0002640001007387 */ /* 0x0009e80000100800 */
[----:B------:R-:W3:Y:S04]  /*580c0*/  LDL.LU R6, [R1+0x3cc] ;  /* 0x0003cc0001067983 */ /* 0x000ee80000300800 */
[----:B------:R-:W3:Y:S01]  /*580d0*/  LDL.LU R16, [R1+0x1ac] ;  /* 0x0001ac0001107983 */ /* 0x000ee20000300800 */
[----:B0-----:R-:W-:-:S02]  /*580e0*/  SHF.R.U32.HI R4, RZ, 0x8, R15 ;  /* 0x00000008ff047819 */ /* 0x001fc4000001160f */
[----:B-1----:R-:W-:Y:S01]  /*580f0*/  SHF.R.U32.HI R3, RZ, 0x8, R11 ;  /* 0x00000008ff037819 */ /* 0x002fe2000001160b */
[----:B------:R-:W3:Y:S04]  /*58100*/  LDL.LU R15, [R1+0x3d0] ;  /* 0x0003d000010f7983 */ /* 0x000ee80000300800 */
[----:B------:R-:W3:Y:S01]  /*58110*/  LDL.LU R11, [R1+0x3b8] ;  /* 0x0003b800010b7983 */ /* 0x000ee20000300800 */
[----:B----4-:R-:W-:Y:S02]  /*58120*/  SHF.R.U32.HI R0, RZ, 0x8, R10 ;  /* 0x00000008ff007819 */ /* 0x010fe4000001160a */
[----:B------:R-:W-:Y:S02]  /*58130*/  SHF.R.U32.HI R5, RZ, 0x8, R9 ;  /* 0x00000008ff057819 */ /* 0x000fe40000011609 */
[----:B------:R-:W-:-:S02]  /*58140*/  LOP3.LUT R3, R3, 0xffff, RZ, 0xc0, !PT ;  /* 0x0000ffff03037812 */ /* 0x000fc400078ec0ff */
[----:B------:R-:W-:Y:S02]  /*58150*/  LOP3.LUT R0, R0, 0xffff, RZ, 0xc0, !PT ;  /* 0x0000ffff00007812 */ /* 0x000fe400078ec0ff */
[----:B------:R-:W-:Y:S02]  /*58160*/  LOP3.LUT R5, R5, 0xffff, RZ, 0xc0, !PT ;  /* 0x0000ffff05057812 */ /* 0x000fe400078ec0ff */
[----:B------:R-:W-:Y:S02]  /*58170*/  LOP3.LUT R4, R4, 0xffff, RZ, 0xc0, !PT ;  /* 0x0000ffff04047812 */ /* 0x000fe400078ec0ff */
[----:B------:R-:W-:Y:S02]  /*58180*/  PRMT R3, R3, 0x3340, R0 ;  /* 0x0000334003037816 */ /* 0x000fe40000000000 */
[----:B------:R-:W-:Y:S02]  /*58190*/  PRMT R0, R5, 0x3340, R1 ;  /* 0x0000334005007816 */ /* 0x000fe40000000001 */
[----:B--2---:R-:W-:-:S02]  /*581a0*/  SHF.R.U32.HI R2, RZ, 0x8, R25 ;  /* 0x00000008ff027819 */ /* 0x004fc40000011619 */
[----:B------:R-:W2:Y:S02]  /*581b0*/  LDL.LU R25, [R1+0x3b4] ;  /* 0x0003b40001197983 */ /* 0x000ea40000300800 */
[----:B------:R-:W-:Y:S02]  /*581c0*/  LOP3.LUT R2, R2, 0xffff, RZ, 0xc0, !PT ;  /* 0x0000ffff02027812 */ /* 0x000fe400078ec0ff */
[----:B------:R0:W-:Y:S02]  /*581d0*/  STL [R1+0x34c], R3 ;  /* 0x00034c0301007387 */ /* 0x0001e40000100800 */
[----:B------:R-:W-:Y:S02]  /*581e0*/  PRMT R2, R4, 0x3340, R2 ;  /* 0x0000334004027816 */ /* 0x000fe40000000002 */
[----:B------:R1:W-:Y:S04]  /*581f0*/  STL [R1+0x25c], R0 ;  /* 0x00025c0001007387 */ /* 0x0003e80000100800 */
[----:B------:R4:W-:Y:S01]  /*58200*/  STL [R1+0x348], R2 ;  /* 0x0003480201007387 */ /* 0x0009e20000100800 */
[----:B0-----:R-:W-:-:S02]  /*58210*/  SHF.R.U32.HI R3, RZ, 0x8, R21 ;  /* 0x00000008ff037819 */ /* 0x001fc40000011615 */
[----:B-1----:R-:W-:Y:S02]  /*58220*/  SHF.R.U32.HI R0, RZ, 0x8, R24 ;  /* 0x00000008ff007819 */ /* 0x002fe40000011618 */
[----:B------:R-:W2:Y:S01]  /*58230*/  LDL.LU R24, [R1+0x25e0] ;  /* 0x0025e00001187983 */ /* 0x000ea20000300800 */
[----:B----4-:R-:W-:-:S03]  /*58240*/  SHF.R.U32.HI R2, RZ, 0x8, R14 ;  /* 0x00000008ff027819 */ /* 0x010fc6000001160e */
[----:B------:R-:W4:Y:S04]  /*58250*/  LDL.LU R14, [R1+0x25dc] ;  /* 0x0025dc00010e7983 */ /* 0x000f280000300800 */
[----:B------:R-:W4:Y:S04]  /*58260*/  LDL.LU R21, [R1+0x25d8] ;  /* 0x0025d80001157983 */ /* 0x000f280000300800 */
[----:B------:R-:W4:Y:S04]  /*58270*/  LDL.LU R10, [R1+0x3ec] ;  /* 0x0003ec00010a7983 */ /* 0x000f280000300800 */
[----:B------:R-:W4:Y:S01]  /*58280*/  LDL.LU R9, [R1+0x374] ;  /* 0x0003740001097983 */ /* 0x000f220000300800 */
[----:B------:R-:W-:-:S02]  /*58290*/  LOP3.LUT R0, R0, 0xffff, RZ, 0xc0, !PT ;  /* 0x0000ffff00007812 */ /* 0x000fc400078ec0ff */
[----:B------:R-:W-:Y:S02]  /*582a0*/  LOP3.LUT R2, R2, 0xffff, RZ, 0xc0, !PT ;  /* 0x0000ffff02027812 */ /* 0x000fe400078ec0ff */
[----:B------:R-:W-:Y:S02]  /*582b0*/  LOP3.LUT R3, R3, 0xffff, RZ, 0xc0, !PT ;  /* 0x0000ffff03037812 */ /* 0x000fe400078ec0ff */
[----:B------:R-:W-:Y:S02]  /*582c0*/  PRMT R5, R0, 0x3340, R2 ;  /* 0x0000334000057816 */ /* 0x000fe40000000002 */
[----:B------:R-:W-:Y:S02]  /*582d0*/  PRMT R2, R3, 0x3340, R1 ;  /* 0x0000334003027816 */ /* 0x000fe40000000001 */
[----:B---3--:R-:W-:Y:S02]  /*582e0*/  SHF.R.U32.HI R4, RZ, 0x8, R8 ;  /* 0x00000008ff047819 */ /* 0x008fe40000011608 */
[----:B------:R-:W3:Y:S02]  /*582f0*/  LDL.LU R8, [R1+0x1ec] ;  /* 0x0001ec0001087983 */ /* 0x000ee40000300800 */
[----:B------:R-:W-:-:S02]  /*58300*/  LOP3.LUT R4, R4, 0xffff, RZ, 0xc0, !PT ;  /* 0x0000ffff04047812 */ /* 0x000fc400078ec0ff */
[----:B------:R-:W-:Y:S02]  /*58310*/  STL [R1+0x344], R5 ;  /* 0x0003440501007387 */ /* 0x000fe40000100800 */
[----:B------:R-:W-:Y:S02]  /*58320*/  PRMT R0, R4, 0x3340, R1 ;  /* 0x0000334004007816 */ /* 0x000fe40000000001 */
[----:B------:R0:W-:Y:S04]  /*58330*/  STL [R1+0x250], R2 ;  /* 0x0002500201007387 */ /* 0x0001e80000100800 */
[----:B------:R2:W-:Y:S01]  /*58340*/  STL [R1+0x24c], R0 ;  /* 0x00024c0001007387 */ /* 0x0005e20000100800 */
[----:B0-----:R-:W-:-:S03]  /*58350*/  SHF.R.U32.HI R2, RZ, 0x8, R16 ;  /* 0x00000008ff027819 */ /* 0x001fc60000011610 */
[----:B------:R-:W3:Y:S01]  /*58360*/  LDL.LU R16, [R1+0x64] ;  /* 0x0000640001107983 */ /* 0x000ee20000300800 */
[----:B------:R-:W-:Y:S02]  /*58370*/  SHF.R.U32.HI R5, RZ, 0x8, R15 ;  /* 0x00000008ff057819 */ /* 0x000fe4000001160f */
[----:B------:R-:W-:Y:S01]  /*58380*/  SHF.R.U32.HI R4, RZ, 0x8, R11 ;  /* 0x00000008ff047819 */ /* 0x000fe2000001160b */
[----:B------:R-:W3:Y:S04]  /*58390*/  LDL.LU R15, [R1+0x370] ;  /* 0x00037000010f7983 */ /* 0x000ee80000300800 */
[----:B------:R-:W3:Y:S01]  /*583a0*/  LDL.LU R11, [R1+0x1e8] ;  /* 0x0001e800010b7983 */ /* 0x000ee20000300800 */
[----:B------:R-:W-:Y:S02]  /*583b0*/  SHF.R.U32.HI R3, RZ, 0x8, R6 ;  /* 0x00000008ff037819 */ /* 0x000fe40000011606 */
[----:B------:R-:W-:-:S02]  /*583c0*/  LOP3.LUT R5, R5, 0xffff, RZ, 0xc0, !PT ;  /* 0x0000ffff05057812 */ /* 0x000fc400078ec0ff */
[----:B------:R-:W-:Y:S02]  /*583d0*/  LOP3.LUT R2, R2, 0xffff, RZ, 0xc0, !PT ;  /* 0x0000ffff02027812 */ /* 0x000fe400078ec0ff */
[----:B------:R-:W-:Y:S02]  /*583e0*/  LOP3.LUT R4, R4, 0xffff, RZ, 0xc0, !PT ;  /* 0x0000ffff04047812 */ /* 0x000fe400078ec0ff */
[----:B------:R-:W-:Y:S02]  /*583f0*/  LOP3.LUT R3, R3, 0xffff, RZ, 0xc0, !PT ;  /* 0x0000ffff03037812 */ /* 0x000fe400078ec0ff */
[----:B------:R-:W-:Y:S02]  /*58400*/  PRMT R2, R2, 0x3340, R4 ;  /* 0x0000334002027816 */ /* 0x000fe40000000004 */
[----:B------:R-:W-:Y:S02]  /*58410*/  PRMT R3, R3, 0x3340, R5 ;  /* 0x0000334003037816 */ /* 0x000fe40000000005 */
[----:B------:R-:W-:-:S04]  /*58420*/  SHF.R.U32.HI R5, RZ, 0x8, R28 ;  /* 0x00000008ff057819 */ /* 0x000fc8000001161c */
[----:B------:R-:W-:Y:S02]  /*58430*/  LOP3.LUT R5, R5, 0xffff, RZ, 0xc0, !PT ;  /* 0x0000ffff05057812 */ /* 0x000fe400078ec0ff */
[----:B--2---:R-:W-:Y:S02]  /*58440*/  SHF.R.U32.HI R0, RZ, 0x8, R25 ;  /* 0x00000008ff007819 */ /* 0x004fe40000011619 */
[----:B------:R-:W2:Y:S02]  /*58450*/  LDL.LU R25, [R1+0x60] ;  /* 0x0000600001197983 */ /* 0x000ea40000300800 */
[----:B------:R-:W-:Y:S02]  /*58460*/  LOP3.LUT R0, R0, 0xffff, RZ, 0xc0, !PT ;  /* 0x0000ffff00007812 */ /* 0x000fe400078ec0ff */
[----:B------:R-:W-:Y:S02]  /*58470*/  STL [R1+0x388], R3 ;  /* 0x0003880301007387 */ /* 0x000fe40000100800 */
[----:B------:R-:W-:-:S02]  /*58480*/  PRMT R0, R0, 0x3340, R1 ;  /* 0x0000334000007816 */ /* 0x000fc40000000001 */
[----:B------:R0:W-:Y:S04]  /*58490*/  STL [R1+0x340], R2 ;  /* 0x0003400201007387 */ /* 0x0001e80000100800 */
[----:B------:R3:W-:Y:S01]  /*584a0*/  STL [R1+0x240], R0 ;  /* 0x0002400001007387 */ /* 0x0007e20000100800 */
[----:B0-----:R-:W-:-:S03]  /*584b0*/  SHF.R.U32.HI R2, RZ, 0x8, R22 ;  /* 0x00000008ff027819 */ /* 0x001fc60000011616 */
[----:B------:R-:W2:Y:S04]  /*584c0*/  LDL.LU R22, [R1+0x25d4] ;  /* 0x0025d40001167983 */ /* 0x000ea80000300800 */
[----:B------:R-:W2:Y:S01]  /*584d0*/  LDL.LU R28, [R1+0x25d0] ;  /* 0x0025d000011c7983 */ /* 0x000ea20000300800 */
[----:B----4-:R-:W-:Y:S02]  /*584e0*/  SHF.R.U32.HI R3, RZ, 0x8, R10 ;  /* 0x00000008ff037819 */ /* 0x010fe4000001160a */
[----:B------:R-:W-:Y:S01]  /*584f0*/  SHF.R.U32.HI R4, RZ, 0x8, R9 ;  /* 0x00000008ff047819 */ /* 0x000fe20000011609 */
        /* <DEDUP_REMOVED lines=10> */
[----:B------:R0:W-:Y:S02]  /*585a0*/  STL [R1+0x238], R3 ;  /* 0x0002380301007387 */ /* 0x0001e40000100800 */
[----:B------:R-:W-:Y:S02]  /*585b0*/  PRMT R0, R4, 0x3340, R0 ;  /* 0x0000334004007816 */ /* 0x000fe40000000000 */
[----:B------:R-:W-:Y:S04]  /*585c0*/  STL [R1+0x480], R2 ;  /* 0x0004800201007387 */ /* 0x000fe80000100800 */
[----:B------:R1:W-:Y:S01]  /*585d0*/  STL [R1+0x384], R0 ;  /* 0x0003840001007387 */ /* 0x0003e20000100800 */
[----:B0-----:R-:W-:-:S03]  /*585e0*/  SHF.R.U32.HI R3, RZ, 0x8, R16 ;  /* 0x00000008ff037819 */ /* 0x001fc60000011610 */
[----:B------:R-:W3:Y:S01]  /*585f0*/  LDL.LU R16, [R1+0x304] ;  /* 0x0003040001107983 */ /* 0x000ee20000300800 */
[----:B-1----:R-:W-:-:S03]  /*58600*/  SHF.R.U32.HI R0, RZ, 0x8, R11 ;  /* 0x00000008ff007819 */ /* 0x002fc6000001160b */
[----:B------:R-:W3:Y:S01]  /*58610*/  LDL.LU R11, [R1+0x3d8] ;  /* 0x0003d800010b7983 */ /* 0x000ee20000300800 */
[----:B------:R-:W-:Y:S02]  /*58620*/  SHF.R.U32.HI R4, RZ, 0x8, R15 ;  /* 0x00000008ff047819 */ /* 0x000fe4000001160f */
[----:B------:R-:W-:Y:S02]  /*58630*/  LOP3.LUT R3, R3, 0xffff, RZ, 0xc0, !PT ;  /* 0x0000ffff03037812 */ /* 0x000fe400078ec0ff */
[----:B------:R-:W-:Y:S02]  /*58640*/  LOP3.LUT R0, R0, 0xffff, RZ, 0xc0, !PT ;  /* 0x0000ffff00007812 */ /* 0x000fe400078ec0ff */
[----:B------:R-:W-:Y:S02]  /*58650*/  LOP3.LUT R4, R4, 0xffff, RZ, 0xc0, !PT ;  /* 0x0000ffff04047812 */ /* 0x000fe400078ec0ff */
[----:B------:R-:W-:Y:S02]  /*58660*/  PRMT R5, R3, 0x3340, R1 ;  /* 0x0000334003057816 */ /* 0x000fe40000000001 */
[----:B------:R-:W-:-:S02]  /*58670*/  PRMT R3, R4, 0x3340, R0 ;  /* 0x0000334004037816 */ /* 0x000fc40000000000 */
[----:B--2---:R-:W-:Y:S02]  /*58680*/  SHF.R.U32.HI R2, RZ, 0x8, R25 ;  /* 0x00000008ff027819 */ /* 0x004fe40000011619 */
[----:B------:R-:W2:Y:S02]  /*58690*/  LDL.LU R25, [R1+0xbc] ;  /* 0x0000bc0001197983 */ /* 0x000ea40000300800 */
[----:B------:R-:W-:Y:S02]  /*586a0*/  LOP3.LUT R2, R2, 0xffff, RZ, 0xc0, !PT ;  /* 0x0000ffff02027812 */ /* 0x000fe400078ec0ff */
[----:B------:R-:W-:Y:S02]  /*586b0*/  STL [R1+0x230], R5 ;  /* 0x0002300501007387 */ /* 0x000fe40000100800 */
[----:B------:R-:W-:Y:S02]  /*586c0*/  PRMT R0, R2, 0x3340, R1 ;  /* 0x0000334002007816 */ /* 0x000fe40000000001 */
[----:B------:R0:W-:Y:S01]  /*586d0*/  STL [R1+0x380], R3 ;  /* 0x0003800301007387 */ /* 0x0001e20000100800 */
[----:B------:R-:W-:-:S03]  /*586e0*/  SHF.R.U32.HI R2, RZ, 0x8, R23 ;  /* 0x00000008ff027819 */ /* 0x000fc60000011617 */
[----:B------:R3:W-:Y:S01]  /*586f0*/  STL [R1+0x22c], R0 ;  /* 0x00022c0001007387 */ /* 0x0007e20000100800 */
[----:B0-----:R-:W-:-:S03]  /*58700*/  SHF.R.U32.HI R3, RZ, 0x8, R20 ;  /* 0x00000008ff037819 */ /* 0x001fc60000011614 */
[----:B------:R-:W2:Y:S04]  /*58710*/  LDL.LU R20, [R1+0x25cc] ;  /* 0x0025cc0001147983 */ /* 0x000ea80000300800 */
[----:B------:R-:W2:Y:S04]  /*58720*/  LDL.LU R23, [R1+0x25c8] ;  /* 0x0025c80001177983 */ /* 0x000ea80000300800 */
[----:B------:R-:W2:Y:S04]  /*58730*/  LDL.LU R7, [R1+0x404] ;  /* 0x0004040001077983 */ /* 0x000ea80000300800 */
[----:B------:R-:W2:Y:S01]  /*58740*/  LDL.LU R15, [R1+0x408] ;  /* 0x00040800010f7983 */ /* 0x000ea20000300800 */
[----:B----4-:R-:W-:-:S02]  /*58750*/  SHF.R.U32.HI R5, RZ, 0x8, R10 ;  /* 0x00000008ff057819 */ /* 0x010fc4000001160a */
[----:B------:R-:W-:Y:S01]  /*58760*/  SHF.R.U32.HI R4, RZ, 0x8, R9 ;  /* 0x00000008ff047819 */ /* 0x000fe20000011609 */
[----:B------:R-:W4:Y:S04]  /*58770*/  LDL.LU R10, [R1+0x410] ;  /* 0x00041000010a7983 */ /* 0x000f280000300800 */
[----:B------:R-:W4:Y:S01]  /*58780*/  LDL.LU R9, [R1+0x40c] ;  /* 0x00040c0001097983 */ /* 0x000f220000300800 */
[----:B------:R-:W-:Y:S02]  /*58790*/  LOP3.LUT R3, R3, 0xffff, RZ, 0xc0, !PT ;  /* 0x0000ffff03037812 */ /* 0x000fe400078ec0ff */
[----:B------:R-:W-:Y:S02]  /*587a0*/  LOP3.LUT R2, R2, 0xffff, RZ, 0xc0, !PT ;  /* 0x0000ffff02027812 */ /* 0x000fe400078ec0ff */
[----:B------:R-:W-:-:S02]  /*587b0*/  LOP3.LUT R5, R5, 0xffff, RZ, 0xc0, !PT ;  /* 0x0000ffff05057812 */ /* 0x000fc400078ec0ff */
        /* <DEDUP_REMOVED lines=11> */
[----:B------:R-:W3:Y:S04]  /*58870*/  LDL.LU R26, [R1+0x25c4] ;  /* 0x0025c400011a7983 */ /* 0x000ee80000300800 */
        /* <DEDUP_REMOVED lines=10> */
[----:B------:R-:W2:Y:S04]  /*58920*/  LDL.LU R25, [R1+0x420] ;  /* 0x0004200001197983 */ /* 0x000ea80000300800 */
[----:B------:R-:W2:Y:S01]  /*58930*/  LDL.LU R16, [R1+0x41c] ;  /* 0x00041c0001107983 */ /* 0x000ea20000300800 */
[----:B------:R-:W-:-:S03]  /*58940*/  LOP3.LUT R2, R2, 0xffff, RZ, 0xc0, !PT ;  /* 0x0000ffff02027812 */ /* 0x000fc600078ec0ff */
[----:B------:R4:W-:Y:S01]  /*58950*/  STL [R1+0x21c], R5 ;  /* 0x00021c0501007387 */ /* 0x0009e20000100800 */
[----:B------:R-:W-:-:S03]  /*58960*/  PRMT R0, R2, 0x3340, R1 ;  /* 0x0000334002007816 */ /* 0x000fc60000000001 */
[----:B------:R0:W-:Y:S04]  /*58970*/  STL [R1+0x31c], R3 ;  /* 0x00031c0301007387 */ /* 0x0001e80000100800 */
[----:B------:R3:W-:Y:S01]  /*58980*/  STL [R1+0x218], R0 ;  /* 0x0002180001007387 */ /* 0x0007e20000100800 */
[----:B------:R-:W-:-:S03]  /*58990*/  SHF.R.U32.HI R2, RZ, 0x8, R15 ;  /* 0x00000008ff027819 */ /* 0x000fc6000001160f */
[----:B------:R-:W2:Y:S01]  /*589a0*/  LDL.LU R15, [R1+0x38c] ;  /* 0x00038c00010f7983 */ /* 0x000ea20000300800 */
[----:B----4-:R-:W-:Y:S02]  /*589b0*/  SHF.R.U32.HI R5, RZ, 0x8, R10 ;  /* 0x00000008ff057819 */ /* 0x010fe4000001160a */
[----:B------:R-:W-:Y:S01]  /*589c0*/  SHF.R.U32.HI R4, RZ, 0x8, R9 ;  /* 0x00000008ff047819 */ /* 0x000fe20000011609 */
[----:B------:R-:W4:Y:S01]  /*589d0*/  LDL.LU R10, [R1+0x74] ;  /* 0x00007400010a7983 */ /* 0x000f220000300800 */
[----:B0-----:R-:W-:-:S03]  /*589e0*/  SHF.R.U32.HI R3, RZ, 0x8, R7 ;  /* 0x00000008ff037819 */ /* 0x001fc60000011607 */
[----:B------:R-:W4:Y:S01]  /*589f0*/  LDL.LU R9, [R1+0x7c] ;  /* 0x00007c0001097983 */ /* 0x000f220000300800 */
[----:B------:R-:W-:Y:S02]  /*58a00*/  LOP3.LUT R5, R5, 0xffff, RZ, 0xc0, !PT ;  /* 0x0000ffff05057812 */ /* 0x000fe400078ec0ff */
[----:B------:R-:W-:Y:S02]  /*58a10*/  LOP3.LUT R2, R2, 0xffff, RZ, 0xc0, !PT ;  /* 0x0000ffff02027812 */ /* 0x000fe400078ec0ff */
[----:B------:R-:W-:Y:S02]  /*58a20*/  LOP3.LUT R3, R3, 0xffff, RZ, 0xc0, !PT ;  /* 0x0000ffff03037812 */ /* 0x000fe400078ec0ff */
[----:B------:R-:W-:Y:S01]  /*58a30*/  LOP3.LUT R4, R4, 0xffff, RZ, 0xc0, !PT ;  /* 0x0000ffff04047812 */ /* 0x000fe200078ec0ff */
[----:B------:R-:W0:Y:S01]  /*58a40*/  LDC R7, c[0x0][0x3b4] ;  /* 0x0000ed00ff077b82 */ /* 0x000e220000000800 */
[----:B------:R-:W-:Y:S02]  /*58a50*/  PRMT R3, R3, 0x3340, R5 ;  /* 0x0000334003037816 */ /* 0x000fe40000000005 */
[----:B------:R-:W-:-:S02]  /*58a60*/  PRMT R2, R2, 0x3340, R4 ;  /* 0x0000334002027816 */ /* 0x000fc40000000004 */
[----:B------:R-:W-:Y:S02]  /*58a70*/  SHF.R.U32.HI R5, RZ, 0x8, R29 ;  /* 0x00000008ff057819 */ /* 0x000fe4000001161d */
[----:B---3--:R-:W-:Y:S02]  /*58a80*/  SHF.R.U32.HI R0, RZ, 0x8, R8 ;  /* 0x00000008ff007819 */ /* 0x008fe40000011608 */
[----:B------:R-:W3:Y:S02]  /*58a90*/  LDL.LU R8, [R1+0x440] ;  /* 0x0004400001087983 */ /* 0x000ee40000300800 */
[----:B------:R-:W-:Y:S02]  /*58aa0*/  LOP3.LUT R0, R0, 0xffff, RZ, 0xc0, !PT ;  /* 0x0000ffff00007812 */ /* 0x000fe400078ec0ff */
[----:B------:R1:W-:Y:S02]  /*58ab0*/  STL [R1+0x370], R3 ;  /* 0x0003700301007387 */ /* 0x0003e40000100800 */
[----:B------:R-:W-:-:S02]  /*58ac0*/  PRMT R0, R0, 0x3340, R1 ;  /* 0x0000334000007816 */ /* 0x000fc40000000001 */
[----:B------:R0:W-:Y:S04]  /*58ad0*/  STL [R1+0x318], R2 ;  /* 0x0003180201007387 */ /* 0x0001e80000100800 */
[----:B------:R0:W-:Y:S04]  /*58ae0*/  STL [R1+0x20c], R0 ;  /* 0x00020c0001007387 */ /* 0x0001e80000100800 */
[----:B------:R-:W3:Y:S01]  /*58af0*/  LDL.LU R29, [R1+0x25c0] ;  /* 0x0025c000011d7983 */ /* 0x000ee20000300800 */
[----:B-1----:R-:W-:-:S03]  /*58b00*/  SHF.R.U32.HI R3, RZ, 0x8, R11 ;  /* 0x00000008ff037819 */ /* 0x002fc6000001160b */
[----:B------:R-:W3:Y:S01]  /*58b10*/  LDL.LU R11, [R1+0x428] ;  /* 0x00042800010b7983 */ /* 0x000ee20000300800 */
[----:B0-----:R-:W-:Y:S02]  /*58b20*/  SHF.R.U32.HI R2, RZ, 0x8, R6 ;  /* 0x00000008ff027819 */ /* 0x001fe40000011606 */
[----:B------:R-:W-:Y:S02]  /*58b30*/  LOP3.LUT R3, R3, 0xffff, RZ, 0xc0, !PT ;  /* 0x0000ffff03037812 */ /* 0x000fe400078ec0ff */
[----:B------:R-:W-:Y:S02]  /*58b40*/  LOP3.LUT R5, R5, 0xffff, RZ, 0xc0, !PT ;  /* 0x0000ffff05057812 */ /* 0x000fe400078ec0ff */
[----:B------:R-:W-:Y:S02]  /*58b50*/  LOP3.LUT R2, R2, 0xffff, RZ, 0xc0, !PT ;  /* 0x0000ffff02027812 */ /* 0x000fe400078ec0ff */
[----:B------:R-:W-:Y:S02]  /*58b60*/  PRMT R3, R3, 0x3340, R1 ;  /* 0x0000334003037816 */ /* 0x000fe40000000001 */
[----:B------:R-:W-:-:S02]  /*58b70*/  PRMT R2, R2, 0x3340, R5 ;  /* 0x0000334002027816 */ /* 0x000fc40000000005 */
[----:B------:R-:W-:Y:S02]  /*58b80*/  SHF.R.U32.HI R5, RZ, 0x8, R27 ;  /* 0x00000008ff057819 */ /* 0x000fe4000001161b */
[----:B--2---:R-:W-:Y:S02]  /*58b90*/  SHF.R.U32.HI R4, RZ, 0x8, R25 ;  /* 0x00000008ff047819 */ /* 0x004fe40000011619 */
[----:B------:R-:W-:Y:S01]  /*58ba0*/  SHF.R.U32.HI R0, RZ, 0x8, R16 ;  /* 0x00000008ff007819 */ /* 0x000fe20000011610 */
[----:B------:R-:W2:Y:S01]  /*58bb0*/  LDL.LU R25, [R1+0x10c] ;  /* 0x00010c0001197983 */ /* 0x000ea20000300800 */
[----:B------:R-:W-:Y:S02]  /*58bc0*/  LOP3.LUT R4, R4, 0xffff, RZ, 0xc0, !PT ;  /* 0x0000ffff04047812 */ /* 0x000fe400078ec0ff */
[----:B------:R-:W-:Y:S01]  /*58bd0*/  LOP3.LUT R0, R0, 0xffff, RZ, 0xc0, !PT ;  /* 0x0000ffff00007812 */ /* 0x000fe200078ec0ff */
[----:B------:R0:W-:Y:S03]  /*58be0*/  STL [R1+0x208], R3 ;  /* 0x0002080301007387 */ /* 0x0001e60000100800 */
[----:B------:R-:W-:Y:S01]  /*58bf0*/  PRMT R0, R4, 0x3340, R0 ;  /* 0x0000334004007816 */ /* 0x000fe20000000000 */
[----:B------:R-:W-:Y:S04]  /*58c00*/  STL [R1+0x39c], R2 ;  /* 0x00039c0201007387 */ /* 0x000fe80000100800 */
[----:B------:R1:W-:Y:S01]  /*58c10*/  STL [R1+0x350], R0 ;  /* 0x0003500001007387 */ /* 0x0003e20000100800 */
[----:B0-----:R-:W-:-:S03]  /*58c20*/  SHF.R.U32.HI R3, RZ, 0x8, R15 ;  /* 0x00000008ff037819 */ /* 0x001fc6000001160f */
[----:B------:R-:W2:Y:S01]  /*58c30*/  LDL.LU R15, [R1+0x44c] ;  /* 0x00044c00010f7983 */ /* 0x000ea20000300800 */
[----:B----4-:R-:W-:-:S03]  /*58c40*/  SHF.R.U32.HI R4, RZ, 0x8, R10 ;  /* 0x00000008ff047819 */ /* 0x010fc6000001160a */
[----:B------:R-:W4:Y:S01]  /*58c50*/  LDL.LU R10, [R1+0x464] ;  /* 0x00046400010a7983 */ /* 0x000f220000300800 */
[----:B-1----:R-:W-:-:S03]  /*58c60*/  SHF.R.U32.HI R0, RZ, 0x8, R9 ;  /* 0x00000008ff007819 */ /* 0x002fc60000011609 */
[----:B------:R-:W4:Y:S01]  /*58c70*/  LDL.LU R9, [R1+0x460] ;  /* 0x0004600001097983 */ /* 0x000f220000300800 */
[----:B------:R-:W-:Y:S02]  /*58c80*/  LOP3.LUT R3, R3, 0xffff, RZ, 0xc0, !PT ;  /* 0x0000ffff03037812 */ /* 0x000fe400078ec0ff */
[----:B------:R-:W-:Y:S02]  /*58c90*/  LOP3.LUT R4, R4, 0xffff, RZ, 0xc0, !PT ;  /* 0x0000ffff04047812 */ /* 0x000fe400078ec0ff */
[----:B------:R-:W-:Y:S02]  /*58ca0*/  LOP3.LUT R0, R0, 0xffff, RZ, 0xc0, !PT ;  /* 0x0000ffff00007812 */ /* 0x000fe400078ec0ff */
[----:B------:R-:W-:Y:S02]  /*58cb0*/  PRMT R4, R3, 0x3340, R4 ;  /* 0x0000334003047816 */ /* 0x000fe40000000004 */
[----:B------:R-:W-:Y:S02]  /*58cc0*/  PRMT R3, R0, 0x3340, R1 ;  /* 0x0000334000037816 */ /* 0x000fe40000000001 */
[----:B---3--:R-:W-:-:S02]  /*58cd0*/  SHF.R.U32.HI R2, RZ, 0x8, R8 ;  /* 0x00000008ff027819 */ /* 0x008fc40000011608 */
[----:B------:R-:W3:Y:S02]  /*58ce0*/  LDL.LU R8, [R1+0x458] ;  /* 0x0004580001087983 */ /* 0x000ee40000300800 */
[----:B------:R-:W-:Y:S02]  /*58cf0*/  LOP3.LUT R2, R2, 0xffff, RZ, 0xc0, !PT ;  /* 0x0000ffff02027812 */ /* 0x000fe400078ec0ff */
[----:B------:R-:W-:Y:S02]  /*58d00*/  STL [R1+0x304], R4 ;  /* 0x0003040401007387 */ /* 0x000fe40000100800 */
[----:B------:R-:W-:Y:S02]  /*58d10*/  PRMT R0, R2, 0x3340, R1 ;  /* 0x0000334002007816 */ /* 0x000fe40000000001 */
[----:B------:R0:W-:Y:S04]  /*58d20*/  STL [R1+0x1fc], R3 ;  /* 0x0001fc0301007387 */ /* 0x0001e80000100800 */
[----:B------:R1:W-:Y:S01]  /*58d30*/  STL [R1+0x200], R0 ;  /* 0x0002000001007387 */ /* 0x0003e20000100800 */
[----:B0-----:R-:W-:-:S03]  /*58d40*/  SHF.R.U32.HI R3, RZ, 0x8, R11 ;  /* 0x00000008ff037819 */ /* 0x001fc6000001160b */
[----:B------:R-:W3:Y:S04]  /*58d50*/  LDL.LU R11, [R1+0x478] ;  /* 0x00047800010b7983 */ /* 0x000ee80000300800 */
[----:B------:R-:W3:Y:S01]  /*58d60*/  LDL.LU R27, [R1+0x43c] ;  /* 0x00043c00011b7983 */ /* 0x000ee20000300800 */
[----:B------:R-:W-:-:S03]  /*58d70*/  SHF.R.U32.HI R4, RZ, 0x8, R24 ;  /* 0x00000008ff047819 */ /* 0x000fc60000011618 */
[----:B------:R-:W3:Y:S01]  /*58d80*/  LDL.LU R24, [R1+0x438] ;  /* 0x0004380001187983 */ /* 0x000ee20000300800 */
[----:B-1----:R-:W-:Y:S02]  /*58d90*/  SHF.R.U32.HI R0, RZ, 0x8, R23 ;  /* 0x00000008ff007819 */ /* 0x002fe40000011617 */
[----:B------:R-:W-:Y:S02]  /*58da0*/  LOP3.LUT R3, R3, 0xffff, RZ, 0xc0, !PT ;  /* 0x0000ffff03037812 */ /* 0x000fe400078ec0ff */
[----:B------:R-:W-:Y:S02]  /*58db0*/  LOP3.LUT R5, R5, 0xffff, RZ, 0xc0, !PT ;  /* 0x0000ffff05057812 */ /* 0x000fe400078ec0ff */
[----:B------:R-:W-:Y:S02]  /*58dc0*/  LOP3.LUT R4, R4, 0xffff, RZ, 0xc0, !PT ;  /* 0x0000ffff04047812 */ /* 0x000fe400078ec0ff */
[----:B------:R-:W-:-:S04]  /*58dd0*/  LOP3.LUT R0, R0, 0xffff, RZ, 0xc0, !PT ;  /* 0x0000ffff00007812 */ /* 0x000fc800078ec0ff */
[----:B------:R-:W-:Y:S02]  /*58de0*/  PRMT R0, R0, 0x3340, R1 ;  /* 0x0000334000007816 */ /* 0x000fe40000000001 */
[----:B--2---:R-:W-:Y:S02]  /*58df0*/  SHF.R.U32.HI R2, RZ, 0x8, R25 ;  /* 0x00000008ff027819 */ /* 0x004fe40000011619 */
[----:B------:R-:W2:Y:S04]  /*58e00*/  LDL.LU R25, [R1+0x434] ;  /* 0x0004340001197983 */ /* 0x000ea80000300800 */
[----:B------:R-:W2:Y:S01]  /*58e10*/  LDL.LU R23, [R1+0x488] ;  /* 0x0004880001177983 */ /* 0x000ea20000300800 */
[----:B------:R-:W-:-:S04]  /*58e20*/  LOP3.LUT R2, R2, 0xffff, RZ, 0xc0, !PT ;  /* 0x0000ffff02027812 */ /* 0x000fc800078ec0ff */
[----:B------:R-:W-:Y:S02]  /*58e30*/  PRMT R3, R3, 0x3340, R2 ;  /* 0x0000334003037816 */ /* 0x000fe40000000002 */
[----:B------:R-:W-:-:S03]  /*58e40*/  PRMT R2, R5, 0x3340, R4 ;  /* 0x0000334005027816 */ /* 0x000fc60000000004 */
[----:B------:R0:W-:Y:S04]  /*58e50*/  STL [R1+0x300], R3 ;  /* 0x0003000301007387 */ /* 0x0001e80000100800 */
[----:B------:R-:W-:Y:S04]  /*58e60*/  STL [R1+0x2fc], R2 ;  /* 0x0002fc0201007387 */ /* 0x000fe80000100800 */
[----:B------:R4:W-:Y:S01]  /*58e70*/  STL [R1+0x1f4], R0 ;  /* 0x0001f40001007387 */ /* 0x0009e20000100800 */
[----:B0-----:R-:W-:Y:S02]  /*58e80*/  SHF.R.U32.HI R3, RZ, 0x8, R15 ;  /* 0x00000008ff037819 */ /* 0x001fe4000001160f */
[----:B----4-:R-:W-:-:S02]  /*58e90*/  SHF.R.U32.HI R0, RZ, 0x8, R9 ;  /* 0x00000008ff007819 */ /* 0x010fc40000011609 */
[----:B------:R-:W4:Y:S01]  /*58ea0*/  LDL.LU R9, [R1+0x4bc] ;  /* 0x0004bc0001097983 */ /* 0x000f220000300800 */
[----:B------:R-:W-:Y:S02]  /*58eb0*/  SHF.R.U32.HI R4, RZ, 0x8, R10 ;  /* 0x00000008ff047819 */ /* 0x000fe4000001160a */
[----:B------:R-:W-:Y:S02]  /*58ec0*/  LOP3.LUT R3, R3, 0xffff, RZ, 0xc0, !PT ;  /* 0x0000ffff03037812 */ /* 0x000fe400078ec0ff */
[----:B------:R-:W-:Y:S02]  /*58ed0*/  LOP3.LUT R0, R0, 0xffff, RZ, 0xc0, !PT ;  /* 0x0000ffff00007812 */ /* 0x000fe400078ec0ff */
[----:B------:R-:W-:Y:S02]  /*58ee0*/  LOP3.LUT R4, R4, 0xffff, RZ, 0xc0, !PT ;  /* 0x0000ffff04047812 */ /* 0x000fe400078ec0ff */
[----:B------:R-:W-:Y:S02]  /*58ef0*/  PRMT R5, R3, 0x3340, R1 ;  /* 0x0000334003057816 */ /* 0x000fe40000000001 */
[----:B------:R-:W-:-:S02]  /*58f00*/  PRMT R3, R4, 0x3340, R0 ;  /* 0x0000334004037816 */ /* 0x000fc40000000000 */
[----:B---3--:R-:W-:Y:S02]  /*58f10*/  SHF.R.U32.HI R2, RZ, 0x8, R8 ;  /* 0x00000008ff027819 */ /* 0x008fe40000011608 */
[----:B------:R-:W3:Y:S04]  /*58f20*/  LDL.LU R8, [R1+0x45c] ;  /* 0x00045c0001087983 */ /* 0x000ee80000300800 */
[----:B------:R-:W3:Y:S01]  /*58f30*/  LDL.LU R10, [R1+0x454] ;  /* 0x00045400010a7983 */ /* 0x000ee20000300800 */
[----:B------:R-:W-:-:S03]  /*58f40*/  LOP3.LUT R2, R2, 0xffff, RZ, 0xc0, !PT ;  /* 0x0000ffff02027812 */ /* 0x000fc600078ec0ff */
[----:B------:R-:W-:Y:S01]  /*58f50*/  STL [R1+0x1f0], R5 ;  /* 0x0001f00501007387 */ /* 0x000fe20000100800 */
[----:B------:R-:W-:-:S03]  /*58f60*/  PRMT R0, R2, 0x3340, R1 ;  /* 0x0000334002007816 */ /* 0x000fc60000000001 */
[----:B------:R0:W-:Y:S04]  /*58f70*/  STL [R1+0x2f8], R3 ;  /* 0x0002f80301007387 */ /* 0x0001e80000100800 */
        /* <DEDUP_REMOVED lines=10> */
[----:B--2---:R-:W-:-:S02]  /*59020*/  SHF.R.U32.HI R5, RZ, 0x8, R25 ;  /* 0x00000008ff057819 */ /* 0x004fc40000011619 */
[----:B------:R-:W-:Y:S01]  /*59030*/  SHF.R.U32.HI R2, RZ, 0x8, R23 ;  /* 0x00000008ff027819 */ /* 0x000fe20000011617 */
[----:B------:R-:W2:Y:S04]  /*59040*/  LDL.LU R25, [R1+0x8c] ;  /* 0x00008c0001197983 */ /* 0x000ea80000300800 */
[----:B------:R-:W2:Y:S01]  /*59050*/  LDL.LU R23, [R1+0x88] ;  /* 0x0000880001177983 */ /* 0x000ea20000300800 */
[----:B------:R-:W-:Y:S02]  /*59060*/  LOP3.LUT R5, R5, 0xffff, RZ, 0xc0, !PT ;  /* 0x0000ffff05057812 */ /* 0x000fe400078ec0ff */
[----:B------:R-:W-:Y:S02]  /*59070*/  LOP3.LUT R2, R2, 0xffff, RZ, 0xc0, !PT ;  /* 0x0000ffff02027812 */ /* 0x000fe400078ec0ff */
[----:B------:R-:W-:-:S02]  /*59080*/  PRMT R3, R5, 0x3340, R1 ;  /* 0x0000334005037816 */ /* 0x000fc40000000001 */
[----:B------:R-:W-:Y:S01]  /*59090*/  PRMT R0, R4, 0x3340, R2 ;  /* 0x0000334004007816 */ /* 0x000fe20000000002 */
[----:B------:R-:W-:Y:S04]  /*590a0*/  STL [R1+0x2f0], R6 ;  /* 0x0002f00601007387 */ /* 0x000fe80000100800 */
[----:B------:R4:W-:Y:S01]  /*590b0*/  STL [R1+0x1e0], R3 ;  /* 0x0001e00301007387 */ /* 0x0009e20000100800 */
[----:B------:R-:W-:Y:S02]  /*590c0*/  SHF.R.U32.HI R2, RZ, 0x8, R14 ;  /* 0x00000008ff027819 */ /* 0x000fe4000001160e */
[----:B------:R-:W-:Y:S01]  /*590d0*/  SHF.R.U32.HI R5, RZ, 0x8, R21 ;  /* 0x00000008ff057819 */ /* 0x000fe20000011615 */
[----:B------:R0:W-:Y:S04]  /*590e0*/  STL [R1+0x2e4], R0 ;  /* 0x0002e40001007387 */ /* 0x0001e80000100800 */
[----:B------:R-:W2:Y:S04]  /*590f0*/  LDL.LU R14, [R1+0x25bc] ;  /* 0x0025bc00010e7983 */ /* 0x000ea80000300800 */
[----:B------:R-:W2:Y:S01]  /*59100*/  LDL.LU R21, [R1+0x25b8] ;  /* 0x0025b80001157983 */ /* 0x000ea20000300800 */
[----:B------:R-:W-:-:S02]  /*59110*/  LOP3.LUT R2, R2, 0xffff, RZ, 0xc0, !PT ;  /* 0x0000ffff02027812 */ /* 0x000fc400078ec0ff */
[----:B------:R-:W-:Y:S02]  /*59120*/  LOP3.LUT R5, R5, 0xffff, RZ, 0xc0, !PT ;  /* 0x0000ffff05057812 */ /* 0x000fe400078ec0ff */
[----:B----4-:R-:W-:Y:S02]  /*59130*/  SHF.R.U32.HI R3, RZ, 0x8, R9 ;  /* 0x00000008ff037819 */ /* 0x010fe40000011609 */
[----:B------:R-:W4:Y:S02]  /*59140*/  LDL.LU R9, [R1+0x4b4] ;  /* 0x0004b40001097983 */ /* 0x000f240000300800 */
[----:B------:R-:W-:Y:S02]  /*59150*/  LOP3.LUT R3, R3, 0xffff, RZ, 0xc0, !PT ;  /* 0x0000ffff03037812 */ /* 0x000fe400078ec0ff */
[----:B------:R-:W-:Y:S02]  /*59160*/  PRMT R2, R2, 0x3340, R5 ;  /* 0x0000334002027816 */ /* 0x000fe40000000005 */
[----:B------:R-:W-:-:S02]  /*59170*/  PRMT R3, R3, 0x3340, R1 ;  /* 0x0000334003037816 */ /* 0x000fc40000000001 */
[----:B---3--:R-:W-:Y:S02]  /*59180*/  SHF.R.U32.HI R4, RZ, 0x8, R8 ;  /* 0x00000008ff047819 */ /* 0x008fe40000011608 */
[----:B------:R-:W3:Y:S01]  /*59190*/  LDL.LU R8, [R1+0x4b0] ;  /* 0x0004b00001087983 */ /* 0x000ee20000300800 */
[----:B0-----:R-:W-:Y:S02]  /*591a0*/  SHF.R.U32.HI R0, RZ, 0x8, R10 ;  /* 0x00000008ff007819 */ /* 0x001fe4000001160a */
[----:B------:R-:W-:Y:S02]  /*591b0*/  LOP3.LUT R4, R4, 0xffff, RZ, 0xc0, !PT ;  /* 0x0000ffff04047812 */ /* 0x000fe400078ec0ff */
[----:B------:R-:W-:Y:S01]  /*591c0*/  LOP3.LUT R0, R0, 0xffff, RZ, 0xc0, !PT ;  /* 0x0000ffff00007812 */ /* 0x000fe200078ec0ff */
[----:B------:R0:W-:Y:S03]  /*591d0*/  STL [R1+0x1d4], R3 ;  /* 0x0001d40301007387 */ /* 0x0001e60000100800 */
[----:B------:R-:W-:Y:S01]  /*591e0*/  PRMT R0, R4, 0x3340, R0 ;  /* 0x0000334004007816 */ /* 0x000fe20000000000 */
[----:B------:R-:W-:Y:S04]  /*591f0*/  STL [R1+0x38c], R2 ;  /* 0x00038c0201007387 */ /* 0x000fe80000100800 */
[----:B------:R2:W-:Y:S01]  /*59200*/  STL [R1+0x2dc], R0 ;  /* 0x0002dc0001007387 */ /* 0x0005e20000100800 */
[----:B0-----:R-:W-:-:S03]  /*59210*/  SHF.R.U32.HI R3, RZ, 0x8, R27 ;  /* 0x00000008ff037819 */ /* 0x001fc6000001161b */
[----:B------:R-:W3:Y:S01]  /*59220*/  LDL.LU R27, [R1+0x4dc] ;  /* 0x0004dc00011b7983 */ /* 0x000ee20000300800 */
[----:B------:R-:W-:-:S03]  /*59230*/  SHF.R.U32.HI R4, RZ, 0x8, R24 ;  /* 0x00000008ff047819 */ /* 0x000fc60000011618 */
[----:B------:R-:W3:Y:S01]  /*59240*/  LDL.LU R24, [R1+0x4a4] ;  /* 0x0004a40001187983 */ /* 0x000ee20000300800 */
[----:B------:R-:W-:Y:S02]  /*59250*/  LOP3.LUT R3, R3, 0xffff, RZ, 0xc0, !PT ;  /* 0x0000ffff03037812 */ /* 0x000fe400078ec0ff */
[----:B------:R-:W-:-:S04]  /*59260*/  LOP3.LUT R4, R4, 0xffff, RZ, 0xc0, !PT ;  /* 0x0000ffff04047812 */ /* 0x000fc800078ec0ff */
[----:B------:R-:W-:Y:S02]  /*59270*/  PRMT R4, R3, 0x3340, R4 ;  /* 0x0000334003047816 */ /* 0x000fe40000000004 */
[----:B--2---:R-:W-:Y:S02]  /*59280*/  SHF.R.U32.HI R0, RZ, 0x8, R25 ;  /* 0x00000008ff007819 */ /* 0x004fe40000011619 */
[----:B------:R-:W-:Y:S01]  /*59290*/  SHF.R.U32.HI R2, RZ, 0x8, R23 ;  /* 0x00000008ff027819 */ /* 0x000fe20000011617 */
[----:B------:R-:W2:Y:S04]  /*592a0*/  LDL.LU R25, [R1+0x498] ;  /* 0x0004980001197983 */ /* 0x000ea80000300800 */
[----:B------:R-:W2:Y:S01]  /*592b0*/  LDL.LU R23, [R1+0x148] ;  /* 0x0001480001177983 */ /* 0x000ea20000300800 */
[----:B------:R-:W-:-:S02]  /*592c0*/  LOP3.LUT R0, R0, 0xffff, RZ, 0xc0, !PT ;  /* 0x0000ffff00007812 */ /* 0x000fc400078ec0ff */
[----:B------:R-:W-:Y:S02]  /*592d0*/  LOP3.LUT R2, R2, 0xffff, RZ, 0xc0, !PT ;  /* 0x0000ffff02027812 */ /* 0x000fe400078ec0ff */
[--C-:B------:R-:W-:Y:S02]  /*592e0*/  PRMT R3, R0, 0x3340, R1.reuse ;  /* 0x0000334000037816 */ /* 0x100fe40000000001 */
[----:B------:R-:W-:Y:S01]  /*592f0*/  PRMT R0, R2, 0x3340, R1 ;  /* 0x0000334002007816 */ /* 0x000fe20000000001 */
[----:B------:R0:W-:Y:S04]  /*59300*/  STL [R1+0x2cc], R4 ;  /* 0x0002cc0401007387 */ /* 0x0001e80000100800 */
[----:B------:R-:W-:Y:S01]  /*59310*/  STL [R1+0x1cc], R3 ;  /* 0x0001cc0301007387 */ /* 0x000fe20000100800 */
[----:B------:R-:W-:-:S03]  /*59320*/  SHF.R.U32.HI R2, RZ, 0x8, R22 ;  /* 0x00000008ff027819 */ /* 0x000fc60000011616 */
[----:B------:R1:W-:Y:S04]  /*59330*/  STL [R1+0x1c8], R0 ;  /* 0x0001c80001007387 */ /* 0x0003e80000100800 */
[----:B------:R-:W2:Y:S04]  /*59340*/  LDL.LU R22, [R1+0x25b4] ;  /* 0x0025b40001167983 */ /* 0x000ea80000300800 */
[----:B------:R-:W2:Y:S01]  /*59350*/  LDL.LU R11, [R1+0x4d8] ;  /* 0x0004d800010b7983 */ /* 0x000ea20000300800 */
[----:B0-----:R-:W-:Y:S02]  /*59360*/  SHF.R.U32.HI R4, RZ, 0x8, R28 ;  /* 0x00000008ff047819 */ /* 0x001fe4000001161c */
[----:B-1----:R-:W-:-:S02]  /*59370*/  SHF.R.U32.HI R0, RZ, 0x8, R26 ;  /* 0x00000008ff007819 */ /* 0x002fc4000001161a */
[----:B----4-:R-:W-:Y:S02]  /*59380*/  SHF.R.U32.HI R3, RZ, 0x8, R9 ;  /* 0x00000008ff037819 */ /* 0x010fe40000011609 */
[----:B------:R-:W4:Y:S01]  /*59390*/  LDL.LU R9, [R1+0x4d4] ;  /* 0x0004d40001097983 */ /* 0x000f220000300800 */
[----:B------:R-:W-:Y:S02]  /*593a0*/  LOP3.LUT R2, R2, 0xffff, RZ, 0xc0, !PT ;  /* 0x0000ffff02027812 */ /* 0x000fe400078ec0ff */
[----:B------:R-:W-:Y:S02]  /*593b0*/  LOP3.LUT R3, R3, 0xffff, RZ, 0xc0, !PT ;  /* 0x0000ffff03037812 */ /* 0x000fe400078ec0ff */
[----:B------:R-:W-:Y:S02]  /*593c0*/  LOP3.LUT R4, R4, 0xffff, RZ, 0xc0, !PT ;  /* 0x0000ffff04047812 */ /* 0x000fe400078ec0ff */
[----:B------:R-:W-:Y:S02]  /*593d0*/  LOP3.LUT R0, R0, 0xffff, RZ, 0xc0, !PT ;  /* 0x0000ffff00007812 */ /* 0x000fe400078ec0ff */
[----:B------:R-:W-:-:S02]  /*593e0*/  PRMT R2, R2, 0x3340, R4 ;  /* 0x0000334002027816 */ /* 0x000fc40000000004 */
[----:B------:R-:W-:Y:S02]  /*593f0*/  PRMT R0, R0, 0x3340, R1 ;  /* 0x0000334000007816 */ /* 0x000fe40000000001 */
[----:B---3--:R-:W-:Y:S02]  /*59400*/  SHF.R.U32.HI R5, RZ, 0x8, R8 ;  /* 0x00000008ff057819 */ /* 0x008fe40000011608 */
[----:B------:R-:W3:Y:S04]  /*59410*/  LDL.LU R8, [R1+0x4c8] ;  /* 0x0004c80001087983 */ /* 0x000ee80000300800 */
[----:B------:R-:W3:Y:S04]  /*59420*/  LDL.LU R26, [R1+0x4c4] ;  /* 0x0004c400011a7983 */ /* 0x000ee80000300800 */
[----:B------:R-:W3:Y:S01]  /*59430*/  LDL.LU R28, [R1+0x4b8] ;  /* 0x0004b800011c7983 */ /* 0x000ee20000300800 */
[----:B------:R-:W-:-:S04]  /*59440*/  LOP3.LUT R5, R5, 0xffff, RZ, 0xc0, !PT ;  /* 0x0000ffff05057812 */ /* 0x000fc800078ec0ff */
[----:B------:R-:W-:-:S05]  /*59450*/  PRMT R3, R3, 0x3340, R5 ;  /* 0x0000334003037816 */ /* 0x000fca0000000005 */
[----:B------:R-:W-:Y:S04]  /*59460*/  STL [R1+0x2c0], R3 ;  /* 0x0002c00301007387 */ /* 0x000fe80000100800 */
[----:B------:R-:W-:Y:S04]  /*59470*/  STL [R1+0x2b8], R2 ;  /* 0x0002b80201007387 */ /* 0x000fe80000100800 */
[----:B------:R0:W-:Y:S04]  /*59480*/  STL [R1+0x1bc], R0 ;  /* 0x0001bc0001007387 */ /* 0x0001e80000100800 */
[----:B------:R-:W3:Y:S01]  /*59490*/  LDL.LU R10, [R1+0x504] ;  /* 0x00050400010a7983 */ /* 0x000ee20000300800 */
[----:B------:R-:W-:-:S03]  /*594a0*/  SHF.R.U32.HI R4, RZ, 0x8, R27 ;  /* 0x00000008ff047819 */ /* 0x000fc6000001161b */
[----:B------:R-:W3:Y:S01]  /*594b0*/  LDL.LU R27, [R1+0x4ec] ;  /* 0x0004ec00011b7983 */ /* 0x000ee20000300800 */
[----:B0-----:R-:W-:-:S03]  /*594c0*/  SHF.R.U32.HI R0, RZ, 0x8, R24 ;  /* 0x00000008ff007819 */ /* 0x001fc60000011618 */
[----:B------:R-:W3:Y:S01]  /*594d0*/  LDL.LU R24, [R1+0x4f8] ;  /* 0x0004f80001187983 */ /* 0x000ee20000300800 */
[----:B------:R-:W-:Y:S02]  /*594e0*/  LOP3.LUT R4, R4, 0xffff, RZ, 0xc0, !PT ;  /* 0x0000ffff04047812 */ /* 0x000fe400078ec0ff */
[----:B------:R-:W-:Y:S02]  /*594f0*/  LOP3.LUT R0, R0, 0xffff, RZ, 0xc0, !PT ;  /* 0x0000ffff00007812 */ /* 0x000fe400078ec0ff */
[----:B------:R-:W-:Y:S02]  /*59500*/  PRMT R4, R4, 0x3340, R1 ;  /* 0x0000334004047816 */ /* 0x000fe40000000001 */
[----:B--2---:R-:W-:Y:S02]  /*59510*/  SHF.R.U32.HI R2, RZ, 0x8, R25 ;  /* 0x00000008ff027819 */ /* 0x004fe40000011619 */
[----:B------:R-:W-:Y:S01]  /*59520*/  SHF.R.U32.HI R3, RZ, 0x8, R23 ;  /* 0x00000008ff037819 */ /* 0x000fe20000011617 */
[----:B------:R-:W2:Y:S04]  /*59530*/  LDL.LU R25, [R1+0x4a8] ;  /* 0x0004a80001197983 */ /* 0x000ea80000300800 */
[----:B------:R-:W2:Y:S01]  /*59540*/  LDL.LU R23, [R1+0x4a0] ;  /* 0x0004a00001177983 */ /* 0x000ea20000300800 */
[----:B------:R-:W-:-:S02]  /*59550*/  LOP3.LUT R2, R2, 0xffff, RZ, 0xc0, !PT ;  /* 0x0000ffff02027812 */ /* 0x000fc400078ec0ff */
[----:B------:R-:W-:Y:S02]  /*59560*/  LOP3.LUT R3, R3, 0xffff, RZ, 0xc0, !PT ;  /* 0x0000ffff03037812 */ /* 0x000fe400078ec0ff */
[----:B------:R-:W-:Y:S02]  /*59570*/  PRMT R2, R0, 0x3340, R2 ;  /* 0x0000334000027816 */ /* 0x000fe40000000002 */
[----:B------:R-:W-:Y:S01]  /*59580*/  PRMT R0, R3, 0x3340, R1 ;  /* 0x0000334003007816 */ /* 0x000fe20000000001 */
[----:B------:R-:W-:Y:S04]  /*59590*/  STL [R1+0x1b0], R4 ;  /* 0x0001b00401007387 */ /* 0x000fe80000100800 */
[----:B------:R3:W-:Y:S04]  /*595a0*/  STL [R1+0x2ac], R2 ;  /* 0x0002ac0201007387 */ /* 0x0007e80000100800 */
[----:B------:R0:W-:Y:S01]  /*595b0*/  STL [R1+0x1b4], R0 ;  /* 0x0001b40001007387 */ /* 0x0001e20000100800 */
[----:B------:R-:W-:-:S04]  /*595c0*/  SHF.R.U32.HI R3, RZ, 0x8, R11 ;  /* 0x00000008ff037819 */ /* 0x000fc8000001160b */
[----:B------:R-:W-:Y:S02]  /*595d0*/  LOP3.LUT R3, R3, 0xffff, RZ, 0xc0, !PT ;  /* 0x0000ffff03037812 */ /* 0x000fe400078ec0ff */
[----:B----4-:R-:W-:Y:S02]  /*595e0*/  SHF.R.U32.HI R5, RZ, 0x8, R9 ;  /* 0x00000008ff057819 */ /* 0x010fe40000011609 */
[----:B------:R-:W4:Y:S02]  /*595f0*/  LDL.LU R9, [R1+0x4d0] ;  /* 0x0004d00001097983 */ /* 0x000f240000300800 */
[----:B------:R-:W-:Y:S02]  /*59600*/  LOP3.LUT R5, R5, 0xffff, RZ, 0xc0, !PT ;  /* 0x0000ffff05057812 */ /* 0x000fe400078ec0ff */
[----:B---3--:R-:W-:Y:S02]  /*59610*/  SHF.R.U32.HI R2, RZ, 0x8, R8 ;  /* 0x00000008ff027819 */ /* 0x008fe40000011608 */
[----:B------:R-:W-:Y:S01]  /*59620*/  SHF.R.U32.HI R4, RZ, 0x8, R26 ;  /* 0x00000008ff047819 */ /* 0x000fe2000001161a */
[----:B------:R-:W3:Y:S01]  /*59630*/  LDL.LU R8, [R1+0x4c0] ;  /* 0x0004c00001087983 */ /* 0x000ee20000300800 */
[----:B0-----:R-:W-:-:S03]  /*59640*/  SHF.R.U32.HI R0, RZ, 0x8, R28 ;  /* 0x00000008ff007819 */ /* 0x001fc6000001161c */
[----:B------:R-:W3:Y:S04]  /*59650*/  LDL.LU R26, [R1+0xa4] ;  /* 0x0000a400011a7983 */ /* 0x000ee80000300800 */
[----:B------:R-:W3:Y:S01]  /*59660*/  LDL.LU R28, [R1+0x4cc] ;  /* 0x0004cc00011c7983 */ /* 0x000ee20000300800 */
[----:B------:R-:W-:Y:S02]  /*59670*/  LOP3.LUT R2, R2, 0xffff, RZ, 0xc0, !PT ;  /* 0x0000ffff02027812 */ /* 0x000fe400078ec0ff */
[----:B------:R-:W-:Y:S02]  /*59680*/  LOP3.LUT R4, R4, 0xffff, RZ, 0xc0, !PT ;  /* 0x0000ffff04047812 */ /* 0x000fe400078ec0ff */
[----:B------:R-:W-:Y:S02]  /*59690*/  LOP3.LUT R0, R0, 0xffff, RZ, 0xc0, !PT ;  /* 0x0000ffff00007812 */ /* 0x000fe400078ec0ff */
[----:B------:R-:W-:-:S02]  /*596a0*/  PRMT R3, R3, 0x3340, R2 ;  /* 0x0000334003037816 */ /* 0x000fc40000000002 */
[----:B------:R-:W-:Y:S02]  /*596b0*/  PRMT R2, R5, 0x3340, R4 ;  /* 0x0000334005027816 */ /* 0x000fe40000000004 */
[----:B------:R-:W-:Y:S01]  /*596c0*/  PRMT R0, R0, 0x3340, R1 ;  /* 0x0000334000007816 */ /* 0x000fe20000000001 */
[----:B------:R0:W-:Y:S04]  /*596d0*/  STL [R1+0x2a4], R3 ;  /* 0x0002a40301007387 */ /* 0x0001e80000100800 */
[----:B------:R1:W-:Y:S04]  /*596e0*/  STL [R1+0x298], R2 ;  /* 0x0002980201007387 */ /* 0x0003e80000100800 */
[----:B------:R0:W-:Y:S04]  /*596f0*/  STL [R1+0x1a8], R0 ;  /* 0x0001a80001007387 */ /* 0x0001e80000100800 */
[----:B------:R-:W3:Y:S01]  /*59700*/  LDL.LU R11, [R1+0x50c] ;  /* 0x00050c00010b7983 */ /* 0x000ee20000300800 */
[----:B0-----:R-:W-:-:S03]  /*59710*/  SHF.R.U32.HI R3, RZ, 0x8, R27 ;  /* 0x00000008ff037819 */ /* 0x001fc6000001161b */
[----:B------:R-:W3:Y:S01]  /*59720*/  LDL.LU R27, [R1+0x500] ;  /* 0x00050000011b7983 */ /* 0x000ee20000300800 */
[----:B------:R-:W-:-:S03]  /*59730*/  SHF.R.U32.HI R5, RZ, 0x8, R24 ;  /* 0x00000008ff057819 */ /* 0x000fc60000011618 */
[----:B------:R-:W3:Y:S01]  /*59740*/  LDL.LU R24, [R1+0x4e4] ;  /* 0x0004e40001187983 */ /* 0x000ee20000300800 */
[----:B-1----:R-:W-:Y:S02]  /*59750*/  SHF.R.U32.HI R2, RZ, 0x8, R10 ;  /* 0x00000008ff027819 */ /* 0x002fe4000001160a */
[----:B------:R-:W-:Y:S02]  /*59760*/  LOP3.LUT R3, R3, 0xffff, RZ, 0xc0, !PT ;  /* 0x0000ffff03037812 */ /* 0x000fe400078ec0ff */
[----:B------:R-:W-:Y:S02]  /*59770*/  LOP3.LUT R5, R5, 0xffff, RZ, 0xc0, !PT ;  /* 0x0000ffff05057812 */ /* 0x000fe400078ec0ff */
[----:B------:R-:W-:Y:S02]  /*59780*/  LOP3.LUT R2, R2, 0xffff, RZ, 0xc0, !PT ;  /* 0x0000ffff02027812 */ /* 0x000fe400078ec0ff */
[----:B------:R-:W-:Y:S02]  /*59790*/  PRMT R3, R3, 0x3340, R1 ;  /* 0x0000334003037816 */ /* 0x000fe40000000001 */
[----:B------:R-:W-:-:S02]  /*597a0*/  PRMT R2, R2, 0x3340, R5 ;  /* 0x0000334002027816 */ /* 0x000fc40000000005 */
[----:B--2---:R-:W-:Y:S02]  /*597b0*/  SHF.R.U32.HI R4, RZ, 0x8, R25 ;  /* 0x00000008ff047819 */ /* 0x004fe40000011619 */
[----:B------:R-:W-:Y:S01]  /*597c0*/  SHF.R.U32.HI R0, RZ, 0x8, R23 ;  /* 0x00000008ff007819 */ /* 0x000fe20000011617 */
[----:B------:R-:W2:Y:S04]  /*597d0*/  LDL.LU R25, [R1+0x51c] ;  /* 0x00051c0001197983 */ /* 0x000ea80000300800 */
[----:B------:R-:W2:Y:S01]  /*597e0*/  LDL.LU R23, [R1+0x4f4] ;  /* 0x0004f40001177983 */ /* 0x000ea20000300800 */
[----:B------:R-:W-:Y:S02]  /*597f0*/  LOP3.LUT R4, R4, 0xffff, RZ, 0xc0, !PT ;  /* 0x0000ffff04047812 */ /* 0x000fe400078ec0ff */
[----:B------:R-:W-:Y:S01]  /*59800*/  LOP3.LUT R0, R0, 0xffff, RZ, 0xc0, !PT ;  /* 0x0000ffff00007812 */ /* 0x000fe200078ec0ff */
[----:B------:R-:W-:Y:S03]  /*59810*/  STL [R1+0x1a4], R3 ;  /* 0x0001a40301007387 */ /* 0x000fe60000100800 */
[----:B------:R-:W-:Y:S01]  /*59820*/  PRMT R0, R4, 0x3340, R0 ;  /* 0x0000334004007816 */ /* 0x000fe20000000000 */
[----:B------:R4:W-:Y:S04]  /*59830*/  STL [R1+0x36c], R2 ;  /* 0x00036c0201007387 */ /* 0x0009e80000100800 */
[----:B------:R0:W-:Y:S04]  /*59840*/  STL [R1+0x288], R0 ;  /* 0x0002880001007387 */ /* 0x0001e80000100800 */
[----:B------:R-:W2:Y:S01]  /*59850*/  LDL.LU R10, [R1+0x4e0] ;  /* 0x0004e000010a7983 */ /* 0x000ea20000300800 */
[----:B----4-:R-:W-:-:S03]  /*59860*/  SHF.R.U32.HI R2, RZ, 0x8, R9 ;  /* 0x00000008ff027819 */ /* 0x010fc60000011609 */
[----:B------:R-:W4:Y:S01]  /*59870*/  LDL.LU R9, [R1+0x550] ;  /* 0x0005500001097983 */ /* 0x000f220000300800 */
        /* <DEDUP_REMOVED lines=11> */
[--C-:B------:R-:W-:Y:S02]  /*59930*/  PRMT R2, R4, 0x3340, R1.reuse ;  /* 0x0000334004027816 */ /* 0x100fe40000000001 */
[----:B------:R-:W-:Y:S01]  /*59940*/  PRMT R0, R0, 0x3340, R1 ;  /* 0x0000334000007816 */ /* 0x000fe20000000001 */
[----:B------:R0:W-:Y:S04]  /*59950*/  STL [R1+0x27c], R3 ;  /* 0x00027c0301007387 */ /* 0x0001e80000100800 */
        /* <DEDUP_REMOVED lines=20> */
[----:B------:R4:W-:Y:S04]  /*59aa0*/  STL [R1+0x190], R3 ;  /* 0x0001900301007387 */ /* 0x0009e80000100800 */
[----:B------:R0:W-:Y:S01]  /*59ab0*/  STL [R1+0x270], R0 ;  /* 0x0002700001007387 */ /* 0x0001e20000100800 */
[----:B------:R-:W-:-:S03]  /*59ac0*/  SHF.R.U32.HI R4, RZ, 0x8, R10 ;  /* 0x00000008ff047819 */ /* 0x000fc6000001160a */
[----:B------:R-:W2:Y:S04]  /*59ad0*/  LDL.LU R11, [R1+0x48] ;  /* 0x00004800010b7983 */ /* 0x000ea80000300800 */
[----:B------:R-:W2:Y:S01]  /*59ae0*/  LDL.LU R10, [R1+0x4c] ;  /* 0x00004c00010a7983 */ /* 0x000ea20000300800 */
[----:B----4-:R-:W-:-:S03]  /*59af0*/  SHF.R.U32.HI R3, RZ, 0x8, R9 ;  /* 0x00000008ff037819 */ /* 0x010fc60000011609 */
[----:B------:R-:W4:Y:S01]  /*59b00*/  LDL.LU R9, [R1+0x540] ;  /* 0x0005400001097983 */ /* 0x000f220000300800 */
[----:B------:R-:W-:Y:S02]  /*59b10*/  LOP3.LUT R3, R3, 0xffff, RZ, 0xc0, !PT ;  /* 0x0000ffff03037812 */ /* 0x000fe400078ec0ff */
[----:B------:R-:W-:Y:S02]  /*59b20*/  LOP3.LUT R4, R4, 0xffff, RZ, 0xc0, !PT ;  /* 0x0000ffff04047812 */ /* 0x000fe400078ec0ff */
[----:B------:R-:W-:Y:S02]  /*59b30*/  PRMT R3, R3, 0x3340, R1 ;  /* 0x0000334003037816 */ /* 0x000fe40000000001 */
        /* <DEDUP_REMOVED lines=10> */
[----:B------:R-:W-:Y:S01]  /*59be0*/  PRMT R0, R4, 0x3340, R0 ;  /* 0x0000334004007816 */ /* 0x000fe20000000000 */
[----:B------:R-:W-:Y:S04]  /*59bf0*/  STL [R1+0x188], R3 ;  /* 0x0001880301007387 */ /* 0x000fe80000100800 */
[----:B------:R0:W-:Y:S04]  /*59c00*/  STL [R1+0x330], R2 ;  /* 0x0003300201007387 */ /* 0x0001e80000100800 */
        /* <DEDUP_REMOVED lines=9> */
[----:B------:R-:W2:Y:S01]  /*59ca0*/  LDL.LU R25, [R1+0x520] ;  /* 0x0005200001197983 */ /* 0x000ea20000300800 */
[----:B-1----:R-:W-:-:S03]  /*59cb0*/  SHF.R.U32.HI R0, RZ, 0x8, R23 ;  /* 0x00000008ff007819 */ /* 0x002fc60000011617 */
[----:B------:R-:W2:Y:S01]  /*59cc0*/  LDL.LU R23, [R1+0x204] ;  /* 0x0002040001177983 */ /* 0x000ea20000300800 */
[----:B------:R-:W-:Y:S02]  /*59cd0*/  LOP3.LUT R4, R4, 0xffff, RZ, 0xc0, !PT ;  /* 0x0000ffff04047812 */ /* 0x000fe400078ec0ff */
[----:B------:R-:W-:Y:S02]  /*59ce0*/  LOP3.LUT R0, R0, 0xffff, RZ, 0xc0, !PT ;  /* 0x0000ffff00007812 */ /* 0x000fe400078ec0ff */
[--C-:B------:R-:W-:Y:S02]  /*59cf0*/  PRMT R2, R4, 0x3340, R1.reuse ;  /* 0x0000334004027816 */ /* 0x100fe40000000001 */
[----:B------:R-:W-:Y:S01]  /*59d00*/  PRMT R0, R0, 0x3340, R1 ;  /* 0x0000334000007816 */ /* 0x000fe20000000001 */
[----:B------:R-:W-:Y:S04]  /*59d10*/  STL [R1+0x258], R3 ;  /* 0x0002580301007387 */ /* 0x000fe80000100800 */
[----:B------:R-:W-:Y:S01]  /*59d20*/  STL [R1+0x144], R2 ;  /* 0x0001440201007387 */ /* 0x000fe20000100800 */
[----:B------:R-:W-:-:S03]  /*59d30*/  SHF.R.U32.HI R4, RZ, 0x8, R11 ;  /* 0x00000008ff047819 */ /* 0x000fc6000001160b */
[----:B------:R4:W-:Y:S01]  /*59d40*/  STL [R1+0x178], R0 ;  /* 0x0001780001007387 */ /* 0x0009e20000100800 */
[----:B------:R-:W-:-:S03]  /*59d50*/  SHF.R.U32.HI R5, RZ, 0x8, R10 ;  /* 0x00000008ff057819 */ /* 0x000fc6000001160a */
[----:B------:R-:W2:Y:S04]  /*59d60*/  LDL.LU R11, [R1+0x558] ;  /* 0x00055800010b7983 */ /* 0x000ea80000300800 */
[----:B------:R-:W2:Y:S01]  /*59d70*/  LDL.LU R10, [R1+0x530] ;  /* 0x00053000010a7983 */ /* 0x000ea20000300800 */
[----:B------:R-:W-:Y:S02]  /*59d80*/  LOP3.LUT R4, R4, 0xffff, RZ, 0xc0, !PT ;  /* 0x0000ffff04047812 */ /* 0x000fe400078ec0ff */
[----:B------:R-:W-:Y:S02]  /*59d90*/  LOP3.LUT R5, R5, 0xffff, RZ, 0xc0, !PT ;  /* 0x0000ffff05057812 */ /* 0x000fe400078ec0ff */
[----:B----4-:R-:W-:Y:S02]  /*59da0*/  SHF.R.U32.HI R0, RZ, 0x8, R9 ;  /* 0x00000008ff007819 */ /* 0x010fe40000011609 */
[----:B------:R-:W4:Y:S02]  /*59db0*/  LDL.LU R9, [R1+0x560] ;  /* 0x0005600001097983 */ /* 0x000f240000300800 */
[----:B------:R-:W-:-:S02]  /*59dc0*/  LOP3.LUT R0, R0, 0xffff, RZ, 0xc0, !PT ;  /* 0x0000ffff00007812 */ /* 0x000fc400078ec0ff */
[----:B------:R-:W-:Y:S02]  /*59dd0*/  PRMT R4, R4, 0x3340, R5 ;  /* 0x0000334004047816 */ /* 0x000fe40000000005 */
[----:B---3--:R-:W-:Y:S02]  /*59de0*/  SHF.R.U32.HI R6, RZ, 0x8, R8 ;  /* 0x00000008ff067819 */ /* 0x008fe40000011608 */
[----:B------:R-:W-:Y:S02]  /*59df0*/  SHF.R.U32.HI R2, RZ, 0x8, R26 ;  /* 0x00000008ff027819 */ /* 0x000fe4000001161a */
[----:B------:R-:W-:Y:S02]  /*59e00*/  SHF.R.U32.HI R3, RZ, 0x8, R28 ;  /* 0x00000008ff037819 */ /* 0x000fe4000001161c */
[----:B------:R-:W3:Y:S01]  /*59e10*/  LDL.LU R28, [R1+0x55c] ;  /* 0x00055c00011c7983 */ /* 0x000ee20000300800 */
[----:B------:R-:W-:Y:S02]  /*59e20*/  LOP3.LUT R2, R2, 0xffff, RZ, 0xc0, !PT ;  /* 0x0000ffff02027812 */ /* 0x000fe400078ec0ff */
[----:B------:R-:W-:-:S02]  /*59e30*/  LOP3.LUT R6, R6, 0xffff, RZ, 0xc0, !PT ;  /* 0x0000ffff06067812 */ /* 0x000fc400078ec0ff */
[----:B------:R-:W-:Y:S02]  /*59e40*/  LOP3.LUT R3, R3, 0xffff, RZ, 0xc0, !PT ;  /* 0x0000ffff03037812 */ /* 0x000fe400078ec0ff */
[----:B------:R-:W-:Y:S02]  /*59e50*/  PRMT R2, R0, 0x3340, R2 ;  /* 0x0000334000027816 */ /* 0x000fe40000000002 */
[----:B------:R-:W-:Y:S01]  /*59e60*/  PRMT R0, R6, 0x3340, R3 ;  /* 0x0000334006007816 */ /* 0x000fe20000000003 */
[----:B------:R0:W-:Y:S04]  /*59e70*/  STL [R1+0x2d4], R4 ;  /* 0x0002d40401007387 */ /* 0x0001e80000100800 */
[----:B------:R-:W-:Y:S04]  /*59e80*/  STL [R1+0x248], R2 ;  /* 0x0002480201007387 */ /* 0x000fe80000100800 */
[----:B------:R2:W-:Y:S04]  /*59e90*/  STL [R1+0x244], R0 ;  /* 0x0002440001007387 */ /* 0x0005e80000100800 */
[----:B------:R-:W3:Y:S04]  /*59ea0*/  LDL.LU R8, [R1+0x524] ;  /* 0x0005240001087983 */ /* 0x000ee80000300800 */
[----:B------:R-:W3:Y:S01]  /*59eb0*/  LDL.LU R26, [R1+0x6c] ;  /* 0x00006c00011a7983 */ /* 0x000ee20000300800 */
[----:B0-----:R-:W-:-:S03]  /*59ec0*/  SHF.R.U32.HI R4, RZ, 0x8, R27 ;  /* 0x00000008ff047819 */ /* 0x001fc6000001161b */
[----:B------:R-:W3:Y:S01]  /*59ed0*/  LDL.LU R27, [R1+0x570] ;  /* 0x00057000011b7983 */ /* 0x000ee20000300800 */
[----:B------:R-:W-:-:S03]  /*59ee0*/  SHF.R.U32.HI R3, RZ, 0x8, R24 ;  /* 0x00000008ff037819 */ /* 0x000fc60000011618 */
[----:B------:R-:W3:Y:S01]  /*59ef0*/  LDL.LU R24, [R1+0x56c] ;  /* 0x00056c0001187983 */ /* 0x000ee20000300800 */
[----:B------:R-:W-:Y:S02]  /*59f00*/  LOP3.LUT R4, R4, 0xffff, RZ, 0xc0, !PT ;  /* 0x0000ffff04047812 */ /* 0x000fe400078ec0ff */
[----:B------:R-:W-:Y:S02]  /*59f10*/  LOP3.LUT R3, R3, 0xffff, RZ, 0xc0, !PT ;  /* 0x0000ffff03037812 */ /* 0x000fe400078ec0ff */
[--C-:B------:R-:W-:Y:S02]  /*59f20*/  PRMT R4, R4, 0x3340, R1.reuse ;  /* 0x0000334004047816 */ /* 0x100fe40000000001 */
[----:B------:R-:W-:Y:S02]  /*59f30*/  PRMT R3, R3, 0x3340, R1 ;  /* 0x0000334003037816 */ /* 0x000fe40000000001 */
[----:B--2---:R-:W-:Y:S02]  /*59f40*/  SHF.R.U32.HI R0, RZ, 0x8, R25 ;  /* 0x00000008ff007819 */ /* 0x004fe40000011619 */
[----:B------:R-:W2:Y:S01]  /*59f50*/  LDL.LU R25, [R1+0x52c] ;  /* 0x00052c0001197983 */ /* 0x000ea20000300800 */
[----:B------:R-:W-:-:S03]  /*59f60*/  SHF.R.U32.HI R2, RZ, 0x8, R23 ;  /* 0x00000008ff027819 */ /* 0x000fc60000011617 */
[----:B------:R-:W2:Y:S01]  /*59f70*/  LDL.LU R23, [R1+0x528] ;  /* 0x0005280001177983 */ /* 0x000ea20000300800 */
[----:B------:R-:W-:Y:S02]  /*59f80*/  LOP3.LUT R0, R0, 0xffff, RZ, 0xc0, !PT ;  /* 0x0000ffff00007812 */ /* 0x000fe400078ec0ff */
[----:B------:R-:W-:Y:S01]  /*59f90*/  LOP3.LUT R2, R2, 0xffff, RZ, 0xc0, !PT ;  /* 0x0000ffff02027812 */ /* 0x000fe200078ec0ff */
[----:B------:R0:W-:Y:S03]  /*59fa0*/  STL [R1+0x140], R4 ;  /* 0x0001400401007387 */ /* 0x0001e60000100800 */
[----:B------:R-:W-:Y:S01]  /*59fb0*/  PRMT R2, R0, 0x3340, R2 ;  /* 0x0000334000027816 */ /* 0x000fe20000000002 */
[----:B------:R-:W-:Y:S01]  /*59fc0*/  STL [R1+0x154], R3 ;  /* 0x0001540301007387 */ /* 0x000fe20000100800 */
[----:B------:R-:W-:-:S03]  /*59fd0*/  SHF.R.U32.HI R0, RZ, 0x8, R11 ;  /* 0x00000008ff007819 */ /* 0x000fc6000001160b */
[----:B------:R4:W-:Y:S01]  /*59fe0*/  STL [R1+0x23c], R2 ;  /* 0x00023c0201007387 */ /* 0x0009e20000100800 */
[----:B0-----:R-:W-:-:S03]  /*59ff0*/  SHF.R.U32.HI R4, RZ, 0x8, R10 ;  /* 0x00000008ff047819 */ /* 0x001fc6000001160a */
[----:B------:R-:W2:Y:S04]  /*5a000*/  LDL.LU R11, [R1+0x54c] ;  /* 0x00054c00010b7983 */ /* 0x000ea80000300800 */
[----:B------:R-:W2:Y:S01]  /*5a010*/  LDL.LU R10, [R1+0x554] ;  /* 0x00055400010a7983 */ /* 0x000ea20000300800 */
[----:B------:R-:W-:Y:S02]  /*5a020*/  LOP3.LUT R0, R0, 0xffff, RZ, 0xc0, !PT ;  /* 0x0000ffff00007812 */ /* 0x000fe400078ec0ff */
[----:B------:R-:W-:Y:S02]  /*5a030*/  LOP3.LUT R4, R4, 0xffff, RZ, 0xc0, !PT ;  /* 0x0000ffff04047812 */ /* 0x000fe400078ec0ff */
[----:B----4-:R-:W-:Y:S02]  /*5a040*/  SHF.R.U32.HI R2, RZ, 0x8, R9 ;  /* 0x00000008ff027819 */ /* 0x010fe40000011609 */
[----:B------:R-:W4:Y:S02]  /*5a050*/  LDL.LU R9, [R1+0x548] ;  /* 0x0005480001097983 */ /* 0x000f240000300800 */
[----:B------:R-:W-:-:S02]  /*5a060*/  LOP3.LUT R2, R2, 0xffff, RZ, 0xc0, !PT ;  /* 0x0000ffff02027812 */ /* 0x000fc400078ec0ff */
[--C-:B------:R-:W-:Y:S02]  /*5a070*/  PRMT R5, R4, 0x3340, R1.reuse ;  /* 0x0000334004057816 */ /* 0x100fe40000000001 */
[----:B------:R-:W-:Y:S02]  /*5a080*/  PRMT R4, R0, 0x3340, R2 ;  /* 0x0000334000047816 */ /* 0x000fe40000000002 */
[----:B---3--:R-:W-:Y:S02]  /*5a090*/  SHF.R.U32.HI R3, RZ, 0x8, R28 ;  /* 0x00000008ff037819 */ /* 0x008fe4000001161c */
[----:B------:R-:W3:Y:S02]  /*5a0a0*/  LDL.LU R28, [R1+0x544] ;  /* 0x00054400011c7983 */ /* 0x000ee40000300800 */
[----:B------:R-:W-:Y:S02]  /*5a0b0*/  LOP3.LUT R3, R3, 0xffff, RZ, 0xc0, !PT ;  /* 0x0000ffff03037812 */ /* 0x000fe400078ec0ff */
[----:B------:R-:W-:Y:S02]  /*5a0c0*/  STL [R1+0x148], R5 ;  /* 0x0001480501007387 */ /* 0x000fe40000100800 */
[----:B------:R-:W-:-:S02]  /*5a0d0*/  PRMT R2, R3, 0x3340, R1 ;  /* 0x0000334003027816 */ /* 0x000fc40000000001 */
[----:B------:R0:W-:Y:S01]  /*5a0e0*/  STL [R1+0x234], R4 ;  /* 0x0002340401007387 */ /* 0x0001e20000100800 */
[----:B------:R-:W-:-:S03]  /*5a0f0*/  SHF.R.U32.HI R0, RZ, 0x8, R8 ;  /* 0x00000008ff007819 */ /* 0x000fc60000011608 */
[----:B------:R2:W-:Y:S01]  /*5a100*/  STL [R1+0x14c], R2 ;  /* 0x00014c0201007387 */ /* 0x0005e20000100800 */
[----:B------:R-:W-:-:S03]  /*5a110*/  SHF.R.U32.HI R6, RZ, 0x8, R26 ;  /* 0x00000008ff067819 */ /* 0x000fc6000001161a */
[----:B------:R-:W3:Y:S04]  /*5a120*/  LDL.LU R8, [R1+0x564] ;  /* 0x0005640001087983 */ /* 0x000ee80000300800 */
[----:B------:R-:W3:Y:S01]  /*5a130*/  LDL.LU R26, [R1+0x108] ;  /* 0x00010800011a7983 */ /* 0x000ee20000300800 */
[----:B0-----:R-:W-:-:S03]  /*5a140*/  SHF.R.U32.HI R4, RZ, 0x8, R27 ;  /* 0x00000008ff047819 */ /* 0x001fc6000001161b */
[----:B------:R-:W3:Y:S01]  /*5a150*/  LDL.LU R27, [R1+0x68] ;  /* 0x00006800011b7983 */ /* 0x000ee20000300800 */
[----:B------:R-:W-:Y:S02]  /*5a160*/  SHF.R.U32.HI R5, RZ, 0x8, R24 ;  /* 0x00000008ff057819 */ /* 0x000fe40000011618 */
[----:B------:R-:W-:Y:S02]  /*5a170*/  LOP3.LUT R4, R4, 0xffff, RZ, 0xc0, !PT ;  /* 0x0000ffff04047812 */ /* 0x000fe400078ec0ff */
[----:B------:R-:W-:Y:S01]  /*5a180*/  LOP3.LUT R0, R0, 0xffff, RZ, 0xc0, !PT ;  /* 0x0000ffff00007812 */ /* 0x000fe200078ec0ff */
[----:B------:R-:W3:Y:S01]  /*5a190*/  LDL.LU R24, [R1+0x53c] ;  /* 0x00053c0001187983 */ /* 0x000ee20000300800 */
[----:B------:R-:W-:-:S04]  /*5a1a0*/  LOP3.LUT R5, R5, 0xffff, RZ, 0xc0, !PT ;  /* 0x0000ffff05057812 */ /* 0x000fc800078ec0ff */
[----:B------:R-:W-:Y:S02]  /*5a1b0*/  PRMT R4, R4, 0x3340, R5 ;  /* 0x0000334004047816 */ /* 0x000fe40000000005 */
[----:B------:R-:W-:-:S03]  /*5a1c0*/  LOP3.LUT R6, R6, 0xffff, RZ, 0xc0, !PT ;  /* 0x0000ffff06067812 */ /* 0x000fc600078ec0ff */
[----:B------:R0:W-:Y:S01]  /*5a1d0*/  STL [R1+0x294], R4 ;  /* 0x0002940401007387 */ /* 0x0001e20000100800 */
[----:B--2---:R-:W-:Y:S02]  /*5a1e0*/  SHF.R.U32.HI R2, RZ, 0x8, R25 ;  /* 0x00000008ff027819 */ /* 0x004fe40000011619 */
[----:B------:R-:W-:Y:S01]  /*5a1f0*/  SHF.R.U32.HI R3, RZ, 0x8, R23 ;  /* 0x00000008ff037819 */ /* 0x000fe20000011617 */
[----:B------:R-:W2:Y:S01]  /*5a200*/  LDL.LU R25, [R1+0x534] ;  /* 0x0005340001197983 */ /* 0x000ea20000300800 */
[----:B------:R-:W-:Y:S02]  /*5a210*/  LOP3.LUT R2, R2, 0xffff, RZ, 0xc0, !PT ;  /* 0x0000ffff02027812 */ /* 0x000fe400078ec0ff */
[----:B------:R-:W-:Y:S02]  /*5a220*/  LOP3.LUT R3, R3, 0xffff, RZ, 0xc0, !PT ;  /* 0x0000ffff03037812 */ /* 0x000fe400078ec0ff */
[----:B------:R-:W-:-:S05]  /*5a230*/  PRMT R0, R0, 0x3340, R2 ;  /* 0x0000334000007816 */ /* 0x000fca0000000002 */
[----:B------:R1:W-:Y:S04]  /*5a240*/  STL [R1+0x228], R0 ;  /* 0x0002280001007387 */ /* 0x0003e80000100800 */
[----:B------:R-:W2:Y:S01]  /*5a250*/  LDL.LU R23, [R1+0x84] ;  /* 0x0000840001177983 */ /* 0x000ea20000300800 */
[----:B0-----:R-:W-:Y:S02]  /*5a260*/  SHF.R.U32.HI R4, RZ, 0x8, R11 ;  /* 0x00000008ff047819 */ /* 0x001fe4000001160b */
[----:B-1----:R-:W-:Y:S02]  /*5a270*/  PRMT R0, R6, 0x3340, R3 ;  /* 0x0000334006007816 */ /* 0x002fe40000000003 */
[----:B------:R-:W-:Y:S02]  /*5a280*/  SHF.R.U32.HI R3, RZ, 0x8, R10 ;  /* 0x00000008ff037819 */ /* 0x000fe4000001160a */
[----:B------:R-:W-:Y:S01]  /*5a290*/  LOP3.LUT R4, R4, 0xffff, RZ, 0xc0, !PT ;  /* 0x0000ffff04047812 */ /* 0x000fe200078ec0ff */
[----:B------:R-:W0:Y:S01]  /*5a2a0*/  LDC R6, c[0x0][0x3b4] ;  /* 0x0000ed00ff067b82 */ /* 0x000e220000000800 */
[----:B------:R4:W-:Y:S04]  /*5a2b0*/  STL [R1+0x220], R0 ;  /* 0x0002200001007387 */ /* 0x0009e80000100800 */
[----:B------:R-:W2:Y:S01]  /*5a2c0*/  LDL R5, [R1+0x11dc] ;  /* 0x0011dc0001057983 */ /* 0x000ea20000100800 */
[----:B------:R-:W-:-:S02]  /*5a2d0*/  LOP3.LUT R3, R3, 0xffff, RZ, 0xc0, !PT ;  /* 0x0000ffff03037812 */ /* 0x000fc400078ec0ff */
[----:B------:R-:W-:Y:S02]  /*5a2e0*/  PRMT R4, R4, 0x3340, R1 ;  /* 0x0000334004047816 */ /* 0x000fe40000000001 */
[----:B----4-:R-:W-:Y:S02]  /*5a2f0*/  SHF.R.U32.HI R0, RZ, 0x8, R9 ;  /* 0x00000008ff007819 */ /* 0x010fe40000011609 */
[----:B------:R-:W-:Y:S02]  /*5a300*/  PRMT R3, R3, 0x3340, R1 ;  /* 0x0000334003037816 */ /* 0x000fe40000000001 */
[----:B------:R-:W-:Y:S01]  /*5a310*/  LOP3.LUT R0, R0, 0xffff, RZ, 0xc0, !PT ;  /* 0x0000ffff00007812 */ /* 0x000fe200078ec0ff */
[----:B------:R-:W-:Y:S01]  /*5a320*/  STL [R1+0x114], R4 ;  /* 0x0001140401007387 */ /* 0x000fe20000100800 */
[----:B---3--:R-:W-:-:S03]  /*5a330*/  SHF.R.U32.HI R2, RZ, 0x8, R28 ;  /* 0x00000008ff027819 */ /* 0x008fc6000001161c */
[----:B------:R-:W3:Y:S01]  /*5a340*/  LDL.LU R28, [R1+0x12c] ;  /* 0x00012c00011c7983 */ /* 0x000ee20000300800 */
[----:B------:R-:W-:-:S04]  /*5a350*/  LOP3.LUT R2, R2, 0xffff, RZ, 0xc0, !PT ;  /* 0x0000ffff02027812 */ /* 0x000fc800078ec0ff */
[----:B------:R-:W-:Y:S01]  /*5a360*/  PRMT R0, R0, 0x3340, R2 ;  /* 0x0000334000007816 */ /* 0x000fe20000000002 */
[----:B------:R1:W-:Y:S04]  /*5a370*/  STL [R1+0x150], R3 ;  /* 0x0001500301007387 */ /* 0x0003e80000100800 */
[----:B------:R4:W-:Y:S01]  /*5a380*/  STL [R1+0x214], R0 ;  /* 0x0002140001007387 */ /* 0x0009e20000100800 */
[----:B-1----:R-:W-:Y:S02]  /*5a390*/  SHF.R.U32.HI R3, RZ, 0x8, R8 ;  /* 0x00000008ff037819 */ /* 0x002fe40000011608 */
[----:B------:R-:W1:Y:S01]  /*5a3a0*/  LDC R8, c[0x0][0x3b4] ;  /* 0x0000ed00ff087b82 */ /* 0x000e620000000800 */
[----:B----4-:R-:W-:Y:S02]  /*5a3b0*/  SHF.R.U32.HI R0, RZ, 0x8, R26 ;  /* 0x00000008ff007819 */ /* 0x010fe4000001161a */
[----:B------:R-:W-:-:S02]  /*5a3c0*/  LOP3.LUT R3, R3, 0xffff, RZ, 0xc0, !PT ;  /* 0x0000ffff03037812 */ /* 0x000fc400078ec0ff */
[----:B------:R-:W-:Y:S02]  /*5a3d0*/  SHF.R.U32.HI R2, RZ, 0x8, R27 ;  /* 0x00000008ff027819 */ /* 0x000fe4000001161b */
[----:B------:R-:W-:Y:S02]  /*5a3e0*/  LOP3.LUT R0, R0, 0xffff, RZ, 0xc0, !PT ;  /* 0x0000ffff00007812 */ /* 0x000fe400078ec0ff */
[----:B------:R-:W-:Y:S02]  /*5a3f0*/  LOP3.LUT R2, R2, 0xffff, RZ, 0xc0, !PT ;  /* 0x0000ffff02027812 */ /* 0x000fe400078ec0ff */
[----:B------:R-:W-:Y:S02]  /*5a400*/  PRMT R3, R3, 0x3340, R1 ;  /* 0x0000334003037816 */ /* 0x000fe40000000001 */
[----:B------:R-:W-:-:S03]  /*5a410*/  PRMT R0, R0, 0x3340, R2 ;  /* 0x0000334000007816 */ /* 0x000fc60000000002 */
[----:B------:R4:W-:Y:S04]  /*5a420*/  STL [R1+0x124], R3 ;  /* 0x0001240301007387 */ /* 0x0009e80000100800 */
[----:B------:R0:W-:Y:S04]  /*5a430*/  STL [R1+0x210], R0 ;  /* 0x0002100001007387 */ /* 0x0001e80000100800 */
[----:B------:R-:W3:Y:S04]  /*5a440*/  LDL.LU R26, [R1+0x580] ;  /* 0x00058000011a7983 */ /* 0x000ee80000300800 */
[----:B------:R-:W3:Y:S01]  /*5a450*/  LDL.LU R27, [R1+0x578] ;  /* 0x00057800011b7983 */ /* 0x000ee20000300800 */
[----:B----4-:R-:W-:-:S04]  /*5a460*/  SHF.R.U32.HI R3, RZ, 0x8, R24 ;  /* 0x00000008ff037819 */ /* 0x010fc80000011618 */
[----:B------:R-:W-:Y:S02]  /*5a470*/  LOP3.LUT R3, R3, 0xffff, RZ, 0xc0, !PT ;  /* 0x0000ffff03037812 */ /* 0x000fe400078ec0ff */
[----:B--2---:R-:W-:-:S04]  /*5a480*/  SHF.R.U32.HI R4, RZ, 0x8, R25 ;  /* 0x00000008ff047819 */ /* 0x004fc80000011619 */
[----:B------:R-:W-:-:S04]  /*5a490*/  LOP3.LUT R4, R4, 0xffff, RZ, 0xc0, !PT ;  /* 0x0000ffff04047812 */ /* 0x000fc800078ec0ff */
[----:B------:R-:W-:Y:S02]  /*5a4a0*/  PRMT R3, R3, 0x3340, R4 ;  /* 0x0000334003037816 */ /* 0x000fe40000000004 */
[----:B0-----:R-:W-:-:S04]  /*5a4b0*/  SHF.R.U32.HI R0, RZ, 0x8, R23 ;  /* 0x00000008ff007819 */ /* 0x001fc80000011617 */
[----:B------:R-:W-:Y:S01]  /*5a4c0*/  LOP3.LUT R0, R0, 0xffff, RZ, 0xc0, !PT ;  /* 0x0000ffff00007812 */ /* 0x000fe200078ec0ff */
[----:B------:R0:W-:Y:S01]  /*5a4d0*/  STL [R1+0x204], R3 ;  /* 0x0002040301007387 */ /* 0x0001e20000100800 */
[----:B------:R-:W-:Y:S02]  /*5a4e0*/  IMAD R2, R5, UR32, RZ ;  /* 0x0000002005027c24 */ /* 0x000fe4000f8e02ff */
[----:B0-----:R-:W-:Y:S01]  /*5a4f0*/  PRMT R3, R0, 0x3340, R1 ;  /* 0x0000334000037816 */ /* 0x001fe20000000001 */
[----:B------:R-:W0:Y:S01]  /*5a500*/  LDC R5, c[0x0][0x3b4] ;  /* 0x0000ed00ff057b82 */ /* 0x000e220000000800 */
[----:B------:R-:W2:Y:S01]  /*5a510*/  LDCU.64 UR32, c[0x0][0x390] ;  /* 0x00007200ff2077ac */ /* 0x000ea20008000a00 */
[----:B------:R-:W-:Y:S01]  /*5a520*/  IADD3 R12, P1, PT, R2, UR16, RZ ;  /* 0x00000010020c7c10 */ /* 0x000fe2000ff3e0ff */
[----:B------:R-:W-:Y:S01]  /*5a530*/  IMAD R0, R6, 0x40, R2 ;  /* 0x0000004006007824 */ /* 0x000fe200078e0202 */
[----:B------:R4:W-:Y:S02]  /*5a540*/  STL [R1+0x11c], R3 ;  /* 0x00011c0301007387 */ /* 0x0009e40000100800 */
[----:B------:R-:W-:Y:S01]  /*5a550*/  LEA.HI.X.SX32 R23, R2, UR17, 0x1, P1 ;  /* 0x0000001102177c11 */ /* 0x000fe200088f0eff */
[----:B-1----:R-:W-:Y:S01]  /*5a560*/  IMAD R8, R8, 0x40, R0 ;  /* 0x0000004008087824 */ /* 0x002fe200078e0200 */
[----:B----4-:R-:W1:Y:S01]  /*5a570*/  LDC R3, c[0x0][0x3b4] ;  /* 0x0000ed00ff037b82 */ /* 0x010e620000000800 */
[----:B------:R-:W-:-:S03]  /*5a580*/  IADD3 R11, P1, PT, R0, UR22, RZ ;  /* 0x00000016000b7c10 */ /* 0x000fc6000ff3e0ff */
[----:B------:R-:W-:Y:S01]  /*5a590*/  IADD3 R10, P2, PT, R8, UR34, RZ ;  /* 0x00000022080a7c10 */ /* 0x000fe2000ff5e0ff */
[----:B------:R-:W-:Y:S01]  /*5a5a0*/  STL [R1+0x8], R23 ;  /* 0x0000081701007387 */ /* 0x000fe20000100800 */
[----:B------:R-:W4:Y:S03]  /*5a5b0*/  LDCU.64 UR16, c[0x0][0x390] ;  /* 0x00007200ff1077ac */ /* 0x000f260008000a00 */
[----:B------:R-:W-:Y:S01]  /*5a5c0*/  STL [R1+0x2420], R11 ;  /* 0x0024200b01007387 */ /* 0x000fe20000100800 */
[----:B------:R-:W-:-:S03]  /*5a5d0*/  LEA.HI.X.SX32 R0, R0, UR23, 0x1, P1 ;  /* 0x0000001700007c11 */ /* 0x000fc600088f0eff */
[----:B------:R-:W-:Y:S01]  /*5a5e0*/  STL [R1+0x2424], R10 ;  /* 0x0024240a01007387 */ /* 0x000fe20000100800 */
[----:B------:R-:W-:-:S03]  /*5a5f0*/  IMAD R7, R7, 0x40, R8 ;  /* 0x0000004007077824 */ /* 0x000fc600078e0208 */
[----:B------:R-:W3:Y:S01]  /*5a600*/  LDL.LU R24, [R1+0x5b4] ;  /* 0x0005b40001187983 */ /* 0x000ee20000300800 */
[----:B0-----:R-:W-:Y:S01]  /*5a610*/  IMAD R4, R5, 0x40, R7 ;  /* 0x0000004005047824 */ /* 0x001fe200078e0207 */
[----:B------:R-:W0:Y:S01]  /*5a620*/  LDCU.64 UR22, c[0x0][0x390] ;  /* 0x00007200ff1677ac */ /* 0x000e220008000a00 */
[----:B------:R-:W0:Y:S01]  /*5a630*/  LDCU UR34, c[0x0][0x398] ;  /* 0x00007300ff2277ac */ /* 0x000e220008000800 */
[C---:B------:R-:W-:Y:S02]  /*5a640*/  IADD3 R9, P1, PT, R7.reuse, UR48, RZ ;  /* 0x0000003007097c10 */ /* 0x040fe4000ff3e0ff */
[----:B------:R-:W-:Y:S01]  /*5a650*/  LEA.HI.X.SX32 R8, R8, UR35, 0x1, P2 ;  /* 0x0000002308087c11 */ /* 0x000fe200090f0eff */
[----:B------:R-:W0:Y:S01]  /*5a660*/  LDCU UR48, c[0x0][0x398] ;  /* 0x00007300ff3077ac */ /* 0x000e220008000800 */
[----:B------:R-:W0:Y:S01]  /*5a670*/  LDCU UR35, c[0x0][0x398] ;  /* 0x00007300ff2377ac */ /* 0x000e220008000800 */
[----:B------:R-:W-:Y:S02]  /*5a680*/  LEA.HI.X.SX32 R7, R7, UR49, 0x1, P1 ;  /* 0x0000003107077c11 */ /* 0x000fe400088f0eff */
[C---:B--2---:R-:W-:Y:S01]  /*5a690*/  IADD3 R6, P1, PT, R4.reuse, UR32, RZ ;  /* 0x0000002004067c10 */ /* 0x044fe2000ff3e0ff */
[----:B------:R-:W2:Y:S01]  /*5a6a0*/  LDCU UR49, c[0x0][0x398] ;  /* 0x00007300ff3177ac */ /* 0x000ea20008000800 */
[----:B------:R-:W0:Y:S01]  /*5a6b0*/  LDCU UR32, c[0x0][0x398] ;  /* 0x00007300ff2077ac */ /* 0x000e220008000800 */
[----:B-1----:R-:W-:Y:S01]  /*5a6c0*/  IMAD R3, R3, 0x40, R4 ;  /* 0x0000004003037824 */ /* 0x002fe200078e0204 */
[----:B------:R-:W-:Y:S01]  /*5a6d0*/  LEA.HI.X.SX32 R4, R4, UR33, 0x1, P1 ;  /* 0x0000002104047c11 */ /* 0x000fe200088f0eff */
[----:B------:R-:W1:Y:S03]  /*5a6e0*/  LDCU UR33, c[0x0][0x398] ;  /* 0x00007300ff2177ac */ /* 0x000e660008000800 */
[----:B----4-:R-:W-:-:S02]  /*5a6f0*/  IADD3 R5, P2, PT, R3, UR16, RZ ;  /* 0x0000001003057c10 */ /* 0x010fc4000ff5e0ff */
[----:B---3--:R-:W-:-:S04]  /*5a700*/  SHF.R.U32.HI R2, RZ, 0x8, R28 ;  /* 0x00000008ff027819 */ /* 0x008fc8000001161c */
[----:B------:R-:W-:-:S04]  /*5a710*/  LOP3.LUT R2, R2, 0xffff, RZ, 0xc0, !PT ;  /* 0x0000ffff02027812 */ /* 0x000fc800078ec0ff */
[----:B------:R-:W-:-:S05]  /*5a720*/  PRMT R2, R2, 0x3340, R1 ;  /* 0x0000334002027816 */ /* 0x000fca0000000001 */
[----:B------:R-:W-:Y:S04]  /*5a730*/  STL [R1+0x118], R2 ;  /* 0x0001180201007387 */ /* 0x000fe80000100800 */
[----:B------:R-:W3:Y:S04]  /*5a740*/  LDL.LU R25, [R1+0x5b0] ;  /* 0x0005b00001197983 */ /* 0x000ee80000300800 */
[----:B------:R4:W-:Y:S04]  /*5a750*/  STL [R1+0x4], R0 ;  /* 0x0000040001007387 */ /* 0x0009e80000100800 */
[----:B------:R-:W2:Y:S04]  /*5a760*/  LDL.LU R28, [R1+0x5ac] ;  /* 0x0005ac00011c7983 */ /* 0x000ea80000300800 */
[----:B------:R-:W-:Y:S04]  /*5a770*/  STL [R1+0x2428], R9 ;  /* 0x0024280901007387 */ /* 0x000fe80000100800 */
[----:B------:R-:W-:Y:S04]  /*5a780*/  STL [R1+0x242c], R8 ;  /* 0x00242c0801007387 */ /* 0x000fe80000100800 */
[----:B------:R0:W-:Y:S04]  /*5a790*/  STL [R1+0x2430], R7 ;  /* 0x0024300701007387 */ /* 0x0001e80000100800 */
[----:B------:R-:W-:Y:S04]  /*5a7a0*/  STL [R1+0x2434], R6 ;  /* 0x0024340601007387 */ /* 0x000fe80000100800 */
[----:B------:R-:W2:Y:S04]  /*5a7b0*/  LDL.LU R16, [R1+0x588] ;  /* 0x0005880001107983 */ /* 0x000ea80000300800 */
[----:B------:R-:W2:Y:S01]  /*5a7c0*/  LDL.LU R15, [R1+0x584] ;  /* 0x00058400010f7983 */ /* 0x000ea20000300800 */
[----:B------:R-:W-:Y:S01]  /*5a7d0*/  IMAD R13, R13, 0x40, R3 ;  /* 0x000000400d0d7824 */ /* 0x000fe200078e0203 */
[----:B----4-:R-:W-:-:S02]  /*5a7e0*/  SHF.R.U32.HI R0, RZ, 0x8, R26 ;  /* 0x00000008ff007819 */ /* 0x010fc4000001161a */
[----:B------:R-:W-:Y:S01]  /*5a7f0*/  SHF.R.U32.HI R2, RZ, 0x8, R27 ;  /* 0x00000008ff027819 */ /* 0x000fe2000001161b */
[----:B0-----:R-:W0:Y:S01]  /*5a800*/  LDC R7, c[0x0][0x3b4] ;  /* 0x0000ed00ff077b82 */ /* 0x001e220000000800 */
[----:B------:R-:W-:Y:S02]  /*5a810*/  LOP3.LUT R0, R0, 0xffff, RZ, 0xc0, !PT ;  /* 0x0000ffff00007812 */ /* 0x000fe400078ec0ff */
[----:B------:R-:W-:-:S04]  /*5a820*/  LOP3.LUT R2, R2, 0xffff, RZ, 0xc0, !PT ;  /* 0x0000ffff02027812 */ /* 0x000fc800078ec0ff */
[----:B------:R-:W-:-:S05]  /*5a830*/  PRMT R0, R0, 0x3340, R2 ;  /* 0x0000334000007816 */ /* 0x000fca0000000002 */
[----:B------:R-:W-:Y:S04]  /*5a840*/  STL [R1+0x254], R0 ;  /* 0x0002540001007387 */ /* 0x000fe80000100800 */
[----:B------:R-:W4:Y:S04]  /*5a850*/  LDL.LU R26, [R1+0x594] ;  /* 0x00059400011a7983 */ /* 0x000f280000300800 */
[----:B------:R-:W4:Y:S04]  /*5a860*/  LDL.LU R27, [R1+0x58c] ;  /* 0x00058c00011b7983 */ /* 0x000f280000300800 */
[----:B------:R-:W-:Y:S04]  /*5a870*/  STL [R1+0x2438], R5 ;  /* 0x0024380501007387 */ /* 0x000fe80000100800 */
[----:B------:R1:W-:Y:S04]  /*5a880*/  STL [R1+0x243c], R4 ;  /* 0x00243c0401007387 */ /* 0x0003e80000100800 */
[----:B-1----:R-:W4:Y:S01]  /*5a890*/  LDL R4, [R1+0x1178] ;  /* 0x0011780001047983 */ /* 0x002f220000100800 */
[----:B------:R-:W-:Y:S01]  /*5a8a0*/  LEA.HI.X.SX32 R3, R3, UR17, 0x1, P2 ;  /* 0x0000001103037c11 */ /* 0x000fe200090f0eff */
[----:B------:R-:W1:Y:S04]  /*5a8b0*/  LDCU.64 UR16, c[0x0][0x390] ;  /* 0x00007200ff1077ac */ /* 0x000e680008000a00 */
[----:B------:R2:W-:Y:S01]  /*5a8c0*/  STL [R1+0x2440], R3 ;  /* 0x0024400301007387 */ /* 0x0005e20000100800 */
[----:B------:R-:W-:-:S04]  /*5a8d0*/  SHF.R.U32.HI R2, RZ, 0x8, R24 ;  /* 0x00000008ff027819 */ /* 0x000fc80000011618 */
[----:B------:R-:W-:Y:S02]  /*5a8e0*/  LOP3.LUT R5, R2, 0xffff, RZ, 0xc0, !PT ;  /* 0x0000ffff02057812 */ /* 0x000fe400078ec0ff */
[----:B------:R-:W-:Y:S01]  /*5a8f0*/  IADD3 R2, P1, PT, R13, UR22, RZ ;  /* 0x000000160d027c10 */ /* 0x000fe2000ff3e0ff */
[----:B------:R-:W0:Y:S01]  /*5a900*/  LDCU UR22, c[0x0][0x398] ;  /* 0x00007300ff1677ac */ /* 0x000e220008000800 */
[----:B---3--:R-:W-:Y:S02]  /*5a910*/  SHF.R.U32.HI R0, RZ, 0x8, R25 ;  /* 0x00000008ff007819 */ /* 0x008fe40000011619 */
[----:B------:R-:W3:Y:S01]  /*5a920*/  LDL.LU R25, [R1+0x59c] ;  /* 0x00059c0001197983 */ /* 0x000ee20000300800 */
[----:B--2---:R-:W-:Y:S02]  /*5a930*/  SHF.R.U32.HI R3, RZ, 0x8, R28 ;  /* 0x00000008ff037819 */ /* 0x004fe4000001161c */
[----:B------:R-:W-:Y:S01]  /*5a940*/  LOP3.LUT R0, R0, 0xffff, RZ, 0xc0, !PT ;  /* 0x0000ffff00007812 */ /* 0x000fe200078ec0ff */
[----:B------:R-:W2:Y:S04]  /*5a950*/  LDL.LU R28, [R1+0x598] ;  /* 0x00059800011c7983 */ /* 0x000ea80000300800 */
[----:B------:R0:W-:Y:S01]  /*5a960*/  STL [R1+0x2444], R2 ;  /* 0x0024440201007387 */ /* 0x0001e20000100800 */
[----:B------:R-:W-:-:S02]  /*5a970*/  LOP3.LUT R3, R3, 0xffff, RZ, 0xc0, !PT ;  /* 0x0000ffff03037812 */ /* 0x000fc400078ec0ff */
[----:B0-----:R-:W-:Y:S02]  /*5a980*/  PRMT R2, R5, 0x3340, R0 ;  /* 0x0000334005027816 */ /* 0x001fe40000000000 */
[----:B------:R-:W-:Y:S01]  /*5a990*/  LEA.HI.X.SX32 R0, R13, UR23, 0x1, P1 ;  /* 0x000000170d007c11 */ /* 0x000fe200088f0eff */
[----:B----4-:R-:W-:-:S04]  /*5a9a0*/  IMAD R24, R4, UR51, RZ ;  /* 0x0000003304187c24 */ /* 0x010fc8000f8e02ff */
[----:B------:R0:W-:Y:S04]  /*5a9b0*/  STL [R1+0x2448], R0 ;  /* 0x0024480001007387 */ /* 0x0001e80000100800 */
[----:B------:R-:W-:Y:S01]  /*5a9c0*/  STL [R1+0x1ec], R2 ;  /* 0x0001ec0201007387 */ /* 0x000fe20000100800 */
[----:B------:R-:W-:Y:S01]  /*5a9d0*/  IMAD R13, R7, 0x40, R13 ;  /* 0x00000040070d7824 */ /* 0x000fe200078e020d */
[----:B------:R-:W-:Y:S01]  /*5a9e0*/  SHF.R.U32.HI R5, RZ, 0x8, R15 ;  /* 0x00000008ff057819 */ /* 0x000fe2000001160f */
[----:B------:R-:W4:Y:S01]  /*5a9f0*/  LDCU UR51, c[0x0][0x398] ;  /* 0x00007300ff3377ac */ /* 0x000f220008000800 */
[----:B------:R-:W1:Y:S01]  /*5aa00*/  LDCU UR23, c[0x0][0x398] ;  /* 0x00007300ff1777ac */ /* 0x000e620008000800 */
[----:B0-----:R-:W-:-:S05]  /*5aa10*/  PRMT R0, R3, 0x3340, R1 ;  /* 0x0000334003007816 */ /* 0x001fca0000000001 */
[----:B------:R0:W-:Y:S04]  /*5aa20*/  STL [R1+0x120], R0 ;  /* 0x0001200001007387 */ /* 0x0001e80000100800 */
[----:B------:R-:W-:Y:S01]  /*5aa30*/  STL [R1+0x630], R24 ;  /* 0x0006301801007387 */ /* 0x000fe20000100800 */
[----:B0-----:R-:W-:-:S03]  /*5aa40*/  SHF.R.U32.HI R0, RZ, 0x8, R26 ;  /* 0x00000008ff007819 */ /* 0x001fc6000001161a */
[----:B------:R-:W4:Y:S01]  /*5aa50*/  LDL.LU R26, [R1+0x57c] ;  /* 0x00057c00011a7983 */ /* 0x000f220000300800 */
[----:B------:R-:W-:-:S03]  /*5aa60*/  SHF.R.U32.HI R2, RZ, 0x8, R27 ;  /* 0x00000008ff027819 */ /* 0x000fc6000001161b */
[----:B------:R-:W4:Y:S01]  /*5aa70*/  LDL.LU R27, [R1+0x5bc] ;  /* 0x0005bc00011b7983 */ /* 0x000f220000300800 */
[----:B------:R-:W-:-:S03]  /*5aa80*/  SHF.R.U32.HI R3, RZ, 0x8, R16 ;  /* 0x00000008ff037819 */ /* 0x000fc60000011610 */
[----:B------:R-:W4:Y:S04]  /*5aa90*/  LDL.LU R10, [R1+0x5b8] ;  /* 0x0005b800010a7983 */ /* 0x000f280000300800 */
[----:B------:R-:W4:Y:S01]  /*5aaa0*/  LDL.LU R11, [R1+0x574] ;  /* 0x00057400010b7983 */ /* 0x000f220000300800 */
[----:B------:R-:W-:Y:S02]  /*5aab0*/  LOP3.LUT R5, R5, 0xffff, RZ, 0xc0, !PT ;  /* 0x0000ffff05057812 */ /* 0x000fe400078ec0ff */
[----:B------:R-:W-:Y:S02]  /*5aac0*/  LOP3.LUT R3, R3, 0xffff, RZ, 0xc0, !PT ;  /* 0x0000ffff03037812 */ /* 0x000fe400078ec0ff */
[----:B-1----:R-:W-:Y:S02]  /*5aad0*/  IADD3 R6, P1, PT, R13, UR16, RZ ;  /* 0x000000100d067c10 */ /* 0x002fe4000ff3e0ff */
[----:B------:R-:W-:-:S02]  /*5aae0*/  LOP3.LUT R0, R0, 0xffff, RZ, 0xc0, !PT ;  /* 0x0000ffff00007812 */ /* 0x000fc400078ec0ff */
[----:B------:R-:W-:Y:S02]  /*5aaf0*/  LOP3.LUT R2, R2, 0xffff, RZ, 0xc0, !PT ;  /* 0x0000ffff02027812 */ /* 0x000fe400078ec0ff */
[----:B------:R-:W-:Y:S02]  /*5ab00*/  PRMT R3, R3, 0x3340, R5 ;  /* 0x0000334003037816 */ /* 0x000fe40000000005 */
[----:B------:R-:W-:Y:S01]  /*5ab10*/  LEA.HI.X.SX32 R13, R13, UR17, 0x1, P1 ;  /* 0x000000110d0d7c11 */ /* 0x000fe200088f0eff */
[----:B------:R-:W0:Y:S01]  /*5ab20*/  LDCU UR16, c[0x0][0x3b8] ;  /* 0x00007700ff1077ac */ /* 0x000e220008000800 */
[----:B------:R-:W-:Y:S01]  /*5ab30*/  PRMT R0, R0, 0x3340, R2 ;  /* 0x0000334000007816 */ /* 0x000fe20000000002 */
[----:B------:R-:W-:Y:S04]  /*5ab40*/  STL [R1], R6 ;  /* 0x0000000601007387 */ /* 0x000fe80000100800 */
[----:B------:R-:W-:Y:S04]  /*5ab50*/  STL [R1+0x1e4], R3 ;  /* 0x0001e40301007387 */ /* 0x000fe80000100800 */
[----:B------:R-:W-:Y:S01]  /*5ab60*/  STL [R1+0x244c], R13 ;  /* 0x00244c0d01007387 */ /* 0x000fe20000100800 */
[----:B------:R-:W-:-:S03]  /*5ab70*/  VIADD R5, R24, UR54 ;  /* 0x0000003618057c36 */ /* 0x000fc60008000000 */
[----:B------:R2:W-:Y:S04]  /*5ab80*/  STL [R1+0x1dc], R0 ;  /* 0x0001dc0001007387 */ /* 0x0005e80000100800 */
[----:B------:R-:W4:Y:S01]  /*5ab90*/  LDL.LU R16, [R1+0x590] ;  /* 0x0005900001107983 */ /* 0x000f220000300800 */
[----:B------:R-:W1:Y:S01]  /*5aba0*/  LDCU UR54, c[0x0][0x398] ;  /* 0x00007300ff3677ac */ /* 0x000e620008000800 */
[----:B------:R-:W0:Y:S01]  /*5abb0*/  LDCU UR17, c[0x0][0x398] ;  /* 0x00007300ff1177ac */ /* 0x000e220008000800 */
[----:B---3--:R-:W-:Y:S02]  /*5abc0*/  SHF.R.U32.HI R2, RZ, 0x8, R25 ;  /* 0x00000008ff027819 */ /* 0x008fe40000011619 */
[----:B------:R-:W3:Y:S01]  /*5abd0*/  LDL.LU R25, [R1+0x5c0] ;  /* 0x0005c00001197983 */ /* 0x000ee20000300800 */
[----:B--2---:R-:W-:-:S02]  /*5abe0*/  SHF.R.U32.HI R0, RZ, 0x8, R28 ;  /* 0x00000008ff007819 */ /* 0x004fc4000001161c */
[----:B------:R-:W-:Y:S01]  /*5abf0*/  LOP3.LUT R2, R2, 0xffff, RZ, 0xc0, !PT ;  /* 0x0000ffff02027812 */ /* 0x000fe200078ec0ff */
[----:B------:R-:W-:Y:S01]  /*5ac00*/  VIADD R28, R5, UR55 ;  /* 0x00000037051c7c36 */ /* 0x000fe20008000000 */
[----:B------:R-:W-:Y:S01]  /*5ac10*/  STL [R1+0x604], R5 ;  /* 0x0006040501007387 */ /* 0x000fe20000100800 */
[----:B------:R-:W-:Y:S02]  /*5ac20*/  LOP3.LUT R0, R0, 0xffff, RZ, 0xc0, !PT ;  /* 0x0000ffff00007812 */ /* 0x000fe400078ec0ff */
[--C-:B------:R-:W-:Y:S01]  /*5ac30*/  PRMT R3, R2, 0x3340, R1.reuse ;  /* 0x0000334002037816 */ /* 0x100fe20000000001 */
[----:B------:R-:W2:Y:S01]  /*5ac40*/  LDCU UR55, c[0x0][0x398] ;  /* 0x00007300ff3777ac */ /* 0x000ea20008000800 */
[----:B------:R-:W-:Y:S01]  /*5ac50*/  PRMT R2, R0, 0x3340, R1 ;  /* 0x0000334000027816 */ /* 0x000fe20000000001 */
[----:B------:R-:W-:Y:S01]  /*5ac60*/  VIADD R0, R28, UR56 ;  /* 0x000000381c007c36 */ /* 0x000fe20008000000 */
[----:B------:R-:W-:Y:S04]  /*5ac70*/  STL [R1+0x5fc], R28 ;  /* 0x0005fc1c01007387 */ /* 0x000fe80000100800 */
[----:B------:R-:W-:Y:S04]  /*5ac80*/  STL [R1+0xec], R3 ;  /* 0x0000ec0301007387 */ /* 0x000fe80000100800 */
[----:B------:R4:W-:Y:S04]  /*5ac90*/  STL [R1+0x128], R2 ;  /* 0x0001280201007387 */ /* 0x0009e80000100800 */
[----:B------:R-:W2:Y:S04]  /*5aca0*/  LDL.LU R15, [R1+0x5a8] ;  /* 0x0005a800010f7983 */ /* 0x000ea80000300800 */
[----:B------:R0:W-:Y:S01]  /*5acb0*/  STL [R1+0x5f4], R0 ;  /* 0x0005f40001007387 */ /* 0x0001e20000100800 */
[----:B------:R-:W0:Y:S01]  /*5acc0*/  LDCU UR56, c[0x0][0x398] ;  /* 0x00007300ff3877ac */ /* 0x000e220008000800 */
[----:B----4-:R-:W-:-:S02]  /*5acd0*/  SHF.R.U32.HI R2, RZ, 0x8, R26 ;  /* 0x00000008ff027819 */ /* 0x010fc4000001161a */
[----:B------:R-:W4:Y:S01]  /*5ace0*/  LDL.LU R26, [R1+0x5a0] ;  /* 0x0005a000011a7983 */ /* 0x000f220000300800 */
[----:B------:R-:W-:Y:S02]  /*5acf0*/  SHF.R.U32.HI R6, RZ, 0x8, R27 ;  /* 0x00000008ff067819 */ /* 0x000fe4000001161b */
[----:B------:R-:W-:Y:S01]  /*5ad00*/  SHF.R.U32.HI R7, RZ, 0x8, R10 ;  /* 0x00000008ff077819 */ /* 0x000fe2000001160a */
[----:B------:R-:W4:Y:S01]  /*5ad10*/  LDL.LU R27, [R1+0x5a4] ;  /* 0x0005a400011b7983 */ /* 0x000f220000300800 */
[----:B------:R-:W-:Y:S02]  /*5ad20*/  SHF.R.U32.HI R3, RZ, 0x8, R11 ;  /* 0x00000008ff037819 */ /* 0x000fe4000001160b */
[----:B------:R-:W-:Y:S02]  /*5ad30*/  LOP3.LUT R6, R6, 0xffff, RZ, 0xc0, !PT ;  /* 0x0000ffff06067812 */ /* 0x000fe400078ec0ff */
[----:B------:R-:W-:Y:S01]  /*5ad40*/  LOP3.LUT R7, R7, 0xffff, RZ, 0xc0, !PT ;  /* 0x0000ffff07077812 */ /* 0x000fe200078ec0ff */
[----:B0-----:R-:W-:Y:S01]  /*5ad50*/  VIADD R0, R0, UR57 ;  /* 0x0000003900007c36 */ /* 0x001fe20008000000 */
[----:B------:R-:W-:-:S02]  /*5ad60*/  LOP3.LUT R2, R2, 0xffff, RZ, 0xc0, !PT ;  /* 0x0000ffff02027812 */ /* 0x000fc400078ec0ff */
[----:B------:R-:W-:Y:S02]  /*5ad70*/  LOP3.LUT R3, R3, 0xffff, RZ, 0xc0, !PT ;  /* 0x0000ffff03037812 */ /* 0x000fe400078ec0ff */
[----:B------:R-:W-:Y:S01]  /*5ad80*/  PRMT R6, R6, 0x3340, R7 ;  /* 0x0000334006067816 */ /* 0x000fe20000000007 */
[----:B------:R-:W0:Y:S01]  /*5ad90*/  LDCU UR57, c[0x0][0x398] ;  /* 0x00007300ff3977ac */ /* 0x000e220008000800 */
[----:B------:R1:W-:Y:S01]  /*5ada0*/  STL [R1+0x5e8], R0 ;  /* 0x0005e80001007387 */ /* 0x0003e20000100800 */
[----:B------:R-:W-:-:S03]  /*5adb0*/  PRMT R2, R2, 0x3340, R3 ;  /* 0x0000334002027816 */ /* 0x000fc60000000003 */
[----:B------:R-:W-:Y:S04]  /*5adc0*/  STL [R1+0x1d0], R6 ;  /* 0x0001d00601007387 */ /* 0x000fe80000100800 */
[----:B------:R-:W-:Y:S01]  /*5add0*/  STL [R1+0x1c4], R2 ;  /* 0x0001c40201007387 */ /* 0x000fe20000100800 */
[----:B-1----:R-:W-:Y:S01]  /*5ade0*/  VIADD R0, R0, UR71 ;  /* 0x0000004700007c36 */ /* 0x002fe20008000000 */
[----:B------:R-:W-:Y:S01]  /*5adf0*/  SHF.R.U32.HI R3, RZ, 0x8, R16 ;  /* 0x00000008ff037819 */ /* 0x000fe20000011610 */
[----:B------:R-:W1:Y:S03]  /*5ae00*/  LDCU UR71, c[0x0][0x398] ;  /* 0x00007300ff4777ac */ /* 0x000e660008000800 */
[----:B------:R0:W-:Y:S04]  /*5ae10*/  STL [R1+0x5e0], R0 ;  /* 0x0005e00001007387 */ /* 0x0001e80000100800 */
[----:B------:R-:W4:Y:S04]  /*5ae20*/  LDL.LU R11, [R1+0x5f8] ;  /* 0x0005f800010b7983 */ /* 0x000f280000300800 */
[----:B------:R-:W4:Y:S01]  /*5ae30*/  LDL.LU R16, [R1+0x5ec] ;  /* 0x0005ec0001107983 */ /* 0x000f220000300800 */
[----:B------:R-:W-:Y:S01]  /*5ae40*/  LOP3.LUT R3, R3, 0xffff, RZ, 0xc0, !PT ;  /* 0x0000ffff03037812 */ /* 0x000fe200078ec0ff */
[----:B0-----:R-:W-:-:S03]  /*5ae50*/  VIADD R0, R0, UR70 ;  /* 0x0000004600007c36 */ /* 0x001fc60008000000 */
[----:B------:R-:W-:Y:S01]  /*5ae60*/  PRMT R3, R3, 0x3340, R1 ;  /* 0x0000334003037816 */ /* 0x000fe20000000001 */
[----:B------:R-:W0:Y:S01]  /*5ae70*/  LDCU UR70, c[0x0][0x398] ;  /* 0x00007300ff4677ac */ /* 0x000e220008000800 */
[----:B---3--:R-:W-:Y:S02]  /*5ae80*/  SHF.R.U32.HI R2, RZ, 0x8, R25 ;  /* 0x00000008ff027819 */ /* 0x008fe40000011619 */
[----:B------:R-:W3:Y:S04]  /*5ae90*/  LDL.LU R25, [R1+0x5c4] ;  /* 0x0005c40001197983 */ /* 0x000ee80000300800 */
[----:B------:R0:W-:Y:S01]  /*5aea0*/  STL [R1+0x5d8], R0 ;  /* 0x0005d80001007387 */ /* 0x0001e20000100800 */
[----:B------:R-:W-:-:S04]  /*5aeb0*/  LOP3.LUT R2, R2, 0xffff, RZ, 0xc0, !PT ;  /* 0x0000ffff02027812 */ /* 0x000fc800078ec0ff */
[----:B------:R-:W-:Y:S01]  /*5aec0*/  PRMT R2, R2, 0x3340, R1 ;  /* 0x0000334002027816 */ /* 0x000fe20000000001 */
[----:B0-----:R-:W-:Y:S01]  /*5aed0*/  VIADD R0, R0, UR39 ;  /* 0x0000002700007c36 */ /* 0x001fe20008000000 */
[----:B------:R-:W0:Y:S04]  /*5aee0*/  LDCU UR39, c[0x0][0x398] ;  /* 0x00007300ff2777ac */ /* 0x000e280008000800 */
[----:B------:R1:W-:Y:S04]  /*5aef0*/  STL [R1+0x5d4], R0 ;  /* 0x0005d40001007387 */ /* 0x0003e80000100800 */
[----:B------:R2:W-:Y:S04]  /*5af00*/  STL [R1+0xe8], R3 ;  /* 0x0000e80301007387 */ /* 0x0005e80000100800 */
[----:B------:R-:W-:Y:S01]  /*5af10*/  STL [R1+0xfc], R2 ;  /* 0x0000fc0201007387 */ /* 0x000fe20000100800 */
[----:B-1----:R-:W-:Y:S01]  /*5af20*/  VIADD R0, R0, UR45 ;  /* 0x0000002d00007c36 */ /* 0x002fe20008000000 */
[----:B--2---:R-:W-:Y:S01]  /*5af30*/  SHF.R.U32.HI R3, RZ, 0x8, R15 ;  /* 0x00000008ff037819 */ /* 0x004fe2000001160f */
[----:B------:R-:W1:Y:S03]  /*5af40*/  LDCU UR45, c[0x0][0x398] ;  /* 0x00007300ff2d77ac */ /* 0x000e660008000800 */
[----:B------:R2:W-:Y:S04]  /*5af50*/  STL [R1+0x5cc], R0 ;  /* 0x0005cc0001007387 */ /* 0x0005e80000100800 */
[----:B------:R-:W3:Y:S04]  /*5af60*/  LDL.LU R10, [R1+0x5c] ;  /* 0x00005c00010a7983 */ /* 0x000ee80000300800 */
[----:B------:R-:W3:Y:S01]  /*5af70*/  LDL.LU R15, [R1+0x50] ;  /* 0x00005000010f7983 */ /* 0x000ee20000300800 */
[----:B----4-:R-:W-:-:S03]  /*5af80*/  SHF.R.U32.HI R6, RZ, 0x8, R26 ;  /* 0x00000008ff067819 */ /* 0x010fc6000001161a */
[----:B------:R-:W4:Y:S01]  /*5af90*/  LDL.LU R26, [R1+0x620] ;  /* 0x00062000011a7983 */ /* 0x000f220000300800 */
[----:B--2---:R-:W-:Y:S01]  /*5afa0*/  VIADD R0, R0, UR69 ;  /* 0x0000004500007c36 */ /* 0x004fe20008000000 */
[----:B------:R-:W-:Y:S02]  /*5afb0*/  SHF.R.U32.HI R2, RZ, 0x8, R27 ;  /* 0x00000008ff027819 */ /* 0x000fe4000001161b */
[----:B------:R-:W-:Y:S02]  /*5afc0*/  LOP3.LUT R3, R3, 0xffff, RZ, 0xc0, !PT ;  /* 0x0000ffff03037812 */ /* 0x000fe400078ec0ff */
[----:B------:R-:W-:Y:S01]  /*5afd0*/  LOP3.LUT R6, R6, 0xffff, RZ, 0xc0, !PT ;  /* 0x0000ffff06067812 */ /* 0x000fe200078ec0ff */
[----:B------:R-:W2:Y:S01]  /*5afe0*/  LDCU UR69, c[0x0][0x398] ;  /* 0x00007300ff4577ac */ /* 0x000ea20008000800 */
[----:B------:R0:W-:Y:S04]  /*5aff0*/  STL [R1+0x5d0], R0 ;  /* 0x0005d00001007387 */ /* 0x0001e80000100800 */
[----:B------:R-:W2:Y:S01]  /*5b000*/  LDL.LU R27, [R1+0x61c] ;  /* 0x00061c00011b7983 */ /* 0x000ea20000300800 */
[----:B------:R-:W-:-:S02]  /*5b010*/  LOP3.LUT R2, R2, 0xffff, RZ, 0xc0, !PT ;  /* 0x0000ffff02027812 */ /* 0x000fc400078ec0ff */
[----:B------:R-:W-:Y:S01]  /*5b020*/  PRMT R3, R3, 0x3340, R6 ;  /* 0x0000334003037816 */ /* 0x000fe20000000006 */
[----:B0-----:R-:W-:Y:S01]  /*5b030*/  VIADD R0, R0, UR68 ;  /* 0x0000004400007c36 */ /* 0x001fe20008000000 */
[----:B------:R-:W-:Y:S01]  /*5b040*/  PRMT R2, R2, 0x3340, R1 ;  /* 0x0000334002027816 */ /* 0x000fe20000000001 */
[----:B------:R-:W0:Y:S03]  /*5b050*/  LDCU UR68, c[0x0][0x398] ;  /* 0x00007300ff4477ac */ /* 0x000e260008000800 */
[----:B------:R1:W-:Y:S04]  /*5b060*/  STL [R1+0x5c8], R0 ;  /* 0x0005c80001007387 */ /* 0x0003e80000100800 */
[----:B------:R0:W-:Y:S04]  /*5b070*/  STL [R1+0x1c0], R3 ;  /* 0x0001c00301007387 */ /* 0x0001e80000100800 */
[----:B------:R-:W-:Y:S01]  /*5b080*/  STL [R1+0xf0], R2 ;  /* 0x0000f00201007387 */ /* 0x000fe20000100800 */
[----:B-1----:R-:W-:Y:S01]  /*5b090*/  VIADD R0, R0, UR50 ;  /* 0x0000003200007c36 */ /* 0x002fe20008000000 */
[----:B0-----:R-:W-:-:S02]  /*5b0a0*/  SHF.R.U32.HI R3, RZ, 0x8, R11 ;  /* 0x00000008ff037819 */ /* 0x001fc4000001160b */
[----:B------:R-:W-:Y:S01]  /*5b0b0*/  SHF.R.U32.HI R6, RZ, 0x8, R16 ;  /* 0x00000008ff067819 */ /* 0x000fe20000011610 */
[----:B------:R-:W0:Y:S01]  /*5b0c0*/  LDCU UR50, c[0x0][0x398] ;  /* 0x00007300ff3277ac */ /* 0x000e220008000800 */
[----:B------:R1:W-:Y:S04]  /*5b0d0*/  STL [R1+0x5c0], R0 ;  /* 0x0005c00001007387 */ /* 0x0003e80000100800 */
[----:B------:R-:W2:Y:S04]  /*5b0e0*/  LDL.LU R11, [R1+0x5f0] ;  /* 0x0005f000010b7983 */ /* 0x000ea80000300800 */
[----:B------:R-:W2:Y:S01]  /*5b0f0*/  LDL.LU R16, [R1+0x5e4] ;  /* 0x0005e40001107983 */ /* 0x000ea20000300800 */
[----:B------:R-:W-:-:S02]  /*5b100*/  LOP3.LUT R3, R3, 0xffff, RZ, 0xc0, !PT ;  /* 0x0000ffff03037812 */ /* 0x000fc400078ec0ff */
[----:B------:R-:W-:Y:S01]  /*5b110*/  LOP3.LUT R6, R6, 0xffff, RZ, 0xc0, !PT ;  /* 0x0000ffff06067812 */ /* 0x000fe200078ec0ff */
[----:B-1----:R-:W-:-:S03]  /*5b120*/  VIADD R0, R0, UR67 ;  /* 0x0000004300007c36 */ /* 0x002fc60008000000 */
[----:B------:R-:W-:Y:S01]  /*5b130*/  PRMT R3, R3, 0x3340, R6 ;  /* 0x0000334003037816 */ /* 0x000fe20000000006 */
[----:B------:R-:W1:Y:S01]  /*5b140*/  LDCU UR67, c[0x0][0x398] ;  /* 0x00007300ff4377ac */ /* 0x000e620008000800 */
        /* <DEDUP_REMOVED lines=8> */
[----:B------:R-:W-:Y:S04]  /*5b1d0*/  STL [R1+0x1b8], R3 ;  /* 0x0001b80301007387 */ /* 0x000fe80000100800 */
[----:B------:R4:W-:Y:S01]  /*5b1e0*/  STL [R1+0xf4], R2 ;  /* 0x0000f40201007387 */ /* 0x0009e20000100800 */
[----:B-1----:R-:W-:Y:S01]  /*5b1f0*/  VIADD R0, R0, UR66 ;  /* 0x0000004200007c36 */ /* 0x002fe20008000000 */
[----:B------:R-:W1:Y:S01]  /*5b200*/  LDCU UR66, c[0x0][0x398] ;  /* 0x00007300ff4277ac */ /* 0x000e620008000800 */
[----:B------:R-:W-:-:S03]  /*5b210*/  SHF.R.U32.HI R7, RZ, 0x8, R15 ;  /* 0x00000008ff077819 */ /* 0x000fc6000001160f */
[----:B------:R0:W-:Y:S04]  /*5b220*/  STL [R1+0x5b8], R0 ;  /* 0x0005b80001007387 */ /* 0x0001e80000100800 */
[----:B------:R-:W3:Y:S01]  /*5b230*/  LDL.LU R15, [R1+0x60c] ;  /* 0x00060c00010f7983 */ /* 0x000ee20000300800 */
[----:B----4-:R-:W-:-:S03]  /*5b240*/  SHF.R.U32.HI R2, RZ, 0x8, R26 ;  /* 0x00000008ff027819 */ /* 0x010fc6000001161a */
[----:B------:R-:W4:Y:S01]  /*5b250*/  LDL.LU R26, [R1+0x65c] ;  /* 0x00065c00011a7983 */ /* 0x000f220000300800 */
[----:B------:R-:W-:Y:S02]  /*5b260*/  SHF.R.U32.HI R6, RZ, 0x8, R10 ;  /* 0x00000008ff067819 */ /* 0x000fe4000001160a */
[----:B------:R-:W-:Y:S02]  /*5b270*/  LOP3.LUT R7, R7, 0xffff, RZ, 0xc0, !PT ;  /* 0x0000ffff07077812 */ /* 0x000fe400078ec0ff */
[----:B--2---:R-:W-:Y:S02]  /*5b280*/  SHF.R.U32.HI R3, RZ, 0x8, R27 ;  /* 0x00000008ff037819 */ /* 0x004fe4000001161b */
[----:B------:R-:W-:Y:S01]  /*5b290*/  LOP3.LUT R6, R6, 0xffff, RZ, 0xc0, !PT ;  /* 0x0000ffff06067812 */ /* 0x000fe200078ec0ff */
[----:B------:R-:W2:Y:S01]  /*5b2a0*/  LDL.LU R27, [R1+0x608] ;  /* 0x00060800011b7983 */ /* 0x000ea20000300800 */
[----:B0-----:R-:W-:Y:S01]  /*5b2b0*/  VIADD R0, R0, UR65 ;  /* 0x0000004100007c36 */ /* 0x001fe20008000000 */
[----:B------:R-:W-:-:S02]  /*5b2c0*/  LOP3.LUT R2, R2, 0xffff, RZ, 0xc0, !PT ;  /* 0x0000ffff02027812 */ /* 0x000fc400078ec0ff */
[----:B------:R-:W-:Y:S02]  /*5b2d0*/  LOP3.LUT R3, R3, 0xffff, RZ, 0xc0, !PT ;  /* 0x0000ffff03037812 */ /* 0x000fe400078ec0ff */
[----:B------:R-:W-:Y:S01]  /*5b2e0*/  PRMT R6, R6, 0x3340, R7 ;  /* 0x0000334006067816 */ /* 0x000fe20000000007 */
[----:B------:R-:W0:Y:S01]  /*5b2f0*/  LDCU UR65, c[0x0][0x398] ;  /* 0x00007300ff4177ac */ /* 0x000e220008000800 */
[----:B------:R1:W-:Y:S01]  /*5b300*/  STL [R1+0x5b4], R0 ;  /* 0x0005b40001007387 */ /* 0x0003e20000100800 */
[----:B------:R-:W-:-:S03]  /*5b310*/  PRMT R2, R2, 0x3340, R3 ;  /* 0x0000334002027816 */ /* 0x000fc60000000003 */
[----:B------:R0:W-:Y:S04]  /*5b320*/  STL [R1+0x1f8], R6 ;  /* 0x0001f80601007387 */ /* 0x0001e80000100800 */
[----:B------:R-:W-:Y:S01]  /*5b330*/  STL [R1+0x1ac], R2 ;  /* 0x0001ac0201007387 */ /* 0x000fe20000100800 */
[----:B-1----:R-:W-:Y:S01]  /*5b340*/  VIADD R0, R0, UR64 ;  /* 0x0000004000007c36 */ /* 0x002fe20008000000 */
[----:B------:R-:W1:Y:S04]  /*5b350*/  LDCU UR64, c[0x0][0x398] ;  /* 0x00007300ff4077ac */ /* 0x000e680008000800 */
[----:B------:R0:W-:Y:S01]  /*5b360*/  STL [R1+0x5ac], R0 ;  /* 0x0005ac0001007387 */ /* 0x0001e20000100800 */
[----:B------:R-:W-:-:S02]  /*5b370*/  SHF.R.U32.HI R3, RZ, 0x8, R11 ;  /* 0x00000008ff037819 */ /* 0x000fc4000001160b */
[----:B0-----:R-:W-:Y:S01]  /*5b380*/  SHF.R.U32.HI R6, RZ, 0x8, R16 ;  /* 0x00000008ff067819 */ /* 0x001fe20000011610 */
[----:B------:R-:W-:Y:S01]  /*5b390*/  VIADD R0, R0, UR63 ;  /* 0x0000003f00007c36 */ /* 0x000fe20008000000 */
[----:B------:R-:W-:Y:S02]  /*5b3a0*/  LOP3.LUT R3, R3, 0xffff, RZ, 0xc0, !PT ;  /* 0x0000ffff03037812 */ /* 0x000fe400078ec0ff */
[----:B------:R-:W-:Y:S01]  /*5b3b0*/  LOP3.LUT R6, R6, 0xffff, RZ, 0xc0, !PT ;  /* 0x0000ffff06067812 */ /* 0x000fe200078ec0ff */
[----:B------:R-:W0:Y:S03]  /*5b3c0*/  LDCU UR63, c[0x0][0x398] ;  /* 0x00007300ff3f77ac */ /* 0x000e260008000800 */
[----:B------:R-:W-:Y:S02]  /*5b3d0*/  PRMT R3, R3, 0x3340, R6 ;  /* 0x0000334003037816 */ /* 0x000fe40000000006 */
[----:B---3--:R-:W-:-:S02]  /*5b3e0*/  SHF.R.U32.HI R2, RZ, 0x8, R25 ;  /* 0x00000008ff027819 */ /* 0x008fc40000011619 */
[----:B------:R-:W3:Y:S04]  /*5b3f0*/  LDL.LU R25, [R1+0x62c] ;  /* 0x00062c0001197983 */ /* 0x000ee80000300800 */
[----:B------:R0:W-:Y:S04]  /*5b400*/  STL [R1+0x5b0], R0 ;  /* 0x0005b00001007387 */ /* 0x0001e80000100800 */
[----:B------:R-:W3:Y:S04]  /*5b410*/  LDL.LU R9, [R1+0x628] ;  /* 0x0006280001097983 */ /* 0x000ee80000300800 */
[----:B------:R-:W3:Y:S01]  /*5b420*/  LDL.LU R10, [R1+0x624] ;  /* 0x00062400010a7983 */ /* 0x000ee20000300800 */
[----:B------:R-:W-:Y:S01]  /*5b430*/  LOP3.LUT R2, R2, 0xffff, RZ, 0xc0, !PT ;  /* 0x0000ffff02027812 */ /* 0x000fe200078ec0ff */
[----:B0-----:R-:W-:-:S03]  /*5b440*/  VIADD R0, R0, UR38 ;  /* 0x0000002600007c36 */ /* 0x001fc60008000000 */
[----:B------:R-:W-:Y:S01]  /*5b450*/  PRMT R2, R2, 0x3340, R1 ;  /* 0x0000334002027816 */ /* 0x000fe20000000001 */
[----:B------:R-:W0:Y:S01]  /*5b460*/  LDCU UR38, c[0x0][0x398] ;  /* 0x00007300ff2677ac */ /* 0x000e220008000800 */
[----:B------:R1:W-:Y:S04]  /*5b470*/  STL [R1+0x5a8], R0 ;  /* 0x0005a80001007387 */ /* 0x0003e80000100800 */
[----:B------:R-:W-:Y:S04]  /*5b480*/  STL [R1+0x19c], R3 ;  /* 0x00019c0301007387 */ /* 0x000fe80000100800 */
[----:B------:R0:W-:Y:S01]  /*5b490*/  STL [R1+0xf8], R2 ;  /* 0x0000f80201007387 */ /* 0x0001e20000100800 */
[----:B-1----:R-:W-:-:S05]  /*5b4a0*/  VIADD R0, R0, UR47 ;  /* 0x0000002f00007c36 */ /* 0x002fca0008000000 */
[----:B------:R1:W-:Y:S04]  /*5b4b0*/  STL [R1+0x5a0], R0 ;  /* 0x0005a00001007387 */ /* 0x0003e80000100800 */
[----:B------:R-:W3:Y:S01]  /*5b4c0*/  LDL.LU R11, [R1+0x600] ;  /* 0x00060000010b7983 */ /* 0x000ee20000300800 */
[----:B0-----:R-:W-:-:S03]  /*5b4d0*/  SHF.R.U32.HI R2, RZ, 0x8, R15 ;  /* 0x00000008ff027819 */ /* 0x001fc6000001160f */
[----:B------:R-:W3:Y:S04]  /*5b4e0*/  LDL.LU R16, [R1+0x63c] ;  /* 0x00063c0001107983 */ /* 0x000ee80000300800 */
[----:B------:R-:W3:Y:S01]  /*5b4f0*/  LDL.LU R15, [R1+0x634] ;  /* 0x00063400010f7983 */ /* 0x000ee20000300800 */
[----:B----4-:R-:W-:-:S03]  /*5b500*/  SHF.R.U32.HI R6, RZ, 0x8, R26 ;  /* 0x00000008ff067819 */ /* 0x010fc6000001161a */
[----:B------:R-:W4:Y:S01]  /*5b510*/  LDL.LU R26, [R1+0xe0] ;  /* 0x0000e000011a7983 */ /* 0x000f220000300800 */
[----:B-1----:R-:W-:Y:S01]  /*5b520*/  VIADD R0, R0, UR6 ;  /* 0x0000000600007c36 */ /* 0x002fe20008000000 */
[----:B------:R-:W-:Y:S02]  /*5b530*/  LOP3.LUT R6, R6, 0xffff, RZ, 0xc0, !PT ;  /* 0x0000ffff06067812 */ /* 0x000fe400078ec0ff */
[----:B--2---:R-:W-:Y:S02]  /*5b540*/  SHF.R.U32.HI R3, RZ, 0x8, R27 ;  /* 0x00000008ff037819 */ /* 0x004fe4000001161b */
[----:B------:R0:W-:Y:S01]  /*5b550*/  STL [R1+0x5a4], R0 ;  /* 0x0005a40001007387 */ /* 0x0001e20000100800 */
[----:B------:R-:W-:Y:S01]  /*5b560*/  LOP3.LUT R2, R2, 0xffff, RZ, 0xc0, !PT ;  /* 0x0000ffff02027812 */ /* 0x000fe200078ec0ff */
[----:B------:R-:W1:Y:S01]  /*5b570*/  LDCU UR6, c[0x0][0x398] ;  /* 0x00007300ff0677ac */ /* 0x000e620008000800 */
[----:B------:R-:W-:Y:S02]  /*5b580*/  LOP3.LUT R3, R3, 0xffff, RZ, 0xc0, !PT ;  /* 0x0000ffff03037812 */ /* 0x000fe400078ec0ff */
[----:B------:R-:W-:Y:S01]  /*5b590*/  PRMT R6, R6, 0x3340, R1 ;  /* 0x0000334006067816 */ /* 0x000fe20000000001 */
[----:B0-----:R-:W-:Y:S01]  /*5b5a0*/  VIADD R0, R0, UR7 ;  /* 0x0000000700007c36 */ /* 0x001fe20008000000 */
[----:B------:R-:W-:Y:S01]  /*5b5b0*/  PRMT R2, R2, 0x3340, R3 ;  /* 0x0000334002027816 */ /* 0x000fe20000000003 */
[----:B------:R-:W0:Y:S03]  /*5b5c0*/  LDCU UR7, c[0x0][0x398] ;  /* 0x00007300ff0777ac */ /* 0x000e260008000800 */
[----:B------:R2:W-:Y:S04]  /*5b5d0*/  STL [R1+0x59c], R0 ;  /* 0x00059c0001007387 */ /* 0x0005e80000100800 */
[----:B------:R-:W-:Y:S04]  /*5b5e0*/  STL [R1+0xd8], R6 ;  /* 0x0000d80601007387 */ /* 0x000fe80000100800 */
[----:B------:R-:W-:Y:S04]  /*5b5f0*/  STL [R1+0x1d8], R2 ;  /* 0x0001d80201007387 */ /* 0x000fe80000100800 */
[----:B------:R-:W4:Y:S01]  /*5b600*/  LDL.LU R27, [R1+0xe4] ;  /* 0x0000e400011b7983 */ /* 0x000f220000300800 */
[----:B--2---:R-:W-:Y:S01]  /*5b610*/  VIADD R0, R0, UR24 ;  /* 0x0000001800007c36 */ /* 0x004fe20008000000 */
[----:B------:R-:W2:Y:S04]  /*5b620*/  LDCU UR24, c[0x0][0x398] ;  /* 0x00007300ff1877ac */ /* 0x000ea80008000800 */
[----:B------:R0:W-:Y:S02]  /*5b630*/  STL [R1+0x594], R0 ;  /* 0x0005940001007387 */ /* 0x0001e40000100800 */
[----:B0-----:R-:W-:Y:S01]  /*5b640*/  VIADD R0, R0, UR25 ;  /* 0x0000001900007c36 */ /* 0x001fe20008000000 */
[----:B------:R-:W0:Y:S01]  /*5b650*/  LDCU UR25, c[0x0][0x398] ;  /* 0x00007300ff1977ac */ /* 0x000e220008000800 */
[----:B---3--:R-:W-:-:S02]  /*5b660*/  SHF.R.U32.HI R3, RZ, 0x8, R25 ;  /* 0x00000008ff037819 */ /* 0x008fc40000011619 */
[----:B------:R-:W3:Y:S01]  /*5b670*/  LDL.LU R25, [R1+0x664] ;  /* 0x0006640001197983 */ /* 0x000ee20000300800 */
[----:B------:R-:W-:Y:S02]  /*5b680*/  SHF.R.U32.HI R6, RZ, 0x8, R9 ;  /* 0x00000008ff067819 */ /* 0x000fe40000011609 */
[----:B------:R-:W-:Y:S01]  /*5b690*/  SHF.R.U32.HI R2, RZ, 0x8, R10 ;  /* 0x00000008ff027819 */ /* 0x000fe2000001160a */
[----:B------:R0:W-:Y:S01]  /*5b6a0*/  STL [R1+0x598], R0 ;  /* 0x0005980001007387 */ /* 0x0001e20000100800 */
[----:B------:R-:W-:Y:S02]  /*5b6b0*/  LOP3.LUT R3, R3, 0xffff, RZ, 0xc0, !PT ;  /* 0x0000ffff03037812 */ /* 0x000fe400078ec0ff */
[----:B------:R-:W-:Y:S02]  /*5b6c0*/  LOP3.LUT R6, R6, 0xffff, RZ, 0xc0, !PT ;  /* 0x0000ffff06067812 */ /* 0x000fe400078ec0ff */
[----:B------:R-:W-:Y:S02]  /*5b6d0*/  LOP3.LUT R2, R2, 0xffff, RZ, 0xc0, !PT ;  /* 0x0000ffff02027812 */ /* 0x000fe400078ec0ff */
[----:B------:R-:W-:Y:S01]  /*5b6e0*/  PRMT R3, R3, 0x3340, R6 ;  /* 0x0000334003037816 */ /* 0x000fe20000000006 */
[----:B0-----:R-:W-:Y:S01]  /*5b6f0*/  VIADD R0, R0, UR26 ;  /* 0x0000001a00007c36 */ /* 0x001fe20008000000 */
[----:B------:R-:W-:Y:S01]  /*5b700*/  PRMT R2, R2, 0x3340, R1 ;  /* 0x0000334002027816 */ /* 0x000fe20000000001 */
[----:B------:R-:W0:Y:S03]  /*5b710*/  LDCU UR26, c[0x0][0x398] ;  /* 0x00007300ff1a77ac */ /* 0x000e260008000800 */
[----:B------:R1:W-:Y:S04]  /*5b720*/  STL [R1+0x590], R0 ;  /* 0x0005900001007387 */ /* 0x0003e80000100800 */
[----:B------:R4:W-:Y:S04]  /*5b730*/  STL [R1+0x18c], R3 ;  /* 0x00018c0301007387 */ /* 0x0009e80000100800 */
[----:B------:R0:W-:Y:S01]  /*5b740*/  STL [R1+0xc4], R2 ;  /* 0x0000c40201007387 */ /* 0x0001e20000100800 */
[----:B-1----:R-:W-:Y:S01]  /*5b750*/  VIADD R0, R0, UR27 ;  /* 0x0000001b00007c36 */ /* 0x002fe20008000000 */
[----:B------:R-:W1:Y:S04]  /*5b760*/  LDCU UR27, c[0x0][0x398] ;  /* 0x00007300ff1b77ac */ /* 0x000e680008000800 */
[----:B------:R0:W-:Y:S01]  /*5b770*/  STL [R1+0x58c], R0 ;  /* 0x00058c0001007387 */ /* 0x0001e20000100800 */
[----:B----4-:R-:W-:-:S03]  /*5b780*/  SHF.R.U32.HI R3, RZ, 0x8, R26 ;  /* 0x00000008ff037819 */ /* 0x010fc6000001161a */
[----:B------:R-:W4:Y:S01]  /*5b790*/  LDL.LU R26, [R1+0x654] ;  /* 0x00065400011a7983 */ /* 0x000f220000300800 */
[----:B------:R-:W-:Y:S02]  /*5b7a0*/  SHF.R.U32.HI R6, RZ, 0x8, R16 ;  /* 0x00000008ff067819 */ /* 0x000fe40000011610 */
[----:B------:R-:W-:Y:S02]  /*5b7b0*/  SHF.R.U32.HI R7, RZ, 0x8, R15 ;  /* 0x00000008ff077819 */ /* 0x000fe4000001160f */
[----:B0-----:R-:W-:Y:S01]  /*5b7c0*/  SHF.R.U32.HI R2, RZ, 0x8, R11 ;  /* 0x00000008ff027819 */ /* 0x001fe2000001160b */
[----:B------:R-:W2:Y:S04]  /*5b7d0*/  LDL.LU R8, [R1+0x64c] ;  /* 0x00064c0001087983 */ /* 0x000ea80000300800 */
[----:B------:R-:W2:Y:S01]  /*5b7e0*/  LDL.LU R9, [R1+0x640] ;  /* 0x0006400001097983 */ /* 0x000ea20000300800 */
[----:B------:R-:W-:-:S02]  /*5b7f0*/  LOP3.LUT R6, R6, 0xffff, RZ, 0xc0, !PT ;  /* 0x0000ffff06067812 */ /* 0x000fc400078ec0ff */
[----:B------:R-:W-:Y:S02]  /*5b800*/  LOP3.LUT R7, R7, 0xffff, RZ, 0xc0, !PT ;  /* 0x0000ffff07077812 */ /* 0x000fe400078ec0ff */
[----:B------:R-:W-:Y:S02]  /*5b810*/  LOP3.LUT R2, R2, 0xffff, RZ, 0xc0, !PT ;  /* 0x0000ffff02027812 */ /* 0x000fe400078ec0ff */
[----:B------:R-:W-:Y:S01]  /*5b820*/  LOP3.LUT R3, R3, 0xffff, RZ, 0xc0, !PT ;  /* 0x0000ffff03037812 */ /* 0x000fe200078ec0ff */
[----:B------:R-:W-:Y:S01]  /*5b830*/  VIADD R0, R0, UR28 ;  /* 0x0000001c00007c36 */ /* 0x000fe20008000000 */
[----:B------:R-:W-:Y:S01]  /*5b840*/  PRMT R6, R6, 0x3340, R7 ;  /* 0x0000334006067816 */ /* 0x000fe20000000007 */
[----:B------:R-:W0:Y:S01]  /*5b850*/  LDCU UR28, c[0x0][0x398] ;  /* 0x00007300ff1c77ac */ /* 0x000e220008000800 */
[----:B------:R-:W-:Y:S02]  /*5b860*/  PRMT R2, R2, 0x3340, R3 ;  /* 0x0000334002027816 */ /* 0x000fe40000000003 */
[----:B------:R1:W-:Y:S04]  /*5b870*/  STL [R1+0x588], R0 ;  /* 0x0005880001007387 */ /* 0x0003e80000100800 */
[----:B------:R-:W-:Y:S04]  /*5b880*/  STL [R1+0x184], R6 ;  /* 0x0001840601007387 */ /* 0x000fe80000100800 */
[----:B------:R-:W-:Y:S04]  /*5b890*/  STL [R1+0x17c], R2 ;  /* 0x00017c0201007387 */ /* 0x000fe80000100800 */
[----:B------:R-:W2:Y:S01]  /*5b8a0*/  LDL.LU R10, [R1+0x660] ;  /* 0x00066000010a7983 */ /* 0x000ea20000300800 */
[----:B-1----:R-:W-:Y:S01]  /*5b8b0*/  VIADD R0, R0, UR10 ;  /* 0x0000000a00007c36 */ /* 0x002fe20008000000 */
[----:B------:R-:W-:Y:S01]  /*5b8c0*/  SHF.R.U32.HI R3, RZ, 0x8, R27 ;  /* 0x00000008ff037819 */ /* 0x000fe2000001161b */
[----:B------:R-:W1:Y:S03]  /*5b8d0*/  LDCU UR10, c[0x0][0x398] ;  /* 0x00007300ff0a77ac */ /* 0x000e660008000800 */
[----:B------:R0:W-:Y:S04]  /*5b8e0*/  STL [R1+0x580], R0 ;  /* 0x0005800001007387 */ /* 0x0001e80000100800 */
[----:B------:R-:W2:Y:S04]  /*5b8f0*/  LDL.LU R11, [R1+0x658] ;  /* 0x00065800010b7983 */ /* 0x000ea80000300800 */
[----:B------:R-:W2:Y:S04]  /*5b900*/  LDL.LU R27, [R1+0x66c] ;  /* 0x00066c00011b7983 */ /* 0x000ea80000300800 */
[----:B------:R-:W2:Y:S01]  /*5b910*/  LDL.LU R16, [R1+0x668] ;  /* 0x0006680001107983 */ /* 0x000ea20000300800 */
[----:B------:R-:W-:Y:S01]  /*5b920*/  LOP3.LUT R3, R3, 0xffff, RZ, 0xc0, !PT ;  /* 0x0000ffff03037812 */ /* 0x000fe200078ec0ff */
[----:B0-----:R-:W-:-:S03]  /*5b930*/  VIADD R0, R0, UR46 ;  /* 0x0000002e00007c36 */ /* 0x001fc60008000000 */
[----:B------:R-:W-:Y:S01]  /*5b940*/  PRMT R3, R3, 0x3340, R1 ;  /* 0x0000334003037816 */ /* 0x000fe20000000001 */
[----:B------:R-:W0:Y:S01]  /*5b950*/  LDCU.64 UR46, c[0x0][0x398] ;  /* 0x00007300ff2e77ac */ /* 0x000e220008000a00 */
[----:B------:R1:W-:Y:S02]  /*5b960*/  STL [R1+0x584], R0 ;  /* 0x0005840001007387 */ /* 0x0003e40000100800 */
[----:B-1----:R-:W-:Y:S01]  /*5b970*/  VIADD R0, R0, UR11 ;  /* 0x0000000b00007c36 */ /* 0x002fe20008000000 */
[----:B------:R-:W1:Y:S04]  /*5b980*/  LDCU UR11, c[0x0][0x398] ;  /* 0x00007300ff0b77ac */ /* 0x000e680008000800 */
[----:B------:R0:W-:Y:S04]  /*5b990*/  STL [R1+0x57c], R0 ;  /* 0x00057c0001007387 */ /* 0x0001e80000100800 */
[----:B------:R4:W-:Y:S01]  /*5b9a0*/  STL [R1+0xcc], R3 ;  /* 0x0000cc0301007387 */ /* 0x0009e20000100800 */
[----:B0-----:R-:W-:Y:S01]  /*5b9b0*/  VIADD R0, R0, UR18 ;  /* 0x0000001200007c36 */ /* 0x001fe20008000000 */
[----:B------:R-:W0:Y:S01]  /*5b9c0*/  LDCU UR18, c[0x0][0x398] ;  /* 0x00007300ff1277ac */ /* 0x000e220008000800 */
[----:B---3--:R-:W-:-:S04]  /*5b9d0*/  SHF.R.U32.HI R2, RZ, 0x8, R25 ;  /* 0x00000008ff027819 */ /* 0x008fc80000011619 */
[----:B------:R-:W-:-:S04]  /*5b9e0*/  LOP3.LUT R2, R2, 0xffff, RZ, 0xc0, !PT ;  /* 0x0000ffff02027812 */ /* 0x000fc800078ec0ff */
[----:B------:R-:W-:-:S05]  /*5b9f0*/  PRMT R2, R2, 0x3340, R1 ;  /* 0x0000334002027816 */ /* 0x000fca0000000001 */
[----:B------:R-:W-:Y:S04]  /*5ba00*/  STL [R1+0xc8], R2 ;  /* 0x0000c80201007387 */ /* 0x000fe80000100800 */
[----:B------:R-:W3:Y:S04]  /*5ba10*/  LDL.LU R15, [R1+0x650] ;  /* 0x00065000010f7983 */ /* 0x000ee80000300800 */
[----:B------:R-:W3:Y:S04]  /*5ba20*/  LDL.LU R25, [R1+0x648] ;  /* 0x0006480001197983 */ /* 0x000ee80000300800 */
[----:B------:R0:W-:Y:S01]  /*5ba30*/  STL [R1+0x574], R0 ;  /* 0x0005740001007387 */ /* 0x0001e20000100800 */
[----:B----4-:R-:W-:-:S03]  /*5ba40*/  SHF.R.U32.HI R3, RZ, 0x8, R26 ;  /* 0x00000008ff037819 */ /* 0x010fc6000001161a */
[----:B------:R-:W4:Y:S01]  /*5ba50*/  LDL.LU R26, [R1+0x644] ;  /* 0x00064400011a7983 */ /* 0x000f220000300800 */
[----:B0-----:R-:W-:Y:S01]  /*5ba60*/  VIADD R0, R0, UR19 ;  /* 0x0000001300007c36 */ /* 0x001fe20008000000 */
[----:B--2---:R-:W-:Y:S02]  /*5ba70*/  SHF.R.U32.HI R6, RZ, 0x8, R8 ;  /* 0x00000008ff067819 */ /* 0x004fe40000011608 */
[----:B------:R-:W-:Y:S02]  /*5ba80*/  SHF.R.U32.HI R2, RZ, 0x8, R9 ;  /* 0x00000008ff027819 */ /* 0x000fe40000011609 */
[----:B------:R-:W-:Y:S01]  /*5ba90*/  LOP3.LUT R3, R3, 0xffff, RZ, 0xc0, !PT ;  /* 0x0000ffff03037812 */ /* 0x000fe200078ec0ff */
[----:B------:R-:W0:Y:S01]  /*5baa0*/  LDCU UR19, c[0x0][0x398] ;  /* 0x00007300ff1377ac */ /* 0x000e220008000800 */
[----:B------:R2:W-:Y:S01]  /*5bab0*/  STL [R1+0x578], R0 ;  /* 0x0005780001007387 */ /* 0x0005e20000100800 */
[----:B------:R-:W-:Y:S02]  /*5bac0*/  LOP3.LUT R6, R6, 0xffff, RZ, 0xc0, !PT ;  /* 0x0000ffff06067812 */ /* 0x000fe400078ec0ff */
[----:B------:R-:W-:-:S02]  /*5bad0*/  LOP3.LUT R2, R2, 0xffff, RZ, 0xc0, !PT ;  /* 0x0000ffff02027812 */ /* 0x000fc400078ec0ff */
[----:B------:R-:W-:Y:S01]  /*5bae0*/  PRMT R3, R3, 0x3340, R6 ;  /* 0x0000334003037816 */ /* 0x000fe20000000006 */
[----:B--2---:R-:W-:Y:S01]  /*5baf0*/  VIADD R0, R0, UR20 ;  /* 0x0000001400007c36 */ /* 0x004fe20008000000 */
[----:B------:R-:W-:Y:S02]  /*5bb00*/  PRMT R2, R2, 0x3340, R1 ;  /* 0x0000334002027816 */ /* 0x000fe40000000001 */
[----:B------:R-:W-:Y:S01]  /*5bb10*/  SHF.R.U32.HI R6, RZ, 0x8, R10 ;  /* 0x00000008ff067819 */ /* 0x000fe2000001160a */
[----:B------:R-:W2:Y:S01]  /*5bb20*/  LDCU UR20, c[0x0][0x398] ;  /* 0x00007300ff1477ac */ /* 0x000ea20008000800 */
[----:B------:R0:W-:Y:S04]  /*5bb30*/  STL [R1+0x570], R0 ;  /* 0x0005700001007387 */ /* 0x0001e80000100800 */
[----:B------:R-:W-:Y:S04]  /*5bb40*/  STL [R1+0x174], R3 ;  /* 0x0001740301007387 */ /* 0x000fe80000100800 */
[----:B------:R1:W-:Y:S01]  /*5bb50*/  STL [R1+0xd0], R2 ;  /* 0x0000d00201007387 */ /* 0x0003e20000100800 */
[----:B0-----:R-:W-:Y:S01]  /*5bb60*/  VIADD R0, R0, UR21 ;  /* 0x0000001500007c36 */ /* 0x001fe20008000000 */
[----:B------:R-:W-:-:S02]  /*5bb70*/  SHF.R.U32.HI R7, RZ, 0x8, R11 ;  /* 0x00000008ff077819 */ /* 0x000fc4000001160b */
[----:B-1----:R-:W-:Y:S02]  /*5bb80*/  SHF.R.U32.HI R2, RZ, 0x8, R27 ;  /* 0x00000008ff027819 */ /* 0x002fe4000001161b */
[----:B------:R-:W-:Y:S02]  /*5bb90*/  SHF.R.U32.HI R3, RZ, 0x8, R16 ;  /* 0x00000008ff037819 */ /* 0x000fe40000011610 */
[----:B------:R-:W-:Y:S01]  /*5bba0*/  LOP3.LUT R6, R6, 0xffff, RZ, 0xc0, !PT ;  /* 0x0000ffff06067812 */ /* 0x000fe200078ec0ff */
[----:B------:R0:W-:Y:S04]  /*5bbb0*/  STL [R1+0x56c], R0 ;  /* 0x00056c0001007387 */ /* 0x0001e80000100800 */
[----:B------:R-:W2:Y:S01]  /*5bbc0*/  LDL.LU R27, [R1+0x6a0] ;  /* 0x0006a000011b7983 */ /* 0x000ea20000300800 */
[----:B------:R-:W-:-:S02]  /*5bbd0*/  LOP3.LUT R7, R7, 0xffff, RZ, 0xc0, !PT ;  /* 0x0000ffff07077812 */ /* 0x000fc400078ec0ff */
[----:B------:R-:W-:Y:S02]  /*5bbe0*/  LOP3.LUT R2, R2, 0xffff, RZ, 0xc0, !PT ;  /* 0x0000ffff02027812 */ /* 0x000fe400078ec0ff */
[----:B------:R-:W-:Y:S01]  /*5bbf0*/  LOP3.LUT R3, R3, 0xffff, RZ, 0xc0, !PT ;  /* 0x0000ffff03037812 */ /* 0x000fe200078ec0ff */
[----:B------:R-:W1:Y:S01]  /*5bc00*/  LDCU UR21, c[0x0][0x398] ;  /* 0x00007300ff1577ac */ /* 0x000e620008000800 */
[----:B------:R-:W-:Y:S01]  /*5bc10*/  PRMT R6, R6, 0x3340, R7 ;  /* 0x0000334006067816 */ /* 0x000fe20000000007 */
[----:B0-----:R-:W-:Y:S01]  /*5bc20*/  VIADD R0, R0, UR37 ;  /* 0x0000002500007c36 */ /* 0x001fe20008000000 */
[----:B------:R-:W-:-:S04]  /*5bc30*/  PRMT R2, R2, 0x3340, R3 ;  /* 0x0000334002027816 */ /* 0x000fc80000000003 */
[----:B------:R0:W-:Y:S04]  /*5bc40*/  STL [R1+0x568], R0 ;  /* 0x0005680001007387 */ /* 0x0001e80000100800 */
[----:B------:R3:W-:Y:S04]  /*5bc50*/  STL [R1+0x1a0], R6 ;  /* 0x0001a00601007387 */ /* 0x0007e80000100800 */
[----:B------:R-:W-:Y:S01]  /*5bc60*/  STL [R1+0x170], R2 ;  /* 0x0001700201007387 */ /* 0x000fe20000100800 */
[----:B0-----:R-:W-:Y:S01]  /*5bc70*/  VIADD R0, R0, UR42 ;  /* 0x0000002a00007c36 */ /* 0x001fe20008000000 */
[----:B---3--:R-:W-:-:S02]  /*5bc80*/  SHF.R.U32.HI R6, RZ, 0x8, R25 ;  /* 0x00000008ff067819 */ /* 0x008fc40000011619 */
[----:B------:R-:W3:Y:S04]  /*5bc90*/  LDL.LU R25, [R1+0x678] ;  /* 0x0006780001197983 */ /* 0x000ee80000300800 */
[----:B------:R0:W-:Y:S01]  /*5bca0*/  STL [R1+0x560], R0 ;  /* 0x0005600001007387 */ /* 0x0001e20000100800 */
[----:B------:R-:W-:-:S03]  /*5bcb0*/  SHF.R.U32.HI R3, RZ, 0x8, R15 ;  /* 0x00000008ff037819 */ /* 0x000fc6000001160f */
[----:B------:R-:W3:Y:S01]  /*5bcc0*/  LDL.LU R9, [R1+0x674] ;  /* 0x0006740001097983 */ /* 0x000ee20000300800 */
[----:B------:R-:W-:-:S03]  /*5bcd0*/  LOP3.LUT R6, R6, 0xffff, RZ, 0xc0, !PT ;  /* 0x0000ffff06067812 */ /* 0x000fc600078ec0ff */
[----:B------:R-:W3:Y:S01]  /*5bce0*/  LDL.LU R10, [R1+0x670] ;  /* 0x00067000010a7983 */ /* 0x000ee20000300800 */
        /* <DEDUP_REMOVED lines=10> */
[----:B-1----:R-:W-:Y:S01]  /*5bd90*/  SHF.R.U32.HI R3, RZ, 0x8, R14 ;  /* 0x00000008ff037819 */ /* 0x002fe2000001160e */
[----:B------:R-:W0:Y:S01]  /*5bda0*/  LDCU UR14, c[0x0][0x398] ;  /* 0x00007300ff0e77ac */ /* 0x000e220008000800 */
[----:B----4-:R-:W-:-:S04]  /*5bdb0*/  SHF.R.U32.HI R2, RZ, 0x8, R26 ;  /* 0x00000008ff027819 */ /* 0x010fc8000001161a */
[----:B------:R-:W-:-:S04]  /*5bdc0*/  LOP3.LUT R2, R2, 0xffff, RZ, 0xc0, !PT ;  /* 0x0000ffff02027812 */ /* 0x000fc800078ec0ff */
[----:B------:R-:W-:-:S05]  /*5bdd0*/  PRMT R2, R2, 0x3340, R1 ;  /* 0x0000334002027816 */ /* 0x000fca0000000001 */
[----:B------:R1:W-:Y:S02]  /*5bde0*/  STL [R1+0xd4], R2 ;  /* 0x0000d40201007387 */ /* 0x0003e40000100800 */
[----:B-1----:R-:W-:Y:S02]  /*5bdf0*/  SHF.R.U32.HI R2, RZ, 0x8, R29 ;  /* 0x00000008ff027819 */ /* 0x002fe4000001161d */
[----:B------:R-:W4:Y:S04]  /*5be00*/  LDL.LU R29, [R1+0x25b0] ;  /* 0x0025b000011d7983 */ /* 0x000f280000300800 */
[----:B------:R-:W4:Y:S04]  /*5be10*/  LDL.LU R11, [R1+0x694] ;  /* 0x00069400010b7983 */ /* 0x000f280000300800 */
[----:B------:R1:W-:Y:S04]  /*5be20*/  STL [R1+0x554], R0 ;  /* 0x0005540001007387 */ /* 0x0003e80000100800 */
[----:B------:R-:W4:Y:S04]  /*5be30*/  LDL.LU R16, [R1+0x690] ;  /* 0x0006900001107983 */ /* 0x000f280000300800 */
[----:B------:R-:W4:Y:S04]  /*5be40*/  LDL.LU R15, [R1+0x68c] ;  /* 0x00068c00010f7983 */ /* 0x000f280000300800 */
[----:B------:R-:W4:Y:S04]  /*5be50*/  LDL.LU R26, [R1+0x688] ;  /* 0x00068800011a7983 */ /* 0x000f280000300800 */
[----:B------:R-:W4:Y:S01]  /*5be60*/  LDL.LU R14, [R1+0x25ac] ;  /* 0x0025ac00010e7983 */ /* 0x000f220000300800 */
[----:B------:R-:W-:-:S02]  /*5be70*/  LOP3.LUT R2, R2, 0xffff, RZ, 0xc0, !PT ;  /* 0x0000ffff02027812 */ /* 0x000fc400078ec0ff */
[----:B--2---:R-:W-:Y:S01]  /*5be80*/  SHF.R.U32.HI R6, RZ, 0x8, R27 ;  /* 0x00000008ff067819 */ /* 0x004fe2000001161b */
[----:B-1----:R-:W-:Y:S01]  /*5be90*/  VIADD R0, R0, UR15 ;  /* 0x0000000f00007c36 */ /* 0x002fe20008000000 */
[----:B------:R-:W-:Y:S01]  /*5bea0*/  LOP3.LUT R3, R3, 0xffff, RZ, 0xc0, !PT ;  /* 0x0000ffff03037812 */ /* 0x000fe200078ec0ff */
[----:B------:R-:W1:Y:S01]  /*5beb0*/  LDCU UR15, c[0x0][0x398] ;  /* 0x00007300ff0f77ac */ /* 0x000e620008000800 */
[----:B------:R-:W-:Y:S02]  /*5bec0*/  LOP3.LUT R6, R6, 0xffff, RZ, 0xc0, !PT ;  /* 0x0000ffff06067812 */ /* 0x000fe400078ec0ff */
[----:B------:R2:W-:Y:S01]  /*5bed0*/  STL [R1+0x558], R0 ;  /* 0x0005580001007387 */ /* 0x0005e20000100800 */
[----:B------:R-:W-:Y:S02]  /*5bee0*/  PRMT R2, R2, 0x3340, R3 ;  /* 0x0000334002027816 */ /* 0x000fe40000000003 */
[----:B------:R-:W-:Y:S01]  /*5bef0*/  PRMT R6, R6, 0x3340, R1 ;  /* 0x0000334006067816 */ /* 0x000fe20000000001 */
[----:B--2---:R-:W-:Y:S01]  /*5bf00*/  VIADD R0, R0, UR9 ;  /* 0x0000000900007c36 */ /* 0x004fe20008000000 */
[----:B------:R-:W2:Y:S04]  /*5bf10*/  LDCU UR9, c[0x0][0x398] ;  /* 0x00007300ff0977ac */ /* 0x000ea80008000800 */
[----:B------:R0:W-:Y:S04]  /*5bf20*/  STL [R1+0x550], R0 ;  /* 0x0005500001007387 */ /* 0x0001e80000100800 */
[----:B------:R1:W-:Y:S04]  /*5bf30*/  STL [R1+0xa4], R6 ;  /* 0x0000a40601007387 */ /* 0x0003e80000100800 */
[----:B------:R-:W-:Y:S04]  /*5bf40*/  STL [R1+0x180], R2 ;  /* 0x0001800201007387 */ /* 0x000fe80000100800 */
[----:B------:R-:W2:Y:S01]  /*5bf50*/  LDL.LU R27, [R1+0x6a8] ;  /* 0x0006a800011b7983 */ /* 0x000ea20000300800 */
[----:B0-----:R-:W-:Y:S01]  /*5bf60*/  VIADD R0, R0, UR30 ;  /* 0x0000001e00007c36 */ /* 0x001fe20008000000 */
[----:B---3--:R-:W-:-:S02]  /*5bf70*/  SHF.R.U32.HI R3, RZ, 0x8, R25 ;  /* 0x00000008ff037819 */ /* 0x008fc40000011619 */
[----:B------:R-:W3:Y:S04]  /*5bf80*/  LDL.LU R25, [R1+0x680] ;  /* 0x0006800001197983 */ /* 0x000ee80000300800 */
[----:B------:R0:W-:Y:S01]  /*5bf90*/  STL [R1+0x548], R0 ;  /* 0x0005480001007387 */ /* 0x0001e20000100800 */
[----:B-1----:R-:W-:Y:S02]  /*5bfa0*/  SHF.R.U32.HI R6, RZ, 0x8, R9 ;  /* 0x00000008ff067819 */ /* 0x002fe40000011609 */
[----:B------:R-:W-:Y:S02]  /*5bfb0*/  LOP3.LUT R3, R3, 0xffff, RZ, 0xc0, !PT ;  /* 0x0000ffff03037812 */ /* 0x000fe400078ec0ff */
[----:B------:R-:W-:Y:S01]  /*5bfc0*/  LOP3.LUT R6, R6, 0xffff, RZ, 0xc0, !PT ;  /* 0x0000ffff06067812 */ /* 0x000fe200078ec0ff */
[----:B0-----:R-:W-:Y:S01]  /*5bfd0*/  VIADD R0, R0, UR31 ;  /* 0x0000001f00007c36 */ /* 0x001fe20008000000 */
[----:B------:R-:W-:-:S02]  /*5bfe0*/  SHF.R.U32.HI R2, RZ, 0x8, R10 ;  /* 0x00000008ff027819 */ /* 0x000fc4000001160a */
[----:B------:R-:W-:Y:S01]  /*5bff0*/  PRMT R3, R3, 0x3340, R6 ;  /* 0x0000334003037816 */ /* 0x000fe20000000006 */
[----:B------:R-:W0:Y:S01]  /*5c000*/  LDCU.64 UR30, c[0x0][0x398] ;  /* 0x00007300ff1e77ac */ /* 0x000e220008000a00 */
[----:B------:R1:W-:Y:S01]  /*5c010*/  STL [R1+0x54c], R0 ;  /* 0x00054c0001007387 */ /* 0x0003e20000100800 */
[----:B------:R-:W-:Y:S01]  /*5c020*/  LOP3.LUT R2, R2, 0xffff, RZ, 0xc0, !PT ;  /* 0x0000ffff02027812 */ /* 0x000fe200078ec0ff */
[----:B-1----:R-:W-:-:S03]  /*5c030*/  VIADD R0, R0, UR36 ;  /* 0x0000002400007c36 */ /* 0x002fc60008000000 */
[----:B------:R-:W-:Y:S01]  /*5c040*/  PRMT R2, R2, 0x3340, R1 ;  /* 0x0000334002027816 */ /* 0x000fe20000000001 */
[----:B------:R-:W1:Y:S01]  /*5c050*/  LDCU.64 UR36, c[0x0][0x398] ;  /* 0x00007300ff2477ac */ /* 0x000e620008000a00 */
[----:B------:R0:W-:Y:S04]  /*5c060*/  STL [R1+0x544], R0 ;  /* 0x0005440001007387 */ /* 0x0001e80000100800 */
[----:B------:R-:W-:Y:S04]  /*5c070*/  STL [R1+0x168], R3 ;  /* 0x0001680301007387 */ /* 0x000fe80000100800 */
[----:B------:R-:W1:Y:S01]  /*5c080*/  LDL R10, [R1+0x13c8] ;  /* 0x0013c800010a7983 */ /* 0x000e620000100800 */
[----:B------:R-:W-:-:S03]  /*5c090*/  VIADD R7, R0, UR5 ;  /* 0x0000000500077c36 */ /* 0x000fc60008000000 */
[----:B------:R0:W-:Y:S01]  /*5c0a0*/  STL [R1+0x8c], R2 ;  /* 0x00008c0201007387 */ /* 0x0001e20000100800 */
[----:B------:R-:W0:Y:S03]  /*5c0b0*/  LDCU UR5, c[0x0][0x398] ;  /* 0x00007300ff0577ac */ /* 0x000e260008000800 */
[----:B------:R0:W-:Y:S01]  /*5c0c0*/  STL [R1+0x540], R7 ;  /* 0x0005400701007387 */ /* 0x0001e20000100800 */
[----:B------:R-:W-:Y:S01]  /*5c0d0*/  VIADD R13, R7, UR13 ;  /* 0x0000000d070d7c36 */ /* 0x000fe20008000000 */
[----:B------:R-:W0:Y:S01]  /*5c0e0*/  LDCU UR13, c[0x0][0x398] ;  /* 0x00007300ff0d77ac */ /* 0x000e220008000800 */
[----:B----4-:R-:W-:Y:S02]  /*5c0f0*/  SHF.R.U32.HI R6, RZ, 0x8, R11 ;  /* 0x00000008ff067819 */ /* 0x010fe4000001160b */
[----:B0-----:R-:W-:Y:S02]  /*5c100*/  SHF.R.U32.HI R0, RZ, 0x8, R14 ;  /* 0x00000008ff007819 */ /* 0x001fe4000001160e */
[----:B------:R-:W4:Y:S01]  /*5c110*/  LDL.LU R14, [R1+0x25a8] ;  /* 0x0025a800010e7983 */ /* 0x000f220000300800 */
[----:B------:R-:W-:-:S02]  /*5c120*/  SHF.R.U32.HI R8, RZ, 0x8, R15 ;  /* 0x00000008ff087819 */ /* 0x000fc4000001160f */
[----:B------:R-:W-:Y:S02]  /*5c130*/  SHF.R.U32.HI R2, RZ, 0x8, R16 ;  /* 0x00000008ff027819 */ /* 0x000fe40000011610 */
[----:B------:R-:W-:Y:S01]  /*5c140*/  SHF.R.U32.HI R3, RZ, 0x8, R26 ;  /* 0x00000008ff037819 */ /* 0x000fe2000001161a */
[----:B------:R-:W4:Y:S01]  /*5c150*/  LDL R7, [R1+0x129c] ;  /* 0x00129c0001077983 */ /* 0x000f220000100800 */
[----:B------:R-:W-:Y:S02]  /*5c160*/  LOP3.LUT R6, R6, 0xffff, RZ, 0xc0, !PT ;  /* 0x0000ffff06067812 */ /* 0x000fe400078ec0ff */
[----:B------:R-:W-:Y:S02]  /*5c170*/  LOP3.LUT R8, R8, 0xffff, RZ, 0xc0, !PT ;  /* 0x0000ffff08087812 */ /* 0x000fe400078ec0ff */
[----:B------:R-:W-:Y:S02]  /*5c180*/  LOP3.LUT R2, R2, 0xffff, RZ, 0xc0, !PT ;  /* 0x0000ffff02027812 */ /* 0x000fe400078ec0ff */
[----:B------:R-:W-:-:S02]  /*5c190*/  LOP3.LUT R3, R3, 0xffff, RZ, 0xc0, !PT ;  /* 0x0000ffff03037812 */ /* 0x000fc400078ec0ff */
[----:B------:R-:W-:Y:S02]  /*5c1a0*/  LOP3.LUT R0, R0, 0xffff, RZ, 0xc0, !PT ;  /* 0x0000ffff00007812 */ /* 0x000fe400078ec0ff */
[----:B------:R-:W-:Y:S02]  /*5c1b0*/  PRMT R6, R6, 0x3340, R8 ;  /* 0x0000334006067816 */ /* 0x000fe40000000008 */
[----:B------:R-:W-:Y:S02]  /*5c1c0*/  PRMT R2, R2, 0x3340, R3 ;  /* 0x0000334002027816 */ /* 0x000fe40000000003 */
[----:B------:R-:W-:Y:S01]  /*5c1d0*/  PRMT R0, R0, 0x3340, R1 ;  /* 0x0000334000007816 */ /* 0x000fe20000000001 */
[----:B------:R-:W-:Y:S04]  /*5c1e0*/  STL [R1+0x52c], R13 ;  /* 0x00052c0d01007387 */ /* 0x000fe80000100800 */
[----:B------:R-:W-:Y:S04]  /*5c1f0*/  STL [R1+0x160], R6 ;  /* 0x0001600601007387 */ /* 0x000fe80000100800 */
[----:B------:R0:W-:Y:S04]  /*5c200*/  STL [R1+0x15c], R2 ;  /* 0x00015c0201007387 */ /* 0x0001e80000100800 */
[----:B------:R3:W-:Y:S04]  /*5c210*/  STL [R1+0x98], R0 ;  /* 0x0000980001007387 */ /* 0x0007e80000100800 */
[----:B------:R-:W4:Y:S04]  /*5c220*/  LDL R8, [R1+0x12b4] ;  /* 0x0012b40001087983 */ /* 0x000f280000100800 */
[----:B------:R-:W4:Y:S01]  /*5c230*/  LDL R9, [R1+0x12e4] ;  /* 0x0012e40001097983 */ /* 0x000f220000100800 */
[----:B--2---:R-:W-:-:S02]  /*5c240*/  SHF.R.U32.HI R3, RZ, 0x8, R27 ;  /* 0x00000008ff037819 */ /* 0x004fc4000001161b */
[----:B0-----:R-:W-:Y:S02]  /*5c250*/  SHF.R.U32.HI R2, RZ, 0x8, R29 ;  /* 0x00000008ff027819 */ /* 0x001fe4000001161d */
[----:B------:R-:W-:Y:S02]  /*5c260*/  LOP3.LUT R3, R3, 0xffff, RZ, 0xc0, !PT ;  /* 0x0000ffff03037812 */ /* 0x000fe400078ec0ff */
[----:B------:R-:W-:Y:S02]  /*5c270*/  LOP3.LUT R2, R2, 0xffff, RZ, 0xc0, !PT ;  /* 0x0000ffff02027812 */ /* 0x000fe400078ec0ff */
[----:B------:R-:W-:Y:S02]  /*5c280*/  PRMT R6, R3, 0x3340, R1 ;  /* 0x0000334003067816 */ /* 0x000fe40000000001 */
[----:B------:R-:W2:Y:S04]  /*5c290*/  LDL.LU R3, [R1+0x698] ;  /* 0x0006980001037983 */ /* 0x000ea80000300800 */
[----:B------:R-:W2:Y:S04]  /*5c2a0*/  LDL.LU R16, [R1+0x6a4] ;  /* 0x0006a40001107983 */ /* 0x000ea80000300800 */
[----:B------:R0:W-:Y:S04]  /*5c2b0*/  STL [R1+0x94], R6 ;  /* 0x0000940601007387 */ /* 0x0001e80000100800 */
[----:B------:R-:W2:Y:S01]  /*5c2c0*/  LDL.LU R15, [R1+0x69c] ;  /* 0x00069c00010f7983 */ /* 0x000ea20000300800 */
[----:B-1----:R-:W-:-:S02]  /*5c2d0*/  ISETP.LT.AND P1, PT, R10, UR36, !P0 ;  /* 0x000000240a007c0c */ /* 0x002fc4000c721270 */
[----:B---3--:R-:W-:-:S04]  /*5c2e0*/  SHF.R.U32.HI R0, RZ, 0x8, R25 ;  /* 0x00000008ff007819 */ /* 0x008fc80000011619 */
[----:B------:R-:W-:-:S04]  /*5c2f0*/  LOP3.LUT R0, R0, 0xffff, RZ, 0xc0, !PT ;  /* 0x0000ffff00007812 */ /* 0x000fc800078ec0ff */
[----:B------:R-:W-:Y:S02]  /*5c300*/  PRMT R2, R0, 0x3340, R2 ;  /* 0x0000334000027816 */ /* 0x000fe40000000002 */
[----:B------:R-:W3:Y:S04]  /*5c310*/  LDL R0, [R1+0x13dc] ;  /* 0x0013dc0001007983 */ /* 0x000ee80000100800 */
[----:B------:R1:W-:Y:S04]  /*5c320*/  STL [R1+0x158], R2 ;  /* 0x0001580201007387 */ /* 0x0003e80000100800 */
[----:B0-----:R-:W3:Y:S04]  /*5c330*/  LDL R6, [R1+0x11dc] ;  /* 0x0011dc0001067983 */ /* 0x001ee80000100800 */
[----:B------:R-:W3:Y:S01]  /*5c340*/  LDL R11, [R1+0x13d8] ;  /* 0x0013d800010b7983 */ /* 0x000ee20000100800 */
[----:B-1----:R-:W-:-:S02]  /*5c350*/  SHF.R.S32.HI R2, RZ, 0x1f, R24 ;  /* 0x0000001fff027819 */ /* 0x002fc40000011418 */
[----:B----4-:R-:W-:-:S04]  /*5c360*/  LOP3.LUT R14, R14, 0xfffffffe, RZ, 0xc0, !PT ;  /* 0xfffffffe0e0e7812 */ /* 0x010fc800078ec0ff */
[----:B------:R-:W-:Y:S02]  /*5c370*/  @P1 LOP3.LUT R14, R14, 0x1, RZ, 0xfc, !PT ;  /* 0x000000010e0e1812 */ /* 0x000fe400078efcff */
[----:B------:R-:W-:Y:S02]  /*5c380*/  ISETP.LT.AND P1, PT, R7, UR12, !P0 ;  /* 0x0000000c07007c0c */ /* 0x000fe4000c721270 */
[----:B------:R-:W-:Y:S02]  /*5c390*/  ISETP.LT.AND P2, PT, R9, UR77, !P0 ;  /* 0x0000004d09007c0c */ /* 0x000fe4000c741270 */
[----:B------:R-:W-:Y:S01]  /*5c3a0*/  LOP3.LUT R14, R14, 0xfffffff7, RZ, 0xc0, !PT ;  /* 0xfffffff70e0e7812 */ /* 0x000fe200078ec0ff */
[----:B------:R0:W-:Y:S01]  /*5c3b0*/  STL [R1+0x61c], R2 ;  /* 0x00061c0201007387 */ /* 0x0001e20000100800 */
[----:B------:R-:W-:Y:S01]  /*5c3c0*/  VIADD R13, R13, UR16 ;  /* 0x000000100d0d7c36 */ /* 0x000fe20008000000 */
[----:B------:R-:W1:Y:S06]  /*5c3d0*/  LDCU UR12, c[0x0][0x398] ;  /* 0x00007300ff0c77ac */ /* 0x000e6c0008000800 */
[----:B------:R-:W-:-:S02]  /*5c3e0*/  @P1 LOP3.LUT R14, R14, 0x8, RZ, 0xfc, !PT ;  /* 0x000000080e0e1812 */ /* 0x000fc400078efcff */
[----:B------:R-:W-:Y:S01]  /*5c3f0*/  ISETP.LT.AND P1, PT, R8, UR72, !P0 ;  /* 0x0000004808007c0c */ /* 0x000fe2000c721270 */
[----:B------:R-:W4:Y:S01]  /*5c400*/  LDCU UR72, c[0x0][0x398] ;  /* 0x00007300ff4877ac */ /* 0x000f220008000800 */
[----:B------:R-:W0:Y:S01]  /*5c410*/  LDCU UR77, c[0x0][0x398] ;  /* 0x00007300ff4d77ac */ /* 0x000e220008000800 */
[----:B------:R-:W-:-:S10]  /*5c420*/  LOP3.LUT R14, R14, 0xfffffffb, RZ, 0xc0, !PT ;  /* 0xfffffffb0e0e7812 */ /* 0x000fd400078ec0ff */
[----:B------:R-:W-:-:S04]  /*5c430*/  @P1 LOP3.LUT R14, R14, 0x4, RZ, 0xfc, !PT ;  /* 0x000000040e0e1812 */ /* 0x000fc800078efcff */
[----:B------:R-:W-:Y:S02]  /*5c440*/  LOP3.LUT R14, R14, 0xfffffffd, RZ, 0xc0, !PT ;  /* 0xfffffffd0e0e7812 */ /* 0x000fe400078ec0ff */
[-C--:B------:R-:W-:Y:S02]  /*5c450*/  IADD3 R24, P1, PT, R24, R12.reuse, RZ ;  /* 0x0000000c18187210 */ /* 0x080fe40007f3e0ff */
[----:B------:R-:W-:Y:S02]  /*5c460*/  @P2 LOP3.LUT R14, R14, 0x2, RZ, 0xfc, !PT ;  /* 0x000000020e0e2812 */ /* 0x000fe400078efcff */
[----:B------:R-:W-:Y:S01]  /*5c470*/  IADD3 R26, P2, PT, R5, R12, RZ ;  /* 0x0000000c051a7210 */ /* 0x000fe20007f5e0ff */
[----:B------:R-:W-:Y:S02]  /*5c480*/  IMAD.X R25, R2, 0x1, R23, P1 ;  /* 0x0000000102197824 */ /* 0x000fe400008e0617 */
[----:B------:R1:W-:Y:S01]  /*5c490*/  STL [R1+0x2450], R14 ;  /* 0x0024500e01007387 */ /* 0x0003e20000100800 */
[----:B0-----:R-:W-:-:S02]  /*5c4a0*/  SHF.R.S32.HI R2, RZ, 0x1f, R28 ;  /* 0x0000001fff027819 */ /* 0x001fc4000001141c */
[----:B------:R-:W-:Y:S01]  /*5c4b0*/  IADD3 R28, P1, PT, R28, R12, RZ ;  /* 0x0000000c1c1c7210 */ /* 0x000fe20007f3e0ff */
[----:B------:R0:W-:Y:S01]  /*5c4c0*/  STL.64 [R1+0x608], R24 ;  /* 0x0006081801007387 */ /* 0x0001e20000100a00 */
[----:B-1----:R-:W-:-:S03]  /*5c4d0*/  SHF.R.S32.HI R14, RZ, 0x1f, R5 ;  /* 0x0000001fff0e7819 */ /* 0x002fc60000011405 */
[--C-:B------:R-:W-:Y:S02]  /*5c4e0*/  IMAD.X R29, R2, 0x1, R23.reuse, P1 ;  /* 0x00000001021d7824 */ /* 0x100fe400008e0617 */
[----:B------:R-:W-:Y:S01]  /*5c4f0*/  IMAD.X R27, R14, 0x1, R23, P2 ;  /* 0x000000010e1b7824 */ /* 0x000fe200010e0617 */
[----:B0-----:R-:W4:Y:S04]  /*5c500*/  LDL.LU.64 R24, [R1+0x25a0] ;  /* 0x0025a00001187983 */ /* 0x001f280000300a00 */
[----:B------:R-:W4:Y:S04]  /*5c510*/  LDL R5, [R1+0x13e0] ;  /* 0x0013e00001057983 */ /* 0x000f280000100800 */
[----:B------:R-:W-:Y:S04]  /*5c520*/  STL [R1+0x600], R14 ;  /* 0x0006000e01007387 */ /* 0x000fe80000100800 */
[----:B------:R-:W-:Y:S04]  /*5c530*/  STL [R1+0x2454], R12 ;  /* 0x0024540c01007387 */ /* 0x000fe80000100800 */
[----:B------:R0:W-:Y:S04]  /*5c540*/  STL.64 [R1+0x2418], R26 ;  /* 0x0024181a01007387 */ /* 0x0001e80000100a00 */
[----:B0-----:R-:W4:Y:S04]  /*5c550*/  LDL.LU.64 R26, [R1+0x2598] ;  /* 0x00259800011a7983 */ /* 0x001f280000300a00 */
[----:B------:R-:W-:Y:S04]  /*5c560*/  STL [R1+0x5f8], R2 ;  /* 0x0005f80201007387 */ /* 0x000fe80000100800 */
[----:B------:R-:W4:Y:S04]  /*5c570*/  LDL.LU R23, [R1+0x2590] ;  /* 0x0025900001177983 */ /* 0x000f280000300800 */
[----:B------:R0:W-:Y:S04]  /*5c580*/  STL.64 [R1+0x2410], R28 ;  /* 0x0024101c01007387 */ /* 0x0001e80000100a00 */
[----:B0-----:R-:W4:Y:S01]  /*5c590*/  LDL.LU.64 R28, [R1+0x2588] ;  /* 0x00258800011c7983 */ /* 0x001f220000300a00 */
[----:B--2---:R-:W-:-:S02]  /*5c5a0*/  SHF.R.U32.HI R2, RZ, 0x8, R3 ;  /* 0x00000008ff027819 */ /* 0x004fc40000011603 */
[----:B------:R-:W-:Y:S02]  /*5c5b0*/  SHF.R.U32.HI R12, RZ, 0x8, R16 ;  /* 0x00000008ff0c7819 */ /* 0x000fe40000011610 */
[----:B------:R-:W-:Y:S02]  /*5c5c0*/  SHF.R.U32.HI R3, RZ, 0x8, R15 ;  /* 0x00000008ff037819 */ /* 0x000fe4000001160f */
[----:B------:R-:W-:Y:S02]  /*5c5d0*/  LOP3.LUT R2, R2, 0xffff, RZ, 0xc0, !PT ;  /* 0x0000ffff02027812 */ /* 0x000fe400078ec0ff */
[----:B------:R-:W-:Y:S02]  /*5c5e0*/  LOP3.LUT R12, R12, 0xffff, RZ, 0xc0, !PT ;  /* 0x0000ffff0c0c7812 */ /* 0x000fe400078ec0ff */
[----:B------:R-:W-:Y:S02]  /*5c5f0*/  LOP3.LUT R3, R3, 0xffff, RZ, 0xc0, !PT ;  /* 0x0000ffff03037812 */ /* 0x000fe400078ec0ff */
[----:B------:R-:W-:-:S02]  /*5c600*/  PRMT R12, R12, 0x3340, R1 ;  /* 0x000033400c0c7816 */ /* 0x000fc40000000001 */
[----:B------:R-:W-:-:S03]  /*5c610*/  PRMT R2, R2, 0x3340, R3 ;  /* 0x0000334002027816 */ /* 0x000fc60000000003 */
[----:B------:R-:W-:Y:S04]  /*5c620*/  STL [R1+0x9c], R12 ;  /* 0x00009c0c01007387 */ /* 0x000fe80000100800 */
[----:B------:R0:W-:Y:S02]  /*5c630*/  STL [R1+0x164], R2 ;  /* 0x0001640201007387 */ /* 0x0001e40000100800 */
[----:B0-----:R-:W-:Y:S01]  /*5c640*/  VIADD R2, R4, 0x54 ;  /* 0x0000005404027836 */ /* 0x001fe20000000000 */
[----:B---3--:R-:W-:Y:S02]  /*5c650*/  ISETP.LT.AND P2, PT, R11, UR76, !P0 ;  /* 0x0000004c0b007c0c */ /* 0x008fe4000c741270 */
[----:B------:R-:W-:Y:S02]  /*5c660*/  ISETP.LT.AND P1, PT, R0, UR75, !P0 ;  /* 0x0000004b00007c0c */ /* 0x000fe4000c721270 */
[----:B----4-:R-:W-:Y:S01]  /*5c670*/  LOP3.LUT R29, R29, 0x7fffffff, RZ, 0xc0, !PT ;  /* 0x7fffffff1d1d7812 */ /* 0x010fe200078ec0ff */
[----:B------:R-:W-:Y:S01]  /*5c680*/  VIADD R15, R4, 0x53 ;  /* 0x00000053040f7836 */ /* 0x000fe20000000000 */
[----:B------:R-:W0:Y:S01]  /*5c690*/  LDCU UR76, c[0x0][0x398] ;  /* 0x00007300ff4c77ac */ /* 0x000e220008000800 */
[----:B------:R-:W1:Y:S06]  /*5c6a0*/  LDCU UR75, c[0x0][0x398] ;  /* 0x00007300ff4b77ac */ /* 0x000e6c0008000800 */
[----:B------:R-:W-:-:S04]  /*5c6b0*/  @P2 LOP3.LUT R29, R29, 0x80000000, RZ, 0xfc, !PT ;  /* 0x800000001d1d2812 */ /* 0x000fc800078efcff */
[----:B------:R-:W-:-:S04]  /*5c6c0*/  LOP3.LUT R29, R29, 0xbfffffff, RZ, 0xc0, !PT ;  /* 0xbfffffff1d1d7812 */ /* 0x000fc800078ec0ff */
[----:B------:R-:W-:Y:S02]  /*5c6d0*/  @P1 LOP3.LUT R29, R29, 0x40000000, RZ, 0xfc, !PT ;  /* 0x400000001d1d1812 */ /* 0x000fe400078efcff */
[----:B------:R-:W-:Y:S02]  /*5c6e0*/  ISETP.LT.AND P1, PT, R5, UR74, !P0 ;  /* 0x0000004a05007c0c */ /* 0x000fe4000c721270 */
[----:B------:R-:W-:Y:S01]  /*5c6f0*/  ISETP.LT.AND P0, PT, R6, UR73, !P0 ;  /* 0x0000004906007c0c */ /* 0x000fe2000c701270 */
[----:B------:R-:W2:Y:S01]  /*5c700*/  LDCU UR74, c[0x0][0x398] ;  /* 0x00007300ff4a77ac */ /* 0x000ea20008000800 */
[----:B------:R-:W-:Y:S01]  /*5c710*/  LOP3.LUT R29, R29, 0xdfffffff, RZ, 0xc0, !PT ;  /* 0xdfffffff1d1d7812 */ /* 0x000fe200078ec0ff */
[----:B------:R-:W3:Y:S08]  /*5c720*/  LDCU UR73, c[0x0][0x398] ;  /* 0x00007300ff4977ac */ /* 0x000ef00008000800 */
[----:B------:R-:W-:-:S04]  /*5c730*/  @P1 LOP3.LUT R29, R29, 0x20000000, RZ, 0xfc, !PT ;  /* 0x200000001d1d1812 */ /* 0x000fc800078efcff */
[----:B------:R-:W-:-:S04]  /*5c740*/  LOP3.LUT R29, R29, 0xefffffff, RZ, 0xc0, !PT ;  /* 0xefffffff1d1d7812 */ /* 0x000fc800078ec0ff */
[----:B------:R-:W-:Y:S02]  /*5c750*/  @P0 LOP3.LUT R29, R29, 0x10000000, RZ, 0xfc, !PT ;  /* 0x100000001d1d0812 */ /* 0x000fe400078efcff */
[----:B------:R-:W-:Y:S01]  /*5c760*/  ISETP.GE.AND P0, PT, R2, UR43, PT ;  /* 0x0000002b02007c0c */ /* 0x000fe2000bf06270 */
[----:B------:R-:W4:Y:S01]  /*5c770*/  LDCU UR43, c[0x0][0x398] ;  /* 0x00007300ff2b77ac */ /* 0x000f220008000800 */
[----:B------:R-:W2:Y:S04]  /*5c780*/  LDL.LU R2, [R1+0x6c4] ;  /* 0x0006c40001027983 */ /* 0x000ea80000300800 */
[----:B------:R-:W2:Y:S04]  /*5c790*/  LDL.LU R14, [R1+0x6cc] ;  /* 0x0006cc00010e7983 */ /* 0x000ea80000300800 */
[----:B------:R-:W3:Y:S04]  /*5c7a0*/  LDL.LU R3, [R1+0x6c0] ;  /* 0x0006c00001037983 */ /* 0x000ee80000300800 */
[----:B------:R-:W4:Y:S01]  /*5c7b0*/  LDL.LU R16, [R1+0x6bc] ;  /* 0x0006bc0001107983 */ /* 0x000f220000300800 */
[----:B------:R-:W-:-:S02]  /*5c7c0*/  ISETP.LT.AND P1, PT, R10, UR30, !P0 ;  /* 0x0000001e0a007c0c */ /* 0x000fc4000c721270 */
[----:B------:R-:W-:Y:S02]  /*5c7d0*/  ISETP.LT.AND P3, PT, R7, UR69, !P0 ;  /* 0x0000004507007c0c */ /* 0x000fe4000c761270 */
[----:B------:R-:W-:Y:S02]  /*5c7e0*/  LOP3.LUT R29, R29, 0xfeffffff, RZ, 0xc0, !PT ;  /* 0xfeffffff1d1d7812 */ /* 0x000fe400078ec0ff */
[----:B------:R-:W-:Y:S01]  /*5c7f0*/  ISETP.LT.AND P2, PT, R8, UR70, !P0 ;  /* 0x0000004608007c0c */ /* 0x000fe2000c741270 */
[----:B------:R-:W0:Y:S01]  /*5c800*/  LDCU UR69, c[0x0][0x398] ;  /* 0x00007300ff4577ac */ /* 0x000e220008000800 */
[----:B------:R-:W0:Y:S05]  /*5c810*/  LDCU UR70, c[0x0][0x398] ;  /* 0x00007300ff4677ac */ /* 0x000e2a0008000800 */
[----:B------:R-:W-:-:S04]  /*5c820*/  @P1 LOP3.LUT R29, R29, 0x1000000, RZ, 0xfc, !PT ;  /* 0x010000001d1d1812 */ /* 0x000fc800078efcff */
[----:B------:R-:W-:Y:S02]  /*5c830*/  LOP3.LUT R29, R29, 0xf7ffffff, RZ, 0xc0, !PT ;  /* 0xf7ffffff1d1d7812 */ /* 0x000fe400078ec0ff */
[----:B------:R-:W-:Y:S01]  /*5c840*/  ISETP.LT.AND P1, PT, R9, UR71, !P0 ;  /* 0x0000004709007c0c */ /* 0x000fe2000c721270 */
[----:B------:R-:W1:Y:S01]  /*5c850*/  LDCU UR71, c[0x0][0x398] ;  /* 0x00007300ff4777ac */ /* 0x000e620008000800 */
[----:B------:R-:W-:-:S04]  /*5c860*/  @P3 LOP3.LUT R29, R29, 0x8000000, RZ, 0xfc, !PT ;  /* 0x080000001d1d3812 */ /* 0x000fc800078efcff */
[----:B------:R-:W-:Y:S02]  /*5c870*/  LOP3.LUT R29, R29, 0xfbffffff, RZ, 0xc0, !PT ;  /* 0xfbffffff1d1d7812 */ /* 0x000fe400078ec0ff */
[----:B------:R-:W-:Y:S01]  /*5c880*/  ISETP.LT.AND P3, PT, R11, UR68, !P0 ;  /* 0x000000440b007c0c */ /* 0x000fe2000c761270 */
[----:B------:R-:W1:Y:S01]  /*5c890*/  LDCU UR68, c[0x0][0x398] ;  /* 0x00007300ff4477ac */ /* 0x000e620008000800 */
[----:B------:R-:W-:-:S04]  /*5c8a0*/  @P2 LOP3.LUT R29, R29, 0x4000000, RZ, 0xfc, !PT ;  /* 0x040000001d1d2812 */ /* 0x000fc800078efcff */
[----:B------:R-:W-:Y:S02]  /*5c8b0*/  LOP3.LUT R29, R29, 0xfdffffff, RZ, 0xc0, !PT ;  /* 0xfdffffff1d1d7812 */ /* 0x000fe400078ec0ff */
[----:B0-----:R-:W-:Y:S01]  /*5c8c0*/  ISETP.LT.AND P2, PT, R0, UR69, !P0 ;  /* 0x0000004500007c0c */ /* 0x001fe2000c741270 */
[----:B------:R-:W0:Y:S01]  /*5c8d0*/  LDCU UR69, c[0x0][0x398] ;  /* 0x00007300ff4577ac */ /* 0x000e220008000800 */
[----:B------:R-:W-:-:S04]  /*5c8e0*/  @P1 LOP3.LUT R29, R29, 0x2000000, RZ, 0xfc, !PT ;  /* 0x020000001d1d1812 */ /* 0x000fc800078efcff */
[----:B------:R-:W-:Y:S02]  /*5c8f0*/  LOP3.LUT R29, R29, 0xff7fffff, RZ, 0xc0, !PT ;  /* 0xff7fffff1d1d7812 */ /* 0x000fe400078ec0ff */
[----:B------:R-:W-:Y:S02]  /*5c900*/  ISETP.LT.AND P1, PT, R5, UR70, !P0 ;  /* 0x0000004605007c0c */ /* 0x000fe4000c721270 */
[----:B------:R-:W-:Y:S01]  /*5c910*/  @P3 LOP3.LUT R29, R29, 0x800000, RZ, 0xfc, !PT ;  /* 0x008000001d1d3812 */ /* 0x000fe200078efcff */
[----:B------:R-:W0:Y:S03]  /*5c920*/  LDCU UR70, c[0x0][0x398] ;  /* 0x00007300ff4677ac */ /* 0x000e260008000800 */
[----:B------:R-:W-:Y:S02]  /*5c930*/  LOP3.LUT R29, R29, 0xffbfffff, RZ, 0xc0, !PT ;  /* 0xffbfffff1d1d7812 */ /* 0x000fe400078ec0ff */
[----:B-1----:R-:W-:Y:S01]  /*5c940*/  ISETP.LT.AND P0, PT, R6, UR71, !P0 ;  /* 0x0000004706007c0c */ /* 0x002fe2000c701270 */
[----:B------:R-:W1:Y:S01]  /*5c950*/  LDCU UR71, c[0x0][0x398] ;  /* 0x00007300ff4777ac */ /* 0x000e620008000800 */
[----:B------:R-:W-:-:S04]  /*5c960*/  @P2 LOP3.LUT R29, R29, 0x400000, RZ, 0xfc, !PT ;  /* 0x004000001d1d2812 */ /* 0x000fc800078efcff */
[----:B------:R-:W-:-:S04]  /*5c970*/  LOP3.LUT R29, R29, 0xffdfffff, RZ, 0xc0, !PT ;  /* 0xffdfffff1d1d7812 */ /* 0x000fc800078ec0ff */
[----:B------:R-:W-:-:S04]  /*5c980*/  @P1 LOP3.LUT R29, R29, 0x200000, RZ, 0xfc, !PT ;  /* 0x002000001d1d1812 */ /* 0x000fc800078efcff */
[----:B------:R-:W-:-:S04]  /*5c990*/  LOP3.LUT R29, R29, 0xffefffff, RZ, 0xc0, !PT ;  /* 0xffefffff1d1d7812 */ /* 0x000fc800078ec0ff */
[----:B------:R-:W-:Y:S02]  /*5c9a0*/  @P0 LOP3.LUT R29, R29, 0x100000, RZ, 0xfc, !PT ;  /* 0x001000001d1d0812 */ /* 0x000fe400078efcff */
[----:B------:R-:W-:Y:S01]  /*5c9b0*/  ISETP.GE.AND P0, PT, R15, UR37, PT ;  /* 0x000000250f007c0c */ /* 0x000fe2000bf06270 */
[----:B------:R-:W2:Y:S01]  /*5c9c0*/  LDCU.64 UR36, c[0x0][0x398] ;  /* 0x00007300ff2477ac */ /* 0x000ea20008000a00 */
[----:B------:R-:W4:Y:S02]  /*5c9d0*/  LDL.LU R15, [R1+0x6d0] ;  /* 0x0006d000010f7983 */ /* 0x000f240000300800 */
[----:B------:R-:W-:Y:S02]  /*5c9e0*/  ISETP.LT.AND P1, PT, R10, UR46, !P0 ;  /* 0x0000002e0a007c0c */ /* 0x000fe4000c721270 */
[----:B0-----:R-:W-:Y:S02]  /*5c9f0*/  ISETP.LT.AND P3, PT, R7, UR70, !P0 ;  /* 0x0000004607007c0c */ /* 0x001fe4000c761270 */
[----:B------:R-:W-:-:S02]  /*5ca00*/  LOP3.LUT R29, R29, 0xfffeffff, RZ, 0xc0, !PT ;  /* 0xfffeffff1d1d7812 */ /* 0x000fc400078ec0ff */
[----:B-1----:R-:W-:Y:S01]  /*5ca10*/  ISETP.LT.AND P2, PT, R8, UR71, !P0 ;  /* 0x0000004708007c0c */ /* 0x002fe2000c741270 */
[----:B------:R-:W0:Y:S01]  /*5ca20*/  LDCU UR46, c[0x0][0x398] ;  /* 0x00007300ff2e77ac */ /* 0x000e220008000800 */
[----:B------:R-:W1:Y:S01]  /*5ca30*/  LDCU UR71, c[0x0][0x398] ;  /* 0x00007300ff4777ac */ /* 0x000e620008000800 */
[----:B------:R-:W0:Y:S04]  /*5ca40*/  LDCU UR70, c[0x0][0x398] ;  /* 0x00007300ff4677ac */ /* 0x000e280008000800 */
[----:B------:R-:W-:-:S04]  /*5ca50*/  @P1 LOP3.LUT R29, R29, 0x10000, RZ, 0xfc, !PT ;  /* 0x000100001d1d1812 */ /* 0x000fc800078efcff */
[----:B------:R-:W-:Y:S02]  /*5ca60*/  LOP3.LUT R29, R29, 0xfff7ffff, RZ, 0xc0, !PT ;  /* 0xfff7ffff1d1d7812 */ /* 0x000fe400078ec0ff */
[----:B------:R-:W-:Y:S01]  /*5ca70*/  ISETP.LT.AND P1, PT, R9, UR58, !P0 ;  /* 0x0000003a09007c0c */ /* 0x000fe2000c721270 */
[----:B------:R-:W0:Y:S01]  /*5ca80*/  LDCU UR58, c[0x0][0x398] ;  /* 0x00007300ff3a77ac */ /* 0x000e220008000800 */
        /* <DEDUP_REMOVED lines=10> */
[----:B------:R-:W-:Y:S02]  /*5cb30*/  ISETP.LT.AND P1, PT, R5, UR61, !P0 ;  /* 0x0000003d05007c0c */ /* 0x000fe4000c721270 */
[----:B------:R-:W-:Y:S01]  /*5cb40*/  @P3 LOP3.LUT R29, R29, 0x8000, RZ, 0xfc, !PT ;  /* 0x000080001d1d3812 */ /* 0x000fe200078efcff */
[----:B------:R-:W0:Y:S03]  /*5cb50*/  LDCU UR61, c[0x0][0x398] ;  /* 0x00007300ff3d77ac */ /* 0x000e260008000800 */
[----:B------:R-:W-:Y:S02]  /*5cb60*/  LOP3.LUT R29, R29, 0xffffbfff, RZ, 0xc0, !PT ;  /* 0xffffbfff1d1d7812 */ /* 0x000fe400078ec0ff */
[----:B------:R-:W-:Y:S01]  /*5cb70*/  ISETP.LT.AND P0, PT, R6, UR62, !P0 ;  /* 0x0000003e06007c0c */ /* 0x000fe2000c701270 */
[----:B------:R-:W0:Y:S01]  /*5cb80*/  LDCU UR62, c[0x0][0x398] ;  /* 0x00007300ff3e77ac */ /* 0x000e220008000800 */
[----:B------:R-:W-:-:S04]  /*5cb90*/  @P2 LOP3.LUT R29, R29, 0x4000, RZ, 0xfc, !PT ;  /* 0x000040001d1d2812 */ /* 0x000fc800078efcff */
[----:B------:R-:W-:-:S04]  /*5cba0*/  LOP3.LUT R29, R29, 0xffffdfff, RZ, 0xc0, !PT ;  /* 0xffffdfff1d1d7812 */ /* 0x000fc800078ec0ff */
[----:B------:R-:W-:-:S04]  /*5cbb0*/  @P1 LOP3.LUT R29, R29, 0x2000, RZ, 0xfc, !PT ;  /* 0x000020001d1d1812 */ /* 0x000fc800078efcff */
[----:B------:R-:W-:-:S04]  /*5cbc0*/  LOP3.LUT R29, R29, 0xffffefff, RZ, 0xc0, !PT ;  /* 0xffffefff1d1d7812 */ /* 0x000fc800078ec0ff */
[----:B------:R-:W-:-:S04]  /*5cbd0*/  @P0 LOP3.LUT R29, R29, 0x1000, RZ, 0xfc, !PT ;  /* 0x000010001d1d0812 */ /* 0x000fc800078efcff */
[----:B------:R-:W-:Y:S02]  /*5cbe0*/  LOP3.LUT R29, R29, 0xfffffeff, RZ, 0xc0, !PT ;  /* 0xfffffeff1d1d7812 */ /* 0x000fe400078ec0ff */
[----:B--2---:R-:W-:Y:S02]  /*5cbf0*/  SHF.R.U32.HI R12, RZ, 0x8, R14 ;  /* 0x00000008ff0c7819 */ /* 0x004fe4000001160e */
[----:B---3--:R-:W-:Y:S02]  /*5cc00*/  SHF.R.U32.HI R14, RZ, 0x8, R3 ;  /* 0x00000008ff0e7819 */ /* 0x008fe40000011603 */
[----:B------:R-:W-:Y:S02]  /*5cc10*/  SHF.R.U32.HI R2, RZ, 0x8, R2 ;  /* 0x00000008ff027819 */ /* 0x000fe40000011602 */
[----:B----4-:R-:W-:Y:S02]  /*5cc20*/  SHF.R.U32.HI R3, RZ, 0x8, R16 ;  /* 0x00000008ff037819 */ /* 0x010fe40000011610 */
[----:B------:R-:W-:-:S02]  /*5cc30*/  LOP3.LUT R12, R12, 0xffff, RZ, 0xc0, !PT ;  /* 0x0000ffff0c0c7812 */ /* 0x000fc400078ec0ff */
[----:B------:R-:W-:Y:S02]  /*5cc40*/  LOP3.LUT R14, R14, 0xffff, RZ, 0xc0, !PT ;  /* 0x0000ffff0e0e7812 */ /* 0x000fe400078ec0ff */
[----:B------:R-:W-:Y:S02]  /*5cc50*/  LOP3.LUT R2, R2, 0xffff, RZ, 0xc0, !PT ;  /* 0x0000ffff02027812 */ /* 0x000fe400078ec0ff */
[----:B------:R-:W-:Y:S02]  /*5cc60*/  LOP3.LUT R3, R3, 0xffff, RZ, 0xc0, !PT ;  /* 0x0000ffff03037812 */ /* 0x000fe400078ec0ff */
[----:B------:R-:W-:Y:S02]  /*5cc70*/  PRMT R12, R12, 0x3340, R14 ;  /* 0x000033400c0c7816 */ /* 0x000fe4000000000e */
[----:B------:R-:W-:-:S03]  /*5cc80*/  PRMT R2, R2, 0x3340, R3 ;  /* 0x0000334002027816 */ /* 0x000fc60000000003 */
[----:B------:R-:W-:Y:S04]  /*5cc90*/  STL [R1+0x13c], R12 ;  /* 0x00013c0c01007387 */ /* 0x000fe80000100800 */
[----:B------:R2:W-:Y:S02]  /*5cca0*/  STL [R1+0x134], R2 ;  /* 0x0001340201007387 */ /* 0x0005e40000100800 */
[----:B--2---:R-:W-:-:S05]  /*5ccb0*/  VIADD R2, R4, 0x52 ;  /* 0x0000005204027836 */ /* 0x004fca0000000000 */
[----:B------:R-:W-:Y:S01]  /*5ccc0*/  ISETP.GE.AND P0, PT, R2, UR31, PT ;  /* 0x0000001f02007c0c */ /* 0x000fe2000bf06270 */
[----:B------:R-:W2:Y:S03]  /*5ccd0*/  LDCU.64 UR30, c[0x0][0x398] ;  /* 0x00007300ff1e77ac */ /* 0x000ea60008000a00 */
[----:B------:R-:W-:Y:S02]  /*5cce0*/  ISETP.LT.AND P1, PT, R10, UR36, !P0 ;  /* 0x000000240a007c0c */ /* 0x000fe4000c721270 */
[----:B------:R-:W-:Y:S02]  /*5ccf0*/  ISETP.LT.AND P3, PT, R7, UR51, !P0 ;  /* 0x0000003307007c0c */ /* 0x000fe4000c761270 */
[----:B------:R-:W-:Y:S01]  /*5cd00*/  ISETP.LT.AND P2, PT, R8, UR52, !P0 ;  /* 0x0000003408007c0c */ /* 0x000fe2000c741270 */
[----:B------:R-:W-:Y:S01]  /*5cd10*/  VIADD R12, R4, 0x51 ;  /* 0x00000051040c7836 */ /* 0x000fe20000000000 */
[----:B------:R-:W-:-:S02]  /*5cd20*/  SHF.R.U32.HI R2, RZ, 0x8, R28 ;  /* 0x00000008ff027819 */ /* 0x000fc4000001161c */
[----:B------:R-:W-:Y:S01]  /*5cd30*/  SHF.R.U32.HI R14, RZ, 0x8, R27 ;  /* 0x00000008ff0e7819 */ /* 0x000fe2000001161b */
[----:B------:R-:W3:Y:S01]  /*5cd40*/  LDL.LU R28, [R1+0x2584] ;  /* 0x00258400011c7983 */ /* 0x000ee20000300800 */
[----:B------:R-:W4:Y:S03]  /*5cd50*/  LDCU UR36, c[0x0][0x398] ;  /* 0x00007300ff2477ac */ /* 0x000f260008000800 */
[----:B------:R-:W-:Y:S01]  /*5cd60*/  @P1 LOP3.LUT R29, R29, 0x100, RZ, 0xfc, !PT ;  /* 0x000001001d1d1812 */ /* 0x000fe200078efcff */
[----:B------:R-:W0:Y:S01]  /*5cd70*/  LDCU UR51, c[0x0][0x398] ;  /* 0x00007300ff3377ac */ /* 0x000e220008000800 */
[----:B------:R-:W0:Y:S02]  /*5cd80*/  LDCU UR52, c[0x0][0x398] ;  /* 0x00007300ff3477ac */ /* 0x000e240008000800 */
[----:B------:R-:W-:Y:S02]  /*5cd90*/  LOP3.LUT R29, R29, 0xfffff7ff, RZ, 0xc0, !PT ;  /* 0xfffff7ff1d1d7812 */ /* 0x000fe400078ec0ff */
[----:B------:R-:W-:-:S02]  /*5cda0*/  ISETP.LT.AND P1, PT, R9, UR53, !P0 ;  /* 0x0000003509007c0c */ /* 0x000fc4000c721270 */
[----:B------:R-:W-:Y:S02]  /*5cdb0*/  SHF.R.U32.HI R3, RZ, 0x8, R15 ;  /* 0x00000008ff037819 */ /* 0x000fe4000001160f */
[----:B------:R-:W-:Y:S02]  /*5cdc0*/  @P3 LOP3.LUT R29, R29, 0x800, RZ, 0xfc, !PT ;  /* 0x000008001d1d3812 */ /* 0x000fe400078efcff */
[----:B------:R-:W-:Y:S02]  /*5cdd0*/  LOP3.LUT R2, R2, 0xffff, RZ, 0xc0, !PT ;  /* 0x0000ffff02027812 */ /* 0x000fe400078ec0ff */
[----:B------:R-:W-:Y:S01]  /*5cde0*/  LOP3.LUT R14, R14, 0xffff, RZ, 0xc0, !PT ;  /* 0x0000ffff0e0e7812 */ /* 0x000fe200078ec0ff */
[----:B------:R-:W0:Y:S01]  /*5cdf0*/  LDCU UR53, c[0x0][0x398] ;  /* 0x00007300ff3577ac */ /* 0x000e220008000800 */
[----:B------:R-:W-:Y:S02]  /*5ce00*/  LOP3.LUT R29, R29, 0xfffffbff, RZ, 0xc0, !PT ;  /* 0xfffffbff1d1d7812 */ /* 0x000fe400078ec0ff */
[----:B------:R-:W-:-:S02]  /*5ce10*/  ISETP.LT.AND P3, PT, R11, UR54, !P0 ;  /* 0x000000360b007c0c */ /* 0x000fc4000c761270 */
[----:B------:R-:W-:Y:S02]  /*5ce20*/  LOP3.LUT R3, R3, 0xffff, RZ, 0xc0, !PT ;  /* 0x0000ffff03037812 */ /* 0x000fe400078ec0ff */
[----:B------:R-:W-:Y:S02]  /*5ce30*/  PRMT R2, R2, 0x3340, R1 ;  /* 0x0000334002027816 */ /* 0x000fe40000000001 */
[----:B------:R-:W-:Y:S01]  /*5ce40*/  @P2 LOP3.LUT R29, R29, 0x400, RZ, 0xfc, !PT ;  /* 0x000004001d1d2812 */ /* 0x000fe200078efcff */
[----:B------:R-:W0:Y:S03]  /*5ce50*/  LDCU UR54, c[0x0][0x398] ;  /* 0x00007300ff3677ac */ /* 0x000e260008000800 */
[----:B------:R-:W-:Y:S02]  /*5ce60*/  LOP3.LUT R29, R29, 0xfffffdff, RZ, 0xc0, !PT ;  /* 0xfffffdff1d1d7812 */ /* 0x000fe400078ec0ff */
[----:B------:R-:W-:-:S02]  /*5ce70*/  ISETP.LT.AND P2, PT, R0, UR55, !P0 ;  /* 0x0000003700007c0c */ /* 0x000fc4000c741270 */
[----:B------:R-:W-:Y:S01]  /*5ce80*/  PRMT R3, R3, 0x3340, R1 ;  /* 0x0000334003037816 */ /* 0x000fe20000000001 */
        /* <DEDUP_REMOVED lines=13> */
[----:B------:R-:W-:Y:S02]  /*5cf60*/  @P0 LOP3.LUT R29, R29, 0x10, RZ, 0xfc, !PT ;  /* 0x000000101d1d0812 */ /* 0x000fe400078efcff */
[----:B------:R-:W-:Y:S01]  /*5cf70*/  ISETP.GE.AND P0, PT, R12, UR47, PT ;  /* 0x0000002f0c007c0c */ /* 0x000fe2000bf06270 */
[----:B------:R-:W0:Y:S03]  /*5cf80*/  LDCU UR47, c[0x0][0x398] ;  /* 0x00007300ff2f77ac */ /* 0x000e260008000800 */
[----:B--2---:R-:W-:Y:S02]  /*5cf90*/  ISETP.LT.AND P1, PT, R10, UR30, !P0 ;  /* 0x0000001e0a007c0c */ /* 0x004fe4000c721270 */
[----:B------:R-:W-:Y:S02]  /*5cfa0*/  ISETP.LT.AND P3, PT, R7, UR22, !P0 ;  /* 0x0000001607007c0c */ /* 0x000fe4000c761270 */
[----:B------:R-:W-:-:S02]  /*5cfb0*/  LOP3.LUT R29, R29, 0xfffffffe, RZ, 0xc0, !PT ;  /* 0xfffffffe1d1d7812 */ /* 0x000fc400078ec0ff */
[----:B------:R-:W-:Y:S01]  /*5cfc0*/  ISETP.LT.AND P2, PT, R8, UR23, !P0 ;  /* 0x0000001708007c0c */ /* 0x000fe2000c741270 */
[----:B------:R-:W2:Y:S01]  /*5cfd0*/  LDCU.64 UR22, c[0x0][0x398] ;  /* 0x00007300ff1677ac */ /* 0x000ea20008000a00 */
[----:B------:R-:W0:Y:S05]  /*5cfe0*/  LDCU UR30, c[0x0][0x398] ;  /* 0x00007300ff1e77ac */ /* 0x000e2a0008000800 */
[----:B------:R-:W-:-:S04]  /*5cff0*/  @P1 LOP3.LUT R29, R29, 0x1, RZ, 0xfc, !PT ;  /* 0x000000011d1d1812 */ /* 0x000fc800078efcff */
[----:B------:R-:W-:Y:S02]  /*5d000*/  LOP3.LUT R29, R29, 0xfffffff7, RZ, 0xc0, !PT ;  /* 0xfffffff71d1d7812 */ /* 0x000fe400078ec0ff */
[----:B------:R-:W-:Y:S01]  /*5d010*/  ISETP.LT.AND P1, PT, R9, UR39, !P0 ;  /* 0x0000002709007c0c */ /* 0x000fe2000c721270 */
[----:B------:R-:W0:Y:S01]  /*5d020*/  LDCU UR39, c[0x0][0x398] ;  /* 0x00007300ff2777ac */ /* 0x000e220008000800 */
[----:B------:R-:W-:-:S04]  /*5d030*/  @P3 LOP3.LUT R29, R29, 0x8, RZ, 0xfc, !PT ;  /* 0x000000081d1d3812 */ /* 0x000fc800078efcff */
[----:B------:R-:W-:-:S04]  /*5d040*/  LOP3.LUT R29, R29, 0xfffffffb, RZ, 0xc0, !PT ;  /* 0xfffffffb1d1d7812 */ /* 0x000fc800078ec0ff */
[----:B------:R-:W-:-:S04]  /*5d050*/  @P2 LOP3.LUT R29, R29, 0x4, RZ, 0xfc, !PT ;  /* 0x000000041d1d2812 */ /* 0x000fc800078efcff */
[----:B------:R-:W-:-:S04]  /*5d060*/  LOP3.LUT R29, R29, 0xfffffffd, RZ, 0xc0, !PT ;  /* 0xfffffffd1d1d7812 */ /* 0x000fc800078ec0ff */
[----:B------:R-:W-:-:S05]  /*5d070*/  @P1 LOP3.LUT R29, R29, 0x2, RZ, 0xfc, !PT ;  /* 0x000000021d1d1812 */ /* 0x000fca00078efcff */
[----:B------:R-:W-:Y:S04]  /*5d080*/  STL [R1+0x245c], R29 ;  /* 0x00245c1d01007387 */ /* 0x000fe80000100800 */
[----:B------:R-:W-:Y:S04]  /*5d090*/  STL [R1+0x5c], R3 ;  /* 0x00005c0301007387 */ /* 0x000fe80000100800 */
[----:B------:R-:W2:Y:S04]  /*5d0a0*/  LDL.LU R16, [R1+0x6b8] ;  /* 0x0006b80001107983 */ /* 0x000ea80000300800 */
[----:B------:R-:W4:Y:S01]  /*5d0b0*/  LDL.LU R15, [R1+0x6b0] ;  /* 0x0006b000010f7983 */ /* 0x000f220000300800 */
[----:B------:R-:W-:-:S02]  /*5d0c0*/  ISETP.LT.AND P3, PT, R11, UR45, !P0 ;  /* 0x0000002d0b007c0c */ /* 0x000fc4000c761270 */
[----:B------:R-:W-:Y:S02]  /*5d0d0*/  ISETP.LT.AND P2, PT, R0, UR48, !P0 ;  /* 0x0000003000007c0c */ /* 0x000fe4000c741270 */
[----:B------:R-:W-:Y:S02]  /*5d0e0*/  ISETP.LT.AND P1, PT, R5, UR49, !P0 ;  /* 0x0000003105007c0c */ /* 0x000fe4000c721270 */
[----:B------:R-:W-:Y:S01]  /*5d0f0*/  ISETP.LT.AND P0, PT, R6, UR50, !P0 ;  /* 0x0000003206007c0c */ /* 0x000fe2000c701270 */
[----:B------:R0:W-:Y:S01]  /*5d100*/  STL [R1+0xa0], R2 ;  /* 0x0000a00201007387 */ /* 0x0001e20000100800 */
[----:B------:R-:W1:Y:S01]  /*5d110*/  LDCU UR49, c[0x0][0x398] ;  /* 0x00007300ff3177ac */ /* 0x000e620008000800 */
[----:B------:R-:W1:Y:S01]  /*5d120*/  LDCU UR50, c[0x0][0x398] ;  /* 0x00007300ff3277ac */ /* 0x000e620008000800 */
[----:B------:R-:W1:Y:S01]  /*5d130*/  LDCU UR45, c[0x0][0x398] ;  /* 0x00007300ff2d77ac */ /* 0x000e620008000800 */
[----:B------:R-:W1:Y:S01]  /*5d140*/  LDCU UR48, c[0x0][0x398] ;  /* 0x00007300ff3077ac */ /* 0x000e620008000800 */
[----:B0-----:R-:W-:Y:S01]  /*5d150*/  VIADD R2, R4, 0x50 ;  /* 0x0000005004027836 */ /* 0x001fe20000000000 */
[----:B---3--:R-:W-:-:S04]  /*5d160*/  LOP3.LUT R28, R28, 0x7fffffff, RZ, 0xc0, !PT ;  /* 0x7fffffff1c1c7812 */ /* 0x008fc800078ec0ff */
[----:B------:R-:W-:-:S04]  /*5d170*/  @P3 LOP3.LUT R28, R28, 0x80000000, RZ, 0xfc, !PT ;  /* 0x800000001c1c3812 */ /* 0x000fc800078efcff */
[----:B------:R-:W-:-:S04]  /*5d180*/  LOP3.LUT R28, R28, 0xbfffffff, RZ, 0xc0, !PT ;  /* 0xbfffffff1c1c7812 */ /* 0x000fc800078ec0ff */
[----:B------:R-:W-:-:S04]  /*5d190*/  @P2 LOP3.LUT R28, R28, 0x40000000, RZ, 0xfc, !PT ;  /* 0x400000001c1c2812 */ /* 0x000fc800078efcff */
[----:B------:R-:W-:-:S04]  /*5d1a0*/  LOP3.LUT R28, R28, 0xdfffffff, RZ, 0xc0, !PT ;  /* 0xdfffffff1c1c7812 */ /* 0x000fc800078ec0ff */
[----:B------:R-:W-:-:S04]  /*5d1b0*/  @P1 LOP3.LUT R28, R28, 0x20000000, RZ, 0xfc, !PT ;  /* 0x200000001c1c1812 */ /* 0x000fc800078efcff */
[----:B------:R-:W-:-:S04]  /*5d1c0*/  LOP3.LUT R28, R28, 0xefffffff, RZ, 0xc0, !PT ;  /* 0xefffffff1c1c7812 */ /* 0x000fc800078ec0ff */
[----:B------:R-:W-:Y:S02]  /*5d1d0*/  @P0 LOP3.LUT R28, R28, 0x10000000, RZ, 0xfc, !PT ;  /* 0x100000001c1c0812 */ /* 0x000fe400078efcff */
[----:B------:R-:W-:Y:S02]  /*5d1e0*/  ISETP.GE.AND P0, PT, R2, UR37, PT ;  /* 0x0000002502007c0c */ /* 0x000fe4000bf06270 */
[----:B------:R-:W-:Y:S01]  /*5d1f0*/  SHF.R.U32.HI R2, RZ, 0x8, R25 ;  /* 0x00000008ff027819 */ /* 0x000fe20000011619 */
[----:B------:R-:W0:Y:S01]  /*5d200*/  LDCU UR37, c[0x0][0x398] ;  /* 0x00007300ff2577ac */ /* 0x000e220008000800 */
[----:B------:R-:W3:Y:S04]  /*5d210*/  LDL.LU R25, [R1+0x2580] ;  /* 0x0025800001197983 */ /* 0x000ee80000300800 */
[----:B------:R-:W3:Y:S01]  /*5d220*/  LDL.LU R27, [R1+0x257c] ;  /* 0x00257c00011b7983 */ /* 0x000ee20000300800 */
[----:B------:R-:W-:-:S04]  /*5d230*/  LOP3.LUT R2, R2, 0xffff, RZ, 0xc0, !PT ;  /* 0x0000ffff02027812 */ /* 0x000fc800078ec0ff */
[----:B------:R-:W-:-:S05]  /*5d240*/  PRMT R2, R2, 0x3340, R14 ;  /* 0x0000334002027816 */ /* 0x000fca000000000e */
[----:B------:R0:W-:Y:S04]  /*5d250*/  STL [R1+0x24e8], R2 ;  /* 0x0024e80201007387 */ /* 0x0001e80000100800 */
[----:B------:R-:W-:Y:S01]  /*5d260*/  STL [R1+0x528], R13 ;  /* 0x0005280d01007387 */ /* 0x000fe20000100800 */
[----:B--2---:R-:W-:Y:S02]  /*5d270*/  SHF.R.U32.HI R3, RZ, 0x8, R16 ;  /* 0x00000008ff037819 */ /* 0x004fe40000011610 */
[----:B----4-:R-:W-:Y:S01]  /*5d280*/  SHF.R.U32.HI R12, RZ, 0x8, R15 ;  /* 0x00000008ff0c7819 */ /* 0x010fe2000001160f */
[----:B------:R-:W2:Y:S04]  /*5d290*/  LDL.LU R16, [R1+0x6e0] ;  /* 0x0006e00001107983 */ /* 0x000ea80000300800 */
[----:B------:R-:W4:Y:S01]  /*5d2a0*/  LDL.LU R15, [R1+0x6d4] ;  /* 0x0006d400010f7983 */ /* 0x000f220000300800 */
[----:B------:R-:W-:-:S02]  /*5d2b0*/  ISETP.LT.AND P1, PT, R10, UR22, !P0 ;  /* 0x000000160a007c0c */ /* 0x000fc4000c721270 */
[----:B------:R-:W-:Y:S02]  /*5d2c0*/  ISETP.LT.AND P3, PT, R7, UR17, !P0 ;  /* 0x0000001107007c0c */ /* 0x000fe4000c761270 */
[----:B------:R-:W-:Y:S02]  /*5d2d0*/  LOP3.LUT R28, R28, 0xfeffffff, RZ, 0xc0, !PT ;  /* 0xfeffffff1c1c7812 */ /* 0x000fe400078ec0ff */
[----:B------:R-:W-:Y:S02]  /*5d2e0*/  ISETP.LT.AND P2, PT, R8, UR29, !P0 ;  /* 0x0000001d08007c0c */ /* 0x000fe4000c741270 */
[----:B------:R-:W-:Y:S02]  /*5d2f0*/  LOP3.LUT R3, R3, 0xffff, RZ, 0xc0, !PT ;  /* 0x0000ffff03037812 */ /* 0x000fe400078ec0ff */
[----:B------:R-:W-:Y:S01]  /*5d300*/  LOP3.LUT R12, R12, 0xffff, RZ, 0xc0, !PT ;  /* 0x0000ffff0c0c7812 */ /* 0x000fe200078ec0ff */
[----:B------:R-:W1:Y:S01]  /*5d310*/  LDCU.64 UR16, c[0x0][0x398] ;  /* 0x00007300ff1077ac */ /* 0x000e620008000a00 */
[----:B------:R-:W-:Y:S01]  /*5d320*/  VIADD R14, R4, 0x4e ;  /* 0x0000004e040e7836 */ /* 0x000fe20000000000 */
[----:B------:R-:W1:Y:S01]  /*5d330*/  LDCU UR29, c[0x0][0x398] ;  /* 0x00007300ff1d77ac */ /* 0x000e620008000800 */
[----:B------:R-:W1:Y:S01]  /*5d340*/  LDCU UR22, c[0x0][0x398] ;  /* 0x00007300ff1677ac */ /* 0x000e620008000800 */
[----:B------:R-:W-:-:S04]  /*5d350*/  @P1 LOP3.LUT R28, R28, 0x1000000, RZ, 0xfc, !PT ;  /* 0x010000001c1c1812 */ /* 0x000fc800078efcff */
[----:B------:R-:W-:Y:S02]  /*5d360*/  LOP3.LUT R28, R28, 0xf7ffffff, RZ, 0xc0, !PT ;  /* 0xf7ffffff1c1c7812 */ /* 0x000fe400078ec0ff */
[----:B------:R-:W-:Y:S02]  /*5d370*/  ISETP.LT.AND P1, PT, R9, UR32, !P0 ;  /* 0x0000002009007c0c */ /* 0x000fe4000c721270 */
[----:B0-----:R-:W-:Y:S01]  /*5d380*/  PRMT R2, R3, 0x3340, R12 ;  /* 0x0000334003027816 */ /* 0x001fe2000000000c */
[----:B------:R-:W0:Y:S01]  /*5d390*/  LDCU UR32, c[0x0][0x398] ;  /* 0x00007300ff2077ac */ /* 0x000e220008000800 */
[----:B------:R-:W-:-:S04]  /*5d3a0*/  @P3 LOP3.LUT R28, R28, 0x8000000, RZ, 0xfc, !PT ;  /* 0x080000001c1c3812 */ /* 0x000fc800078efcff */
[----:B------:R-:W-:Y:S02]  /*5d3b0*/  LOP3.LUT R28, R28, 0xfbffffff, RZ, 0xc0, !PT ;  /* 0xfbffffff1c1c7812 */ /* 0x000fe400078ec0ff */
[----:B------:R-:W-:Y:S01]  /*5d3c0*/  ISETP.LT.AND P3, PT, R11, UR33, !P0 ;  /* 0x000000210b007c0c */ /* 0x000fe2000c761270 */
[----:B------:R0:W-:Y:S01]  /*5d3d0*/  STL [R1+0x130], R2 ;  /* 0x0001300201007387 */ /* 0x0001e20000100800 */
[----:B------:R-:W0:Y:S01]  /*5d3e0*/  LDCU UR33, c[0x0][0x398] ;  /* 0x00007300ff2177ac */ /* 0x000e220008000800 */
[----:B------:R-:W-:-:S04]  /*5d3f0*/  @P2 LOP3.LUT R28, R28, 0x4000000, RZ, 0xfc, !PT ;  /* 0x040000001c1c2812 */ /* 0x000fc800078efcff */
[----:B------:R-:W-:Y:S02]  /*5d400*/  LOP3.LUT R28, R28, 0xfdffffff, RZ, 0xc0, !PT ;  /* 0xfdffffff1c1c7812 */ /* 0x000fe400078ec0ff */
[----:B------:R-:W-:Y:S01]  /*5d410*/  ISETP.LT.AND P2, PT, R0, UR34, !P0 ;  /* 0x0000002200007c0c */ /* 0x000fe2000c741270 */
[----:B------:R-:W1:Y:S01]  /*5d420*/  LDCU UR34, c[0x0][0x398] ;  /* 0x00007300ff2277ac */ /* 0x000e620008000800 */
[----:B------:R-:W-:-:S04]  /*5d430*/  @P1 LOP3.LUT R28, R28, 0x2000000, RZ, 0xfc, !PT ;  /* 0x020000001c1c1812 */ /* 0x000fc800078efcff */
[----:B------:R-:W-:Y:S02]  /*5d440*/  LOP3.LUT R28, R28, 0xff7fffff, RZ, 0xc0, !PT ;  /* 0xff7fffff1c1c7812 */ /* 0x000fe400078ec0ff */
[----:B------:R-:W-:Y:S02]  /*5d450*/  ISETP.LT.AND P1, PT, R5, UR35, !P0 ;  /* 0x0000002305007c0c */ /* 0x000fe4000c721270 */
[----:B------:R-:W-:Y:S01]  /*5d460*/  @P3 LOP3.LUT R28, R28, 0x800000, RZ, 0xfc, !PT ;  /* 0x008000001c1c3812 */ /* 0x000fe200078efcff */
[----:B0-----:R-:W-:Y:S01]  /*5d470*/  VIADD R2, R4, 0x4f ;  /* 0x0000004f04027836 */ /* 0x001fe20000000000 */
[----:B------:R-:W0:Y:S02]  /*5d480*/  LDCU UR35, c[0x0][0x398] ;  /* 0x00007300ff2377ac */ /* 0x000e240008000800 */
        /* <DEDUP_REMOVED lines=9> */
[----:B------:R-:W0:Y:S01]  /*5d520*/  LDCU UR31, c[0x0][0x398] ;  /* 0x00007300ff1f77ac */ /* 0x000e220008000800 */
[----:B---3--:R-:W-:Y:S02]  /*5d530*/  SHF.R.U32.HI R2, RZ, 0x8, R27 ;  /* 0x00000008ff027819 */ /* 0x008fe4000001161b */
[----:B------:R-:W3:Y:S02]  /*5d540*/  LDL.LU R27, [R1+0x2578] ;  /* 0x00257800011b7983 */ /* 0x000ee40000300800 */
[----:B------:R-:W-:Y:S02]  /*5d550*/  LOP3.LUT R2, R2, 0xffff, RZ, 0xc0, !PT ;  /* 0x0000ffff02027812 */ /* 0x000fe400078ec0ff */
[----:B--2---:R-:W-:-:S02]  /*5d560*/  SHF.R.U32.HI R3, RZ, 0x8, R16 ;  /* 0x00000008ff037819 */ /* 0x004fc40000011610 */
[----:B----4-:R-:W-:Y:S02]  /*5d570*/  SHF.R.U32.HI R12, RZ, 0x8, R15 ;  /* 0x00000008ff0c7819 */ /* 0x010fe4000001160f */
[----:B------:R-:W-:Y:S02]  /*5d580*/  LOP3.LUT R3, R3, 0xffff, RZ, 0xc0, !PT ;  /* 0x0000ffff03037812 */ /* 0x000fe400078ec0ff */
[----:B------:R-:W-:-:S04]  /*5d590*/  LOP3.LUT R12, R12, 0xffff, RZ, 0xc0, !PT ;  /* 0x0000ffff0c0c7812 */ /* 0x000fc800078ec0ff */
[----:B------:R-:W-:-:S05]  /*5d5a0*/  PRMT R3, R3, 0x3340, R12 ;  /* 0x0000334003037816 */ /* 0x000fca000000000c */
[----:B------:R2:W-:Y:S04]  /*5d5b0*/  STL [R1+0x12c], R3 ;  /* 0x00012c0301007387 */ /* 0x0005e80000100800 */
[----:B------:R-:W4:Y:S01]  /*5d5c0*/  LDL.LU R16, [R1+0x6e4] ;  /* 0x0006e40001107983 */ /* 0x000f220000300800 */
[----:B--2---:R-:W-:-:S05]  /*5d5d0*/  PRMT R3, R2, 0x3340, R1 ;  /* 0x0000334002037816 */ /* 0x004fca0000000001 */
[----:B------:R2:W-:Y:S04]  /*5d5e0*/  STL [R1+0x48], R3 ;  /* 0x0000480301007387 */ /* 0x0005e80000100800 */
[----:B------:R-:W3:Y:S01]  /*5d5f0*/  LDL.LU R15, [R1+0x6b4] ;  /* 0x0006b400010f7983 */ /* 0x000ee20000300800 */
[----:B-1----:R-:W-:Y:S02]  /*5d600*/  ISETP.LT.AND P1, PT, R10, UR16, !P0 ;  /* 0x000000100a007c0c */ /* 0x002fe4000c721270 */
[----:B------:R-:W-:Y:S02]  /*5d610*/  ISETP.LT.AND P3, PT, R7, UR6, !P0 ;  /* 0x0000000607007c0c */ /* 0x000fe4000c761270 */
[----:B------:R-:W-:Y:S02]  /*5d620*/  LOP3.LUT R28, R28, 0xfffeffff, RZ, 0xc0, !PT ;  /* 0xfffeffff1c1c7812 */ /* 0x000fe400078ec0ff */
[----:B------:R-:W-:Y:S01]  /*5d630*/  ISETP.LT.AND P2, PT, R8, UR7, !P0 ;  /* 0x0000000708007c0c */ /* 0x000fe2000c741270 */
[----:B------:R-:W1:Y:S01]  /*5d640*/  LDCU.64 UR6, c[0x0][0x398] ;  /* 0x00007300ff0677ac */ /* 0x000e620008000a00 */
[----:B------:R-:W-:Y:S01]  /*5d650*/  VIADD R2, R4, 0x4d ;  /* 0x0000004d04027836 */ /* 0x000fe20000000000 */
[----:B------:R-:W0:Y:S04]  /*5d660*/  LDCU UR16, c[0x0][0x3b8] ;  /* 0x00007700ff1077ac */ /* 0x000e280008000800 */
[----:B------:R-:W-:-:S04]  /*5d670*/  @P1 LOP3.LUT R28, R28, 0x10000, RZ, 0xfc, !PT ;  /* 0x000100001c1c1812 */ /* 0x000fc800078efcff */
[----:B------:R-:W-:Y:S02]  /*5d680*/  LOP3.LUT R28, R28, 0xfff7ffff, RZ, 0xc0, !PT ;  /* 0xfff7ffff1c1c7812 */ /* 0x000fe400078ec0ff */
[----:B------:R-:W-:Y:S02]  /*5d690*/  ISETP.LT.AND P1, PT, R9, UR24, !P0 ;  /* 0x0000001809007c0c */ /* 0x000fe4000c721270 */
[----:B--2---:R-:W-:Y:S01]  /*5d6a0*/  SHF.R.U32.HI R3, RZ, 0x8, R26 ;  /* 0x00000008ff037819 */ /* 0x004fe2000001161a */
[----:B------:R-:W2:Y:S01]  /*5d6b0*/  LDCU UR24, c[0x0][0x398] ;  /* 0x00007300ff1877ac */ /* 0x000ea20008000800 */
[----:B------:R-:W-:-:S04]  /*5d6c0*/  @P3 LOP3.LUT R28, R28, 0x80000, RZ, 0xfc, !PT ;  /* 0x000800001c1c3812 */ /* 0x000fc800078efcff */
[----:B------:R-:W-:Y:S02]  /*5d6d0*/  LOP3.LUT R28, R28, 0xfffbffff, RZ, 0xc0, !PT ;  /* 0xfffbffff1c1c7812 */ /* 0x000fe400078ec0ff */
[----:B------:R-:W-:Y:S02]  /*5d6e0*/  ISETP.LT.AND P3, PT, R11, UR25, !P0 ;  /* 0x000000190b007c0c */ /* 0x000fe4000c761270 */
[----:B------:R-:W-:Y:S01]  /*5d6f0*/  LOP3.LUT R3, R3, 0xffff, RZ, 0xc0, !PT ;  /* 0x0000ffff03037812 */ /* 0x000fe200078ec0ff */
        /* <DEDUP_REMOVED lines=18> */
[----:B------:R-:W-:Y:S02]  /*5d820*/  ISETP.GE.AND P0, PT, R14, UR23, PT ;  /* 0x000000170e007c0c */ /* 0x000fe4000bf06270 */
[----:B------:R-:W-:Y:S02]  /*5d830*/  LOP3.LUT R28, R28, 0xfffffeff, RZ, 0xc0, !PT ;  /* 0xfffffeff1c1c7812 */ /* 0x000fe400078ec0ff */
[----:B-1----:R-:W-:Y:S02]  /*5d840*/  ISETP.LT.AND P1, PT, R10, UR6, !P0 ;  /* 0x000000060a007c0c */ /* 0x002fe4000c721270 */
[----:B------:R-:W-:Y:S02]  /*5d850*/  ISETP.LT.AND P3, PT, R7, UR43, !P0 ;  /* 0x0000002b07007c0c */ /* 0x000fe4000c761270 */
[----:B------:R-:W-:Y:S01]  /*5d860*/  ISETP.LT.AND P2, PT, R8, UR10, !P0 ;  /* 0x0000000a08007c0c */ /* 0x000fe2000c741270 */
[----:B------:R-:W1:Y:S01]  /*5d870*/  LDCU UR43, c[0x0][0x398] ;  /* 0x00007300ff2b77ac */ /* 0x000e620008000800 */
[----:B----4-:R-:W-:-:S07]  /*5d880*/  SHF.R.U32.HI R12, RZ, 0x8, R16 ;  /* 0x00000008ff0c7819 */ /* 0x010fce0000011610 */
[----:B------:R-:W-:Y:S02]  /*5d890*/  @P1 LOP3.LUT R28, R28, 0x100, RZ, 0xfc, !PT ;  /* 0x000001001c1c1812 */ /* 0x000fe400078efcff */
[----:B---3--:R-:W-:Y:S01]  /*5d8a0*/  LOP3.LUT R27, R27, 0x7fffffff, RZ, 0xc0, !PT ;  /* 0x7fffffff1b1b7812 */ /* 0x008fe200078ec0ff */
[----:B------:R-:W-:Y:S01]  /*5d8b0*/  VIADD R14, R4, 0x4c ;  /* 0x0000004c040e7836 */ /* 0x000fe20000000000 */
[----:B------:R-:W3:Y:S01]  /*5d8c0*/  LDCU UR23, c[0x0][0x398] ;  /* 0x00007300ff1777ac */ /* 0x000ee20008000800 */
[----:B------:R-:W-:Y:S02]  /*5d8d0*/  LOP3.LUT R28, R28, 0xfffff7ff, RZ, 0xc0, !PT ;  /* 0xfffff7ff1c1c7812 */ /* 0x000fe400078ec0ff */
[----:B------:R-:W-:Y:S01]  /*5d8e0*/  ISETP.LT.AND P1, PT, R9, UR11, !P0 ;  /* 0x0000000b09007c0c */ /* 0x000fe2000c721270 */
[----:B------:R-:W4:Y:S01]  /*5d8f0*/  LDCU.64 UR10, c[0x0][0x398] ;  /* 0x00007300ff0a77ac */ /* 0x000f220008000a00 */
[----:B------:R-:W-:-:S04]  /*5d900*/  @P3 LOP3.LUT R28, R28, 0x800, RZ, 0xfc, !PT ;  /* 0x000008001c1c3812 */ /* 0x000fc800078efcff */
[----:B------:R-:W-:Y:S02]  /*5d910*/  LOP3.LUT R28, R28, 0xfffffbff, RZ, 0xc0, !PT ;  /* 0xfffffbff1c1c7812 */ /* 0x000fe400078ec0ff */
[----:B------:R-:W-:Y:S02]  /*5d920*/  ISETP.LT.AND P3, PT, R11, UR18, !P0 ;  /* 0x000000120b007c0c */ /* 0x000fe4000c761270 */
[----:B------:R-:W-:Y:S01]  /*5d930*/  LOP3.LUT R12, R12, 0xffff, RZ, 0xc0, !PT ;  /* 0x0000ffff0c0c7812 */ /* 0x000fe200078ec0ff */
[----:B------:R-:W0:Y:S01]  /*5d940*/  LDCU UR18, c[0x0][0x398] ;  /* 0x00007300ff1277ac */ /* 0x000e220008000800 */
[----:B------:R-:W-:-:S04]  /*5d950*/  @P2 LOP3.LUT R28, R28, 0x400, RZ, 0xfc, !PT ;  /* 0x000004001c1c2812 */ /* 0x000fc800078efcff */
[----:B------:R-:W-:Y:S02]  /*5d960*/  LOP3.LUT R28, R28, 0xfffffdff, RZ, 0xc0, !PT ;  /* 0xfffffdff1c1c7812 */ /* 0x000fe400078ec0ff */
[----:B------:R-:W-:Y:S02]  /*5d970*/  ISETP.LT.AND P2, PT, R0, UR19, !P0 ;  /* 0x0000001300007c0c */ /* 0x000fe4000c741270 */
        /* <DEDUP_REMOVED lines=17> */
[----:B----4-:R-:W-:Y:S02]  /*5da90*/  ISETP.LT.AND P1, PT, R10, UR10, !P0 ;  /* 0x0000000a0a007c0c */ /* 0x010fe4000c721270 */
[----:B------:R-:W-:Y:S02]  /*5daa0*/  ISETP.LT.AND P3, PT, R7, UR47, !P0 ;  /* 0x0000002f07007c0c */ /* 0x000fe4000c761270 */
[----:B------:R-:W-:-:S02]  /*5dab0*/  ISETP.LT.AND P2, PT, R8, UR36, !P0 ;  /* 0x0000002408007c0c */ /* 0x000fc4000c741270 */
[----:B------:R-:W-:Y:S01]  /*5dac0*/  SHF.R.U32.HI R2, RZ, 0x8, R15 ;  /* 0x00000008ff027819 */ /* 0x000fe2000001160f */
[----:B------:R-:W4:Y:S01]  /*5dad0*/  LDCU UR47, c[0x0][0x398] ;  /* 0x00007300ff2f77ac */ /* 0x000f220008000800 */
[----:B------:R-:W0:Y:S01]  /*5dae0*/  LDCU UR36, c[0x0][0x398] ;  /* 0x00007300ff2477ac */ /* 0x000e220008000800 */
[----:B------:R-:W0:Y:S04]  /*5daf0*/  LDCU UR17, c[0x0][0x398] ;  /* 0x00007300ff1177ac */ /* 0x000e280008000800 */
[----:B------:R-:W-:-:S04]  /*5db00*/  @P1 LOP3.LUT R28, R28, 0x1, RZ, 0xfc, !PT ;  /* 0x000000011c1c1812 */ /* 0x000fc800078efcff */
[----:B------:R-:W-:Y:S02]  /*5db10*/  LOP3.LUT R28, R28, 0xfffffff7, RZ, 0xc0, !PT ;  /* 0xfffffff71c1c7812 */ /* 0x000fe400078ec0ff */
[----:B-1----:R-:W-:Y:S02]  /*5db20*/  ISETP.LT.AND P1, PT, R9, UR43, !P0 ;  /* 0x0000002b09007c0c */ /* 0x002fe4000c721270 */
[----:B------:R-:W-:Y:S01]  /*5db30*/  LOP3.LUT R2, R2, 0xffff, RZ, 0xc0, !PT ;  /* 0x0000ffff02027812 */ /* 0x000fe200078ec0ff */
[----:B------:R-:W1:Y:S01]  /*5db40*/  LDCU UR43, c[0x0][0x398] ;  /* 0x00007300ff2b77ac */ /* 0x000e620008000800 */
[----:B------:R-:W-:-:S04]  /*5db50*/  @P3 LOP3.LUT R28, R28, 0x8, RZ, 0xfc, !PT ;  /* 0x000000081c1c3812 */ /* 0x000fc800078efcff */
[----:B------:R-:W-:-:S04]  /*5db60*/  LOP3.LUT R28, R28, 0xfffffffb, RZ, 0xc0, !PT ;  /* 0xfffffffb1c1c7812 */ /* 0x000fc800078ec0ff */
[----:B------:R-:W-:-:S04]  /*5db70*/  @P2 LOP3.LUT R28, R28, 0x4, RZ, 0xfc, !PT ;  /* 0x000000041c1c2812 */ /* 0x000fc800078efcff */
[----:B------:R-:W-:Y:S02]  /*5db80*/  LOP3.LUT R28, R28, 0xfffffffd, RZ, 0xc0, !PT ;  /* 0xfffffffd1c1c7812 */ /* 0x000fe400078ec0ff */
[----:B------:R-:W-:Y:S02]  /*5db90*/  PRMT R3, R2, 0x3340, R3 ;  /* 0x0000334002037816 */ /* 0x000fe40000000003 */
[----:B------:R-:W-:-:S05]  /*5dba0*/  @P1 LOP3.LUT R28, R28, 0x2, RZ, 0xfc, !PT ;  /* 0x000000021c1c1812 */ /* 0x000fca00078efcff */
[----:B------:R-:W-:Y:S04]  /*5dbb0*/  STL [R1+0x2460], R28 ;  /* 0x0024601c01007387 */ /* 0x000fe80000100800 */
[----:B------:R-:W2:Y:S04]  /*5dbc0*/  LDL.LU R26, [R1+0x2574] ;  /* 0x00257400011a7983 */ /* 0x000ea80000300800 */
[----:B------:R-:W-:Y:S04]  /*5dbd0*/  STL [R1+0x40], R12 ;  /* 0x0000400c01007387 */ /* 0x000fe80000100800 */
[----:B------:R0:W-:Y:S04]  /*5dbe0*/  STL [R1+0x110], R3 ;  /* 0x0001100301007387 */ /* 0x0001e80000100800 */
[----:B------:R-:W3:Y:S04]  /*5dbf0*/  LDL.LU R16, [R1+0x718] ;  /* 0x0007180001107983 */ /* 0x000ee80000300800 */
[----:B------:R-:W3:Y:S01]  /*5dc00*/  LDL.LU R15, [R1+0x704] ;  /* 0x00070400010f7983 */ /* 0x000ee20000300800 */
[----:B------:R-:W-:-:S02]  /*5dc10*/  ISETP.LT.AND P3, PT, R11, UR8, !P0 ;  /* 0x000000080b007c0c */ /* 0x000fc4000c761270 */
[----:B------:R-:W-:Y:S02]  /*5dc20*/  ISETP.LT.AND P2, PT, R0, UR14, !P0 ;  /* 0x0000000e00007c0c */ /* 0x000fe4000c741270 */
[----:B------:R-:W-:Y:S02]  /*5dc30*/  ISETP.LT.AND P1, PT, R5, UR15, !P0 ;  /* 0x0000000f05007c0c */ /* 0x000fe4000c721270 */
[----:B------:R-:W-:Y:S01]  /*5dc40*/  ISETP.LT.AND P0, PT, R6, UR9, !P0 ;  /* 0x0000000906007c0c */ /* 0x000fe2000c701270 */
[----:B------:R-:W0:Y:S01]  /*5dc50*/  LDCU.64 UR8, c[0x0][0x398] ;  /* 0x00007300ff0877ac */ /* 0x000e220008000a00 */
[----:B------:R-:W-:Y:S01]  /*5dc60*/  VIADD R2, R4, 0x4b ;  /* 0x0000004b04027836 */ /* 0x000fe20000000000 */
[----:B------:R-:W0:Y:S01]  /*5dc70*/  LDCU UR14, c[0x0][0x398] ;  /* 0x00007300ff0e77ac */ /* 0x000e220008000800 */
[----:B------:R-:W0:Y:S03]  /*5dc80*/  LDCU UR15, c[0x0][0x398] ;  /* 0x00007300ff0f77ac */ /* 0x000e260008000800 */
[----:B------:R-:W-:-:S04]  /*5dc90*/  @P3 LOP3.LUT R27, R27, 0x80000000, RZ, 0xfc, !PT ;  /* 0x800000001b1b3812 */ /* 0x000fc800078efcff */
[----:B------:R-:W-:-:S04]  /*5dca0*/  LOP3.LUT R27, R27, 0xbfffffff, RZ, 0xc0, !PT ;  /* 0xbfffffff1b1b7812 */ /* 0x000fc800078ec0ff */
[----:B------:R-:W-:-:S04]  /*5dcb0*/  @P2 LOP3.LUT R27, R27, 0x40000000, RZ, 0xfc, !PT ;  /* 0x400000001b1b2812 */ /* 0x000fc800078efcff */
[----:B------:R-:W-:-:S04]  /*5dcc0*/  LOP3.LUT R27, R27, 0xdfffffff, RZ, 0xc0, !PT ;  /* 0xdfffffff1b1b7812 */ /* 0x000fc800078ec0ff */
[----:B------:R-:W-:-:S04]  /*5dcd0*/  @P1 LOP3.LUT R27, R27, 0x20000000, RZ, 0xfc, !PT ;  /* 0x200000001b1b1812 */ /* 0x000fc800078efcff */
[----:B------:R-:W-:-:S04]  /*5dce0*/  LOP3.LUT R27, R27, 0xefffffff, RZ, 0xc0, !PT ;  /* 0xefffffff1b1b7812 */ /* 0x000fc800078ec0ff */
[----:B------:R-:W-:Y:S02]  /*5dcf0*/  @P0 LOP3.LUT R27, R27, 0x10000000, RZ, 0xfc, !PT ;  /* 0x100000001b1b0812 */ /* 0x000fe400078efcff */
[----:B------:R-:W-:Y:S01]  /*5dd00*/  ISETP.GE.AND P0, PT, R14, UR7, PT ;  /* 0x000000070e007c0c */ /* 0x000fe2000bf06270 */
[----:B------:R-:W1:Y:S03]  /*5dd10*/  LDCU.64 UR6, c[0x0][0x398] ;  /* 0x00007300ff0677ac */ /* 0x000e660008000a00 */
[----:B0-----:R-:W-:Y:S02]  /*5dd20*/  ISETP.LT.AND P1, PT, R10, UR8, !P0 ;  /* 0x000000080a007c0c */ /* 0x001fe4000c721270 */
[----:B------:R-:W-:Y:S02]  /*5dd30*/  ISETP.LT.AND P3, PT, R7, UR39, !P0 ;  /* 0x0000002707007c0c */ /* 0x000fe4000c761270 */
[----:B------:R-:W-:-:S02]  /*5dd40*/  LOP3.LUT R27, R27, 0xfeffffff, RZ, 0xc0, !PT ;  /* 0xfeffffff1b1b7812 */ /* 0x000fc400078ec0ff */
[----:B------:R-:W-:Y:S01]  /*5dd50*/  ISETP.LT.AND P2, PT, R8, UR30, !P0 ;  /* 0x0000001e08007c0c */ /* 0x000fe2000c741270 */
[----:B------:R-:W0:Y:S01]  /*5dd60*/  LDCU UR39, c[0x0][0x398] ;  /* 0x00007300ff2777ac */ /* 0x000e220008000800 */
[----:B------:R-:W-:Y:S01]  /*5dd70*/  VIADD R14, R4, 0x4a ;  /* 0x0000004a040e7836 */ /* 0x000fe20000000000 */
[----:B------:R-:W0:Y:S01]  /*5dd80*/  LDCU UR8, c[0x0][0x398] ;  /* 0x00007300ff0877ac */ /* 0x000e220008000800 */
[----:B------:R-:W0:Y:S03]  /*5dd90*/  LDCU UR30, c[0x0][0x398] ;  /* 0x00007300ff1e77ac */ /* 0x000e260008000800 */
[----:B------:R-:W-:-:S04]  /*5dda0*/  @P1 LOP3.LUT R27, R27, 0x1000000, RZ, 0xfc, !PT ;  /* 0x010000001b1b1812 */ /* 0x000fc800078efcff */
[----:B------:R-:W-:Y:S02]  /*5ddb0*/  LOP3.LUT R27, R27, 0xf7ffffff, RZ, 0xc0, !PT ;  /* 0xf7ffffff1b1b7812 */ /* 0x000fe400078ec0ff */
[----:B----4-:R-:W-:Y:S01]  /*5ddc0*/  ISETP.LT.AND P1, PT, R9, UR47, !P0 ;  /* 0x0000002f09007c0c */ /* 0x010fe2000c721270 */
[----:B------:R-:W4:Y:S01]  /*5ddd0*/  LDCU UR47, c[0x0][0x398] ;  /* 0x00007300ff2f77ac */ /* 0x000f220008000800 */
        /* <DEDUP_REMOVED lines=22> */
[----:B------:R-:W2:Y:S03]  /*5df40*/  LDCU.64 UR10, c[0x0][0x398] ;  /* 0x00007300ff0a77ac */ /* 0x000ea60008000a00 */
[----:B-1----:R-:W-:Y:S02]  /*5df50*/  ISETP.LT.AND P1, PT, R10, UR6, !P0 ;  /* 0x000000060a007c0c */ /* 0x002fe4000c721270 */
[----:B0-----:R-:W-:Y:S02]  /*5df60*/  ISETP.LT.AND P3, PT, R7, UR39, !P0 ;  /* 0x0000002707007c0c */ /* 0x001fe4000c761270 */
[----:B------:R-:W-:-:S02]  /*5df70*/  LOP3.LUT R27, R27, 0xfffeffff, RZ, 0xc0, !PT ;  /* 0xfffeffff1b1b7812 */ /* 0x000fc400078ec0ff */
[----:B----4-:R-:W-:Y:S01]  /*5df80*/  ISETP.LT.AND P2, PT, R8, UR47, !P0 ;  /* 0x0000002f08007c0c */ /* 0x010fe2000c741270 */
[----:B------:R-:W0:Y:S01]  /*5df90*/  LDCU UR39, c[0x0][0x398] ;  /* 0x00007300ff2777ac */ /* 0x000e220008000800 */
[----:B------:R-:W1:Y:S01]  /*5dfa0*/  LDCU UR47, c[0x0][0x398] ;  /* 0x00007300ff2f77ac */ /* 0x000e620008000800 */
[----:B------:R-:W4:Y:S04]  /*5dfb0*/  LDCU UR6, c[0x0][0x398] ;  /* 0x00007300ff0677ac */ /* 0x000f280008000800 */
        /* <DEDUP_REMOVED lines=8> */
[----:B------:R-:W-:Y:S02]  /*5e040*/  @P2 LOP3.LUT R27, R27, 0x40000, RZ, 0xfc, !PT ;  /* 0x000400001b1b2812 */ /* 0x000fe400078efcff */
[----:B--2---:R-:W-:Y:S02]  /*5e050*/  SHF.R.U32.HI R2, RZ, 0x8, R26 ;  /* 0x00000008ff027819 */ /* 0x004fe4000001161a */
[----:B------:R-:W2:Y:S01]  /*5e060*/  LDL.LU R26, [R1+0x2570] ;  /* 0x00257000011a7983 */ /* 0x000ea20000300800 */
[----:B---3--:R-:W-:Y:S02]  /*5e070*/  SHF.R.U32.HI R3, RZ, 0x8, R16 ;  /* 0x00000008ff037819 */ /* 0x008fe40000011610 */
[----:B------:R-:W-:-:S02]  /*5e080*/  SHF.R.U32.HI R12, RZ, 0x8, R15 ;  /* 0x00000008ff0c7819 */ /* 0x000fc4000001160f */
[----:B------:R-:W-:Y:S02]  /*5e090*/  LOP3.LUT R3, R3, 0xffff, RZ, 0xc0, !PT ;  /* 0x0000ffff03037812 */ /* 0x000fe400078ec0ff */
[----:B------:R-:W-:Y:S02]  /*5e0a0*/  LOP3.LUT R12, R12, 0xffff, RZ, 0xc0, !PT ;  /* 0x0000ffff0c0c7812 */ /* 0x000fe400078ec0ff */
[----:B------:R-:W-:Y:S02]  /*5e0b0*/  LOP3.LUT R2, R2, 0xffff, RZ, 0xc0, !PT ;  /* 0x0000ffff02027812 */ /* 0x000fe400078ec0ff */
[----:B------:R-:W-:-:S05]  /*5e0c0*/  PRMT R3, R3, 0x3340, R12 ;  /* 0x0000334003037816 */ /* 0x000fca000000000c */
[----:B------:R3:W-:Y:S02]  /*5e0d0*/  STL [R1+0x10c], R3 ;  /* 0x00010c0301007387 */ /* 0x0007e40000100800 */
[----:B---3--:R-:W-:-:S05]  /*5e0e0*/  PRMT R3, R2, 0x3340, R1 ;  /* 0x0000334002037816 */ /* 0x008fca0000000001 */
[----:B------:R3:W-:Y:S04]  /*5e0f0*/  STL [R1+0x4c], R3 ;  /* 0x00004c0301007387 */ /* 0x0007e80000100800 */
[----:B---3--:R-:W3:Y:S04]  /*5e100*/  LDL.LU R3, [R1+0x6dc] ;  /* 0x0006dc0001037983 */ /* 0x008ee80000300800 */
[----:B------:R-:W4:Y:S04]  /*5e110*/  LDL.LU R16, [R1+0x740] ;  /* 0x0007400001107983 */ /* 0x000f280000300800 */
[----:B------:R-:W4:Y:S01]  /*5e120*/  LDL.LU R15, [R1+0x738] ;  /* 0x00073800010f7983 */ /* 0x000f220000300800 */
[----:B------:R-:W-:-:S02]  /*5e130*/  LOP3.LUT R27, R27, 0xfffdffff, RZ, 0xc0, !PT ;  /* 0xfffdffff1b1b7812 */ /* 0x000fc400078ec0ff */
[----:B0-----:R-:W-:Y:S01]  /*5e140*/  ISETP.LT.AND P2, PT, R0, UR39, !P0 ;  /* 0x0000002700007c0c */ /* 0x001fe2000c741270 */
[----:B------:R-:W0:Y:S01]  /*5e150*/  LDCU UR39, c[0x0][0x398] ;  /* 0x00007300ff2777ac */ /* 0x000e220008000800 */
[----:B------:R-:W-:-:S04]  /*5e160*/  @P1 LOP3.LUT R27, R27, 0x20000, RZ, 0xfc, !PT ;  /* 0x000200001b1b1812 */ /* 0x000fc800078efcff */
[----:B------:R-:W-:Y:S02]  /*5e170*/  LOP3.LUT R27, R27, 0xffff7fff, RZ, 0xc0, !PT ;  /* 0xffff7fff1b1b7812 */ /* 0x000fe400078ec0ff */
[----:B-1----:R-:W-:Y:S02]  /*5e180*/  ISETP.LT.AND P1, PT, R5, UR47, !P0 ;  /* 0x0000002f05007c0c */ /* 0x002fe4000c721270 */
[----:B------:R-:W-:Y:S01]  /*5e190*/  @P3 LOP3.LUT R27, R27, 0x8000, RZ, 0xfc, !PT ;  /* 0x000080001b1b3812 */ /* 0x000fe200078efcff */
[----:B------:R-:W1:Y:S03]  /*5e1a0*/  LDCU UR47, c[0x0][0x398] ;  /* 0x00007300ff2f77ac */ /* 0x000e660008000800 */
        /* <DEDUP_REMOVED lines=9> */
[----:B------:R-:W-:Y:S01]  /*5e240*/  VIADD R2, R4, 0x49 ;  /* 0x0000004904027836 */ /* 0x000fe20000000000 */
[----:B------:R-:W2:Y:S02]  /*5e250*/  LDCU UR9, c[0x0][0x398] ;  /* 0x00007300ff0977ac */ /* 0x000ea40008000800 */
        /* <DEDUP_REMOVED lines=10> */
[----:B------:R-:W1:Y:S01]  /*5e300*/  LDCU UR36, c[0x0][0x398] ;  /* 0x00007300ff2477ac */ /* 0x000e620008000800 */
[----:B------:R-:W-:-:S04]  /*5e310*/  @P3 LOP3.LUT R27, R27, 0x800, RZ, 0xfc, !PT ;  /* 0x000008001b1b3812 */ /* 0x000fc800078efcff */
[----:B------:R-:W-:Y:S02]  /*5e320*/  LOP3.LUT R27, R27, 0xfffffbff, RZ, 0xc0, !PT ;  /* 0xfffffbff1b1b7812 */ /* 0x000fe400078ec0ff */
[----:B------:R-:W-:Y:S02]  /*5e330*/  ISETP.LT.AND P3, PT, R11, UR37, !P0 ;  /* 0x000000250b007c0c */ /* 0x000fe4000c761270 */
[----:B------:R-:W-:-:S04]  /*5e340*/  @P2 LOP3.LUT R27, R27, 0x400, RZ, 0xfc, !PT ;  /* 0x000004001b1b2812 */ /* 0x000fc800078efcff */
[----:B------:R-:W-:Y:S02]  /*5e350*/  LOP3.LUT R27, R27, 0xfffffdff, RZ, 0xc0, !PT ;  /* 0xfffffdff1b1b7812 */ /* 0x000fe400078ec0ff */
        /* <DEDUP_REMOVED lines=9> */
[----:B------:R-:W0:Y:S01]  /*5e3f0*/  LDCU.64 UR36, c[0x0][0x398] ;  /* 0x00007300ff2477ac */ /* 0x000e220008000a00 */
[----:B------:R-:W-:-:S04]  /*5e400*/  @P2 LOP3.LUT R27, R27, 0x40, RZ, 0xfc, !PT ;  /* 0x000000401b1b2812 */ /* 0x000fc800078efcff */
[----:B------:R-:W-:-:S04]  /*5e410*/  LOP3.LUT R27, R27, 0xffffffdf, RZ, 0xc0, !PT ;  /* 0xffffffdf1b1b7812 */ /* 0x000fc800078ec0ff */
[----:B------:R-:W-:-:S04]  /*5e420*/  @P1 LOP3.LUT R27, R27, 0x20, RZ, 0xfc, !PT ;  /* 0x000000201b1b1812 */ /* 0x000fc800078efcff */
[----:B------:R-:W-:-:S04]  /*5e430*/  LOP3.LUT R27, R27, 0xffffffef, RZ, 0xc0, !PT ;  /* 0xffffffef1b1b7812 */ /* 0x000fc800078ec0ff */
[----:B------:R-:W-:Y:S02]  /*5e440*/  @P0 LOP3.LUT R27, R27, 0x10, RZ, 0xfc, !PT ;  /* 0x000000101b1b0812 */ /* 0x000fe400078efcff */
[----:B------:R-:W-:Y:S01]  /*5e450*/  ISETP.GE.AND P0, PT, R2, UR7, PT ;  /* 0x0000000702007c0c */ /* 0x000fe2000bf06270 */
[----:B------:R-:W2:Y:S03]  /*5e460*/  LDCU UR7, c[0x0][0x398] ;  /* 0x00007300ff0777ac */ /* 0x000ea60008000800 */
[----:B0-----:R-:W-:Y:S02]  /*5e470*/  ISETP.LT.AND P3, PT, R10, UR36, !P0 ;  /* 0x000000240a007c0c */ /* 0x001fe4000c761270 */
[----:B------:R-:W-:Y:S02]  /*5e480*/  ISETP.LT.AND P2, PT, R7, UR39, !P0 ;  /* 0x0000002707007c0c */ /* 0x000fe4000c741270 */
[----:B------:R-:W-:-:S02]  /*5e490*/  LOP3.LUT R27, R27, 0xfffffffe, RZ, 0xc0, !PT ;  /* 0xfffffffe1b1b7812 */ /* 0x000fc400078ec0ff */
[----:B-1----:R-:W-:Y:S01]  /*5e4a0*/  ISETP.LT.AND P1, PT, R8, UR47, !P0 ;  /* 0x0000002f08007c0c */ /* 0x002fe2000c721270 */
[----:B------:R-:W0:Y:S01]  /*5e4b0*/  LDCU UR39, c[0x0][0x398] ;  /* 0x00007300ff2777ac */ /* 0x000e220008000800 */
[----:B------:R-:W1:Y:S01]  /*5e4c0*/  LDCU UR47, c[0x0][0x398] ;  /* 0x00007300ff2f77ac */ /* 0x000e620008000800 */
[----:B------:R-:W1:Y:S04]  /*5e4d0*/  LDCU UR36, c[0x0][0x398] ;  /* 0x00007300ff2477ac */ /* 0x000e680008000800 */
[----:B------:R-:W-:-:S04]  /*5e4e0*/  @P3 LOP3.LUT R27, R27, 0x1, RZ, 0xfc, !PT ;  /* 0x000000011b1b3812 */ /* 0x000fc800078efcff */
[----:B------:R-:W-:-:S04]  /*5e4f0*/  LOP3.LUT R27, R27, 0xfffffff7, RZ, 0xc0, !PT ;  /* 0xfffffff71b1b7812 */ /* 0x000fc800078ec0ff */
[----:B------:R-:W-:Y:S02]  /*5e500*/  @P2 LOP3.LUT R27, R27, 0x8, RZ, 0xfc, !PT ;  /* 0x000000081b1b2812 */ /* 0x000fe400078efcff */
[----:B------:R-:W-:Y:S02]  /*5e510*/  ISETP.LT.AND P3, PT, R11, UR38, !P0 ;  /* 0x000000260b007c0c */ /* 0x000fe4000c761270 */
[----:B0-----:R-:W-:Y:S01]  /*5e520*/  ISETP.LT.AND P2, PT, R0, UR39, !P0 ;  /* 0x0000002700007c0c */ /* 0x001fe2000c741270 */
[----:B------:R-:W0:Y:S01]  /*5e530*/  LDCU UR38, c[0x0][0x398] ;  /* 0x00007300ff2677ac */ /* 0x000e220008000800 */
[----:B------:R-:W-:Y:S01]  /*5e540*/  LOP3.LUT R27, R27, 0xfffffffb, RZ, 0xc0, !PT ;  /* 0xfffffffb1b1b7812 */ /* 0x000fe200078ec0ff */
[----:B------:R-:W0:Y:S03]  /*5e550*/  LDCU UR39, c[0x0][0x398] ;  /* 0x00007300ff2777ac */ /* 0x000e260008000800 */
[----:B------:R-:W-:-:S02]  /*5e560*/  @P1 LOP3.LUT R27, R27, 0x4, RZ, 0xfc, !PT ;  /* 0x000000041b1b1812 */ /* 0x000fc400078efcff */
[----:B------:R-:W-:Y:S01]  /*5e570*/  ISETP.LT.AND P1, PT, R9, UR8, !P0 ;  /* 0x0000000809007c0c */ /* 0x000fe2000c721270 */
[----:B------:R-:W0:Y:S01]  /*5e580*/  LDCU UR8, c[0x0][0x398] ;  /* 0x00007300ff0877ac */ /* 0x000e220008000800 */
[----:B------:R-:W-:-:S11]  /*5e590*/  LOP3.LUT R27, R27, 0xfffffffd, RZ, 0xc0, !PT ;  /* 0xfffffffd1b1b7812 */ /* 0x000fd600078ec0ff */
[----:B------:R-:W-:Y:S02]  /*5e5a0*/  @P1 LOP3.LUT R27, R27, 0x2, RZ, 0xfc, !PT ;  /* 0x000000021b1b1812 */ /* 0x000fe400078efcff */
[----:B-1----:R-:W-:Y:S02]  /*5e5b0*/  ISETP.LT.AND P1, PT, R5, UR47, !P0 ;  /* 0x0000002f05007c0c */ /* 0x002fe4000c721270 */
[----:B------:R-:W-:Y:S01]  /*5e5c0*/  ISETP.LT.AND P0, PT, R6, UR46, !P0 ;  /* 0x0000002e06007c0c */ /* 0x000fe2000c701270 */
[----:B------:R-:W1:Y:S01]  /*5e5d0*/  LDCU.64 UR46, c[0x0][0x398] ;  /* 0x00007300ff2e77ac */ /* 0x000e620008000a00 */
[----:B------:R0:W-:Y:S01]  /*5e5e0*/  STL [R1+0x2470], R27 ;  /* 0x0024701b01007387 */ /* 0x0001e20000100800 */
[----:B--2---:R-:W-:-:S04]  /*5e5f0*/  LOP3.LUT R26, R26, 0x7fffffff, RZ, 0xc0, !PT ;  /* 0x7fffffff1a1a7812 */ /* 0x004fc800078ec0ff */
[----:B------:R-:W-:-:S04]  /*5e600*/  @P3 LOP3.LUT R26, R26, 0x80000000, RZ, 0xfc, !PT ;  /* 0x800000001a1a3812 */ /* 0x000fc800078efcff */
[----:B------:R-:W-:-:S04]  /*5e610*/  LOP3.LUT R26, R26, 0xbfffffff, RZ, 0xc0, !PT ;  /* 0xbfffffff1a1a7812 */ /* 0x000fc800078ec0ff */
[----:B------:R-:W-:-:S04]  /*5e620*/  @P2 LOP3.LUT R26, R26, 0x40000000, RZ, 0xfc, !PT ;  /* 0x400000001a1a2812 */ /* 0x000fc800078efcff */
[----:B------:R-:W-:-:S04]  /*5e630*/  LOP3.LUT R26, R26, 0xdfffffff, RZ, 0xc0, !PT ;  /* 0xdfffffff1a1a7812 */ /* 0x000fc800078ec0ff */
[----:B------:R-:W-:-:S04]  /*5e640*/  @P1 LOP3.LUT R26, R26, 0x20000000, RZ, 0xfc, !PT ;  /* 0x200000001a1a1812 */ /* 0x000fc800078efcff */
[----:B------:R-:W-:-:S04]  /*5e650*/  LOP3.LUT R26, R26, 0xefffffff, RZ, 0xc0, !PT ;  /* 0xefffffff1a1a7812 */ /* 0x000fc800078ec0ff */
[----:B------:R-:W-:Y:S02]  /*5e660*/  @P0 LOP3.LUT R26, R26, 0x10000000, RZ, 0xfc, !PT ;  /* 0x100000001a1a0812 */ /* 0x000fe400078efcff */
[----:B---3--:R-:W-:Y:S02]  /*5e670*/  SHF.R.U32.HI R14, RZ, 0x8, R3 ;  /* 0x00000008ff0e7819 */ /* 0x008fe40000011603 */
[----:B----4-:R-:W-:Y:S01]  /*5e680*/  SHF.R.U32.HI R12, RZ, 0x8, R15 ;  /* 0x00000008ff0c7819 */ /* 0x010fe2000001160f */
[----:B------:R-:W-:Y:S01]  /*5e690*/  VIADD R3, R4, 0x48 ;  /* 0x0000004804037836 */ /* 0x000fe20000000000 */
[----:B0-----:R-:W-:Y:S02]  /*5e6a0*/  LOP3.LUT R27, R14, 0xffff, RZ, 0xc0, !PT ;  /* 0x0000ffff0e1b7812 */ /* 0x001fe400078ec0ff */
[----:B------:R-:W-:Y:S02]  /*5e6b0*/  LOP3.LUT R15, R12, 0xffff, RZ, 0xc0, !PT ;  /* 0x0000ffff0c0f7812 */ /* 0x000fe400078ec0ff */
[----:B------:R-:W2:Y:S01]  /*5e6c0*/  LDL.LU R12, [R1+0x708] ;  /* 0x00070800010c7983 */ /* 0x000ea20000300800 */
[----:B------:R-:W-:-:S03]  /*5e6d0*/  ISETP.GE.AND P0, PT, R3, UR11, PT ;  /* 0x0000000b03007c0c */ /* 0x000fc6000bf06270 */
[----:B------:R-:W3:Y:S01]  /*5e6e0*/  LDL.LU R14, [R1+0x710] ;  /* 0x00071000010e7983 */ /* 0x000ee20000300800 */
[----:B------:R-:W-:-:S03]  /*5e6f0*/  SHF.R.U32.HI R2, RZ, 0x8, R16 ;  /* 0x00000008ff027819 */ /* 0x000fc60000011610 */
[----:B------:R-:W4:Y:S04]  /*5e700*/  LDL.LU R3, [R1+0x700] ;  /* 0x0007000001037983 */ /* 0x000f280000300800 */
[----:B------:R-:W4:Y:S01]  /*5e710*/  LDL.LU R16, [R1+0x6fc] ;  /* 0x0006fc0001107983 */ /* 0x000f220000300800 */
[----:B-1----:R-:W-:Y:S02]  /*5e720*/  ISETP.LT.AND P1, PT, R10, UR46, !P0 ;  /* 0x0000002e0a007c0c */ /* 0x002fe4000c721270 */
[----:B------:R-:W-:Y:S02]  /*5e730*/  ISETP.LT.AND P3, PT, R7, UR38, !P0 ;  /* 0x0000002607007c0c */ /* 0x000fe4000c761270 */
[----:B------:R-:W-:Y:S02]  /*5e740*/  LOP3.LUT R26, R26, 0xfeffffff, RZ, 0xc0, !PT ;  /* 0xfeffffff1a1a7812 */ /* 0x000fe400078ec0ff */
[----:B------:R-:W-:Y:S01]  /*5e750*/  ISETP.LT.AND P2, PT, R8, UR39, !P0 ;  /* 0x0000002708007c0c */ /* 0x000fe2000c741270 */
[----:B------:R-:W0:Y:S01]  /*5e760*/  LDCU UR39, c[0x0][0x3b8] ;  /* 0x00007700ff2777ac */ /* 0x000e220008000800 */
[----:B------:R-:W-:-:S02]  /*5e770*/  LOP3.LUT R2, R2, 0xffff, RZ, 0xc0, !PT ;  /* 0x0000ffff02027812 */ /* 0x000fc400078ec0ff */
[----:B------:R-:W-:Y:S01]  /*5e780*/  PRMT R27, R27, 0x3340, R1 ;  /* 0x000033401b1b7816 */ /* 0x000fe20000000001 */
[----:B------:R-:W1:Y:S01]  /*5e790*/  LDCU UR46, c[0x0][0x398] ;  /* 0x00007300ff2e77ac */ /* 0x000e620008000800 */
[----:B------:R-:W1:Y:S01]  /*5e7a0*/  LDCU UR11, c[0x0][0x398] ;  /* 0x00007300ff0b77ac */ /* 0x000e620008000800 */
[----:B------:R-:W-:-:S04]  /*5e7b0*/  @P1 LOP3.LUT R26, R26, 0x1000000, RZ, 0xfc, !PT ;  /* 0x010000001a1a1812 */ /* 0x000fc800078efcff */
[----:B------:R-:W-:Y:S02]  /*5e7c0*/  LOP3.LUT R26, R26, 0xf7ffffff, RZ, 0xc0, !PT ;  /* 0xf7ffffff1a1a7812 */ /* 0x000fe400078ec0ff */
[----:B------:R-:W-:Y:S01]  /*5e7d0*/  ISETP.LT.AND P1, PT, R9, UR74, !P0 ;  /* 0x0000004a09007c0c */ /* 0x000fe2000c721270 */
[----:B0-----:R-:W-:Y:S01]  /*5e7e0*/  VIADD R13, R13, UR39 ;  /* 0x000000270d0d7c36 */ /* 0x001fe20008000000 */
[----:B------:R-:W-:Y:S01]  /*5e7f0*/  @P3 LOP3.LUT R26, R26, 0x8000000, RZ, 0xfc, !PT ;  /* 0x080000001a1a3812 */ /* 0x000fe200078efcff */
[----:B------:R-:W0:Y:S01]  /*5e800*/  LDCU.64 UR38, c[0x0][0x398] ;  /* 0x00007300ff2677ac */ /* 0x000e220008000a00 */
[----:B------:R-:W-:Y:S01]  /*5e810*/  PRMT R29, R2, 0x3340, R15 ;  /* 0x00003340021d7816 */ /* 0x000fe2000000000f */
[----:B------:R-:W0:Y:S01]  /*5e820*/  LDCU UR74, c[0x0][0x398] ;  /* 0x00007300ff4a77ac */ /* 0x000e220008000800 */
[----:B------:R-:W-:Y:S02]  /*5e830*/  LOP3.LUT R26, R26, 0xfbffffff, RZ, 0xc0, !PT ;  /* 0xfbffffff1a1a7812 */ /* 0x000fe400078ec0ff */
[----:B------:R-:W-:Y:S01]  /*5e840*/  ISETP.LT.AND P3, PT, R11, UR73, !P0 ;  /* 0x000000490b007c0c */ /* 0x000fe2000c761270 */
[----:B------:R-:W-:Y:S01]  /*5e850*/  VIADD R15, R4, 0x47 ;  /* 0x00000047040f7836 */ /* 0x000fe20000000000 */
[----:B------:R0:W-:Y:S01]  /*5e860*/  STL [R1+0x24ec], R29 ;  /* 0x0024ec1d01007387 */ /* 0x0001e20000100800 */
[----:B------:R-:W-:Y:S01]  /*5e870*/  @P2 LOP3.LUT R26, R26, 0x4000000, RZ, 0xfc, !PT ;  /* 0x040000001a1a2812 */ /* 0x000fe200078efcff */
[----:B------:R-:W0:Y:S03]  /*5e880*/  LDCU UR73, c[0x0][0x398] ;  /* 0x00007300ff4977ac */ /* 0x000e260008000800 */
[----:B------:R-:W-:-:S02]  /*5e890*/  LOP3.LUT R26, R26, 0xfdffffff, RZ, 0xc0, !PT ;  /* 0xfdffffff1a1a7812 */ /* 0x000fc400078ec0ff */
[----:B------:R-:W-:Y:S01]  /*5e8a0*/  ISETP.LT.AND P2, PT, R0, UR72, !P0 ;  /* 0x0000004800007c0c */ /* 0x000fe2000c741270 */
[----:B------:R-:W-:Y:S01]  /*5e8b0*/  STL [R1+0x50], R27 ;  /* 0x0000501b01007387 */ /* 0x000fe20000100800 */
[----:B------:R-:W-:Y:S01]  /*5e8c0*/  @P1 LOP3.LUT R26, R26, 0x2000000, RZ, 0xfc, !PT ;  /* 0x020000001a1a1812 */ /* 0x000fe200078efcff */
[----:B------:R-:W0:Y:S03]  /*5e8d0*/  LDCU UR72, c[0x0][0x398] ;  /* 0x00007300ff4877ac */ /* 0x000e260008000800 */
[----:B------:R-:W-:Y:S02]  /*5e8e0*/  LOP3.LUT R26, R26, 0xff7fffff, RZ, 0xc0, !PT ;  /* 0xff7fffff1a1a7812 */ /* 0x000fe400078ec0ff */
[----:B------:R-:W-:Y:S02]  /*5e8f0*/  ISETP.LT.AND P1, PT, R5, UR71, !P0 ;  /* 0x0000004705007c0c */ /* 0x000fe4000c721270 */
[----:B------:R-:W-:Y:S01]  /*5e900*/  @P3 LOP3.LUT R26, R26, 0x800000, RZ, 0xfc, !PT ;  /* 0x008000001a1a3812 */ /* 0x000fe200078efcff */
[----:B------:R-:W-:Y:S01]  /*5e910*/  STL [R1+0x520], R13 ;  /* 0x0005200d01007387 */ /* 0x000fe20000100800 */
[----:B------:R-:W0:Y:S02]  /*5e920*/  LDCU UR71, c[0x0][0x398] ;  /* 0x00007300ff4777ac */ /* 0x000e240008000800 */
[----:B------:R-:W-:-:S02]  /*5e930*/  LOP3.LUT R26, R26, 0xffbfffff, RZ, 0xc0, !PT ;  /* 0xffbfffff1a1a7812 */ /* 0x000fc400078ec0ff */
        /* <DEDUP_REMOVED lines=8> */
[----:B------:R-:W4:Y:S02]  /*5e9c0*/  LDL.LU R15, [R1+0x71c] ;  /* 0x00071c00010f7983 */ /* 0x000f240000300800 */
[----:B0-----:R-:W-:Y:S02]  /*5e9d0*/  ISETP.LT.AND P1, PT, R10, UR38, !P0 ;  /* 0x000000260a007c0c */ /* 0x001fe4000c721270 */
[----:B------:R-:W-:Y:S02]  /*5e9e0*/  ISETP.LT.AND P3, PT, R7, UR36, !P0 ;  /* 0x0000002407007c0c */ /* 0x000fe4000c761270 */
[----:B------:R-:W-:-:S02]  /*5e9f0*/  LOP3.LUT R26, R26, 0xfffeffff, RZ, 0xc0, !PT ;  /* 0xfffeffff1a1a7812 */ /* 0x000fc400078ec0ff */
[----:B------:R-:W-:Y:S01]  /*5ea00*/  ISETP.LT.AND P2, PT, R8, UR77, !P0 ;  /* 0x0000004d08007c0c */ /* 0x000fe2000c741270 */
[----:B------:R-:W0:Y:S01]  /*5ea10*/  LDCU.64 UR36, c[0x0][0x398] ;  /* 0x00007300ff2477ac */ /* 0x000e220008000a00 */
[----:B------:R-:W0:Y:S01]  /*5ea20*/  LDCU UR77, c[0x0][0x398] ;  /* 0x00007300ff4d77ac */ /* 0x000e220008000800 */
        /* <DEDUP_REMOVED lines=26> */
[----:B--2---:R-:W-:Y:S02]  /*5ebd0*/  SHF.R.U32.HI R2, RZ, 0x8, R12 ;  /* 0x00000008ff027819 */ /* 0x004fe4000001160c */
[----:B---3--:R-:W-:Y:S02]  /*5ebe0*/  SHF.R.U32.HI R12, RZ, 0x8, R14 ;  /* 0x00000008ff0c7819 */ /* 0x008fe4000001160e */
[----:B----4-:R-:W-:Y:S02]  /*5ebf0*/  SHF.R.U32.HI R14, RZ, 0x8, R3 ;  /* 0x00000008ff0e7819 */ /* 0x010fe40000011603 */
[----:B------:R-:W-:Y:S02]  /*5ec00*/  SHF.R.U32.HI R3, RZ, 0x8, R16 ;  /* 0x00000008ff037819 */ /* 0x000fe40000011610 */
        /* <DEDUP_REMOVED lines=9> */
[----:B------:R-:W-:Y:S02]  /*5eca0*/  ISETP.GE.AND P0, PT, R2, UR47, PT ;  /* 0x0000002f02007c0c */ /* 0x000fe4000bf06270 */
[----:B------:R-:W-:Y:S02]  /*5ecb0*/  SHF.R.U32.HI R2, RZ, 0x8, R25 ;  /* 0x00000008ff027819 */ /* 0x000fe40000011619 */
[----:B------:R-:W2:Y:S01]  /*5ecc0*/  LDL.LU R25, [R1+0x256c] ;  /* 0x00256c0001197983 */ /* 0x000ea20000300800 */
[----:B0-----:R-:W-:Y:S02]  /*5ecd0*/  ISETP.LT.AND P1, PT, R10, UR36, !P0 ;  /* 0x000000240a007c0c */ /* 0x001fe4000c721270 */
[----:B-1----:R-:W-:Y:S02]  /*5ece0*/  ISETP.LT.AND P3, PT, R7, UR46, !P0 ;  /* 0x0000002e07007c0c */ /* 0x002fe4000c761270 */
[----:B------:R-:W-:Y:S02]  /*5ecf0*/  LOP3.LUT R26, R26, 0xfffffeff, RZ, 0xc0, !PT ;  /* 0xfffffeff1a1a7812 */ /* 0x000fe400078ec0ff */
[----:B------:R-:W-:Y:S01]  /*5ed00*/  ISETP.LT.AND P2, PT, R8, UR61, !P0 ;  /* 0x0000003d08007c0c */ /* 0x000fe2000c741270 */
[----:B------:R-:W0:Y:S01]  /*5ed10*/  LDCU.64 UR46, c[0x0][0x398] ;  /* 0x00007300ff2e77ac */ /* 0x000e220008000a00 */
[----:B------:R-:W-:Y:S01]  /*5ed20*/  VIADD R12, R4, 0x45 ;  /* 0x00000045040c7836 */ /* 0x000fe20000000000 */
[----:B------:R-:W-:Y:S01]  /*5ed30*/  LOP3.LUT R2, R2, 0xffff, RZ, 0xc0, !PT ;  /* 0x0000ffff02027812 */ /* 0x000fe200078ec0ff */
[----:B------:R-:W-:Y:S01]  /*5ed40*/  VIADD R14, R4, 0x43 ;  /* 0x00000043040e7836 */ /* 0x000fe20000000000 */
[----:B------:R-:W1:Y:S02]  /*5ed50*/  LDCU UR61, c[0x0][0x398] ;  /* 0x00007300ff3d77ac */ /* 0x000e640008000800 */
[----:B------:R-:W-:-:S04]  /*5ed60*/  @P1 LOP3.LUT R26, R26, 0x100, RZ, 0xfc, !PT ;  /* 0x000001001a1a1812 */ /* 0x000fc800078efcff */
[----:B------:R-:W-:Y:S02]  /*5ed70*/  LOP3.LUT R26, R26, 0xfffff7ff, RZ, 0xc0, !PT ;  /* 0xfffff7ff1a1a7812 */ /* 0x000fe400078ec0ff */
[----:B------:R-:W-:Y:S02]  /*5ed80*/  ISETP.LT.AND P1, PT, R9, UR62, !P0 ;  /* 0x0000003e09007c0c */ /* 0x000fe4000c721270 */
[----:B------:R-:W-:Y:S01]  /*5ed90*/  PRMT R2, R2, 0x3340, R1 ;  /* 0x0000334002027816 */ /* 0x000fe20000000001 */
[----:B------:R-:W3:Y:S01]  /*5eda0*/  LDCU UR62, c[0x0][0x398] ;  /* 0x00007300ff3e77ac */ /* 0x000ee20008000800 */
[----:B------:R-:W-:-:S04]  /*5edb0*/  @P3 LOP3.LUT R26, R26, 0x800, RZ, 0xfc, !PT ;  /* 0x000008001a1a3812 */ /* 0x000fc800078efcff */
[----:B------:R-:W-:Y:S02]  /*5edc0*/  LOP3.LUT R26, R26, 0xfffffbff, RZ, 0xc0, !PT ;  /* 0xfffffbff1a1a7812 */ /* 0x000fe400078ec0ff */
[----:B------:R-:W-:Y:S01]  /*5edd0*/  ISETP.LT.AND P3, PT, R11, UR63, !P0 ;  /* 0x0000003f0b007c0c */ /* 0x000fe2000c761270 */
[----:B------:R-:W4:Y:S01]  /*5ede0*/  LDCU UR63, c[0x0][0x398] ;  /* 0x00007300ff3f77ac */ /* 0x000f220008000800 */
[----:B------:R-:W-:-:S04]  /*5edf0*/  @P2 LOP3.LUT R26, R26, 0x400, RZ, 0xfc, !PT ;  /* 0x000004001a1a2812 */ /* 0x000fc800078efcff */
[----:B------:R-:W-:Y:S02]  /*5ee00*/  LOP3.LUT R26, R26, 0xfffffdff, RZ, 0xc0, !PT ;  /* 0xfffffdff1a1a7812 */ /* 0x000fe400078ec0ff */
[----:B------:R-:W-:Y:S01]  /*5ee10*/  ISETP.LT.AND P2, PT, R0, UR64, !P0 ;  /* 0x0000004000007c0c */ /* 0x000fe2000c741270 */
[----:B------:R-:W0:Y:S01]  /*5ee20*/  LDCU UR64, c[0x0][0x398] ;  /* 0x00007300ff4077ac */ /* 0x000e220008000800 */
[----:B------:R-:W-:-:S04]  /*5ee30*/  @P1 LOP3.LUT R26, R26, 0x200, RZ, 0xfc, !PT ;  /* 0x000002001a1a1812 */ /* 0x000fc800078efcff */
[----:B------:R-:W-:Y:S02]  /*5ee40*/  LOP3.LUT R26, R26, 0xffffff7f, RZ, 0xc0, !PT ;  /* 0xffffff7f1a1a7812 */ /* 0x000fe400078ec0ff */
[----:B------:R-:W-:Y:S02]  /*5ee50*/  ISETP.LT.AND P1, PT, R5, UR65, !P0 ;  /* 0x0000004105007c0c */ /* 0x000fe4000c721270 */
[----:B------:R-:W-:Y:S02]  /*5ee60*/  @P3 LOP3.LUT R26, R26, 0x80, RZ, 0xfc, !PT ;  /* 0x000000801a1a3812 */ /* 0x000fe400078efcff */
[----:B------:R-:W-:Y:S01]  /*5ee70*/  SHF.R.U32.HI R3, RZ, 0x8, R15 ;  /* 0x00000008ff037819 */ /* 0x000fe2000001160f */
[----:B------:R-:W0:Y:S01]  /*5ee80*/  LDCU UR65, c[0x0][0x398] ;  /* 0x00007300ff4177ac */ /* 0x000e220008000800 */
[----:B------:R-:W-:Y:S02]  /*5ee90*/  LOP3.LUT R26, R26, 0xffffffbf, RZ, 0xc0, !PT ;  /* 0xffffffbf1a1a7812 */ /* 0x000fe400078ec0ff */
[----:B------:R-:W-:-:S02]  /*5eea0*/  ISETP.LT.AND P0, PT, R6, UR66, !P0 ;  /* 0x0000004206007c0c */ /* 0x000fc4000c701270 */
[----:B------:R-:W-:Y:S01]  /*5eeb0*/  LOP3.LUT R3, R3, 0xffff, RZ, 0xc0, !PT ;  /* 0x0000ffff03037812 */ /* 0x000fe200078ec0ff */
[----:B------:R-:W0:Y:S01]  /*5eec0*/  LDCU UR66, c[0x0][0x398] ;  /* 0x00007300ff4277ac */ /* 0x000e220008000800 */
[----:B------:R-:W-:-:S04]  /*5eed0*/  @P2 LOP3.LUT R26, R26, 0x40, RZ, 0xfc, !PT ;  /* 0x000000401a1a2812 */ /* 0x000fc800078efcff */
[----:B------:R-:W-:-:S04]  /*5eee0*/  LOP3.LUT R26, R26, 0xffffffdf, RZ, 0xc0, !PT ;  /* 0xffffffdf1a1a7812 */ /* 0x000fc800078ec0ff */
[----:B------:R-:W-:-:S04]  /*5eef0*/  @P1 LOP3.LUT R26, R26, 0x20, RZ, 0xfc, !PT ;  /* 0x000000201a1a1812 */ /* 0x000fc800078efcff */
[----:B------:R-:W-:-:S04]  /*5ef00*/  LOP3.LUT R26, R26, 0xffffffef, RZ, 0xc0, !PT ;  /* 0xffffffef1a1a7812 */ /* 0x000fc800078ec0ff */
[----:B------:R-:W-:Y:S02]  /*5ef10*/  @P0 LOP3.LUT R26, R26, 0x10, RZ, 0xfc, !PT ;  /* 0x000000101a1a0812 */ /* 0x000fe400078efcff */
[----:B------:R-:W-:-:S04]  /*5ef20*/  ISETP.GE.AND P0, PT, R12, UR39, PT ;  /* 0x000000270c007c0c */ /* 0x000fc8000bf06270 */
[----:B0-----:R-:W-:Y:S02]  /*5ef30*/  ISETP.LT.AND P1, PT, R10, UR46, !P0 ;  /* 0x0000002e0a007c0c */ /* 0x001fe4000c721270 */
[----:B------:R-:W-:Y:S02]  /*5ef40*/  ISETP.LT.AND P3, PT, R7, UR77, !P0 ;  /* 0x0000004d07007c0c */ /* 0x000fe4000c761270 */
[----:B------:R-:W-:Y:S02]  /*5ef50*/  LOP3.LUT R26, R26, 0xfffffffe, RZ, 0xc0, !PT ;  /* 0xfffffffe1a1a7812 */ /* 0x000fe400078ec0ff */
[----:B------:R-:W-:Y:S02]  /*5ef60*/  ISETP.LT.AND P2, PT, R8, UR38, !P0 ;  /* 0x0000002608007c0c */ /* 0x000fe4000c741270 */
[----:B------:R-:W-:Y:S01]  /*5ef70*/  PRMT R3, R3, 0x3340, R1 ;  /* 0x0000334003037816 */ /* 0x000fe20000000001 */
[----:B------:R-:W0:Y:S01]  /*5ef80*/  LDCU.64 UR38, c[0x0][0x398] ;  /* 0x00007300ff2677ac */ /* 0x000e220008000a00 */
[----:B------:R-:W0:Y:S01]  /*5ef90*/  LDCU UR46, c[0x0][0x398] ;  /* 0x00007300ff2e77ac */ /* 0x000e220008000800 */
[----:B------:R-:W0:Y:S02]  /*5efa0*/  LDCU UR77, c[0x0][0x398] ;  /* 0x00007300ff4d77ac */ /* 0x000e240008000800 */
[----:B------:R-:W-:-:S04]  /*5efb0*/  @P1 LOP3.LUT R26, R26, 0x1, RZ, 0xfc, !PT ;  /* 0x000000011a1a1812 */ /* 0x000fc800078efcff */
[----:B------:R-:W-:Y:S02]  /*5efc0*/  LOP3.LUT R26, R26, 0xfffffff7, RZ, 0xc0, !PT ;  /* 0xfffffff71a1a7812 */ /* 0x000fe400078ec0ff */
[----:B------:R-:W-:Y:S01]  /*5efd0*/  ISETP.LT.AND P1, PT, R9, UR56, !P0 ;  /* 0x0000003809007c0c */ /* 0x000fe2000c721270 */
[----:B------:R-:W0:Y:S01]  /*5efe0*/  LDCU UR56, c[0x0][0x398] ;  /* 0x00007300ff3877ac */ /* 0x000e220008000800 */
[----:B------:R-:W-:Y:S02]  /*5eff0*/  @P3 LOP3.LUT R26, R26, 0x8, RZ, 0xfc, !PT ;  /* 0x000000081a1a3812 */ /* 0x000fe400078efcff */
[----:B------:R-:W-:Y:S01]  /*5f000*/  ISETP.LT.AND P3, PT, R11, UR57, !P0 ;  /* 0x000000390b007c0c */ /* 0x000fe2000c761270 */
[----:B------:R-:W0:Y:S01]  /*5f010*/  LDCU UR57, c[0x0][0x398] ;  /* 0x00007300ff3977ac */ /* 0x000e220008000800 */
[----:B------:R-:W-:-:S04]  /*5f020*/  LOP3.LUT R26, R26, 0xfffffffb, RZ, 0xc0, !PT ;  /* 0xfffffffb1a1a7812 */ /* 0x000fc800078ec0ff */
[----:B------:R-:W-:Y:S02]  /*5f030*/  @P2 LOP3.LUT R26, R26, 0x4, RZ, 0xfc, !PT ;  /* 0x000000041a1a2812 */ /* 0x000fe400078efcff */
[----:B------:R-:W-:Y:S01]  /*5f040*/  ISETP.LT.AND P2, PT, R0, UR58, !P0 ;  /* 0x0000003a00007c0c */ /* 0x000fe2000c741270 */
[----:B------:R-:W0:Y:S01]  /*5f050*/  LDCU UR58, c[0x0][0x398] ;  /* 0x00007300ff3a77ac */ /* 0x000e220008000800 */
[----:B------:R-:W-:-:S04]  /*5f060*/  LOP3.LUT R26, R26, 0xfffffffd, RZ, 0xc0, !PT ;  /* 0xfffffffd1a1a7812 */ /* 0x000fc800078ec0ff */
[----:B------:R-:W-:Y:S02]  /*5f070*/  @P1 LOP3.LUT R26, R26, 0x2, RZ, 0xfc, !PT ;  /* 0x000000021a1a1812 */ /* 0x000fe400078efcff */
[----:B------:R-:W-:Y:S02]  /*5f080*/  ISETP.LT.AND P1, PT, R5, UR59, !P0 ;  /* 0x0000003b05007c0c */ /* 0x000fe4000c721270 */
[----:B------:R-:W-:Y:S01]  /*5f090*/  ISETP.LT.AND P0, PT, R6, UR60, !P0 ;  /* 0x0000003c06007c0c */ /* 0x000fe2000c701270 */
[----:B------:R-:W0:Y:S01]  /*5f0a0*/  LDCU UR59, c[0x0][0x398] ;  /* 0x00007300ff3b77ac */ /* 0x000e220008000800 */
[----:B------:R-:W0:Y:S01]  /*5f0b0*/  LDCU UR60, c[0x0][0x398] ;  /* 0x00007300ff3c77ac */ /* 0x000e220008000800 */
[----:B------:R-:W-:Y:S04]  /*5f0c0*/  STL [R1+0x2474], R26 ;  /* 0x0024741a01007387 */ /* 0x000fe80000100800 */
[----:B------:R-:W3:Y:S04]  /*5f0d0*/  LDL.LU R16, [R1+0x748] ;  /* 0x0007480001107983 */ /* 0x000ee80000300800 */
[----:B------:R-:W4:Y:S04]  /*5f0e0*/  LDL.LU R15, [R1+0x744] ;  /* 0x00074400010f7983 */ /* 0x000f280000300800 */
[----:B------:R-:W-:Y:S04]  /*5f0f0*/  STL [R1+0x54], R3 ;  /* 0x0000540301007387 */ /* 0x000fe80000100800 */
[----:B------:R0:W-:Y:S02]  /*5f100*/  STL [R1+0xc0], R2 ;  /* 0x0000c00201007387 */ /* 0x0001e40000100800 */
[----:B0-----:R-:W-:Y:S01]  /*5f110*/  VIADD R2, R4, 0x44 ;  /* 0x0000004404027836 */ /* 0x001fe20000000000 */
        /* <DEDUP_REMOVED lines=10> */
[----:B------:R-:W0:Y:S01]  /*5f1c0*/  LDCU.64 UR36, c[0x0][0x398] ;  /* 0x00007300ff2477ac */ /* 0x000e220008000a00 */
[----:B------:R-:W2:Y:S01]  /*5f1d0*/  LDL.LU R23, [R1+0x2568] ;  /* 0x0025680001177983 */ /* 0x000ea20000300800 */
[----:B------:R-:W-:Y:S02]  /*5f1e0*/  ISETP.LT.AND P1, PT, R10, UR38, !P0 ;  /* 0x000000260a007c0c */ /* 0x000fe4000c721270 */
[----:B------:R-:W-:Y:S02]  /*5f1f0*/  ISETP.LT.AND P3, PT, R7, UR49, !P0 ;  /* 0x0000003107007c0c */ /* 0x000fe4000c761270 */
[----:B------:R-:W-:-:S02]  /*5f200*/  LOP3.LUT R25, R25, 0xfeffffff, RZ, 0xc0, !PT ;  /* 0xfeffffff19197812 */ /* 0x000fc400078ec0ff */
[----:B------:R-:W-:Y:S02]  /*5f210*/  ISETP.LT.AND P2, PT, R8, UR50, !P0 ;  /* 0x0000003208007c0c */ /* 0x000fe4000c741270 */
[----:B------:R-:W-:Y:S01]  /*5f220*/  LOP3.LUT R2, R2, 0xffff, RZ, 0xc0, !PT ;  /* 0x0000ffff02027812 */ /* 0x000fe200078ec0ff */
[----:B------:R-:W0:Y:S01]  /*5f230*/  LDCU UR49, c[0x0][0x398] ;  /* 0x00007300ff3177ac */ /* 0x000e220008000800 */
[----:B------:R-:W0:Y:S03]  /*5f240*/  LDCU UR50, c[0x0][0x398] ;  /* 0x00007300ff3277ac */ /* 0x000e260008000800 */
[----:B------:R-:W-:-:S04]  /*5f250*/  @P1 LOP3.LUT R25, R25, 0x1000000, RZ, 0xfc, !PT ;  /* 0x0100000019191812 */ /* 0x000fc800078efcff */
[----:B------:R-:W-:Y:S02]  /*5f260*/  LOP3.LUT R25, R25, 0xf7ffffff, RZ, 0xc0, !PT ;  /* 0xf7ffffff19197812 */ /* 0x000fe400078ec0ff */
[----:B------:R-:W-:Y:S02]  /*5f270*/  ISETP.LT.AND P1, PT, R9, UR51, !P0 ;  /* 0x0000003309007c0c */ /* 0x000fe4000c721270 */
[----:B------:R-:W-:Y:S01]  /*5f280*/  PRMT R2, R2, 0x3340, R1 ;  /* 0x0000334002027816 */ /* 0x000fe20000000001 */
        /* <DEDUP_REMOVED lines=27> */
[----:B---3--:R-:W-:Y:S02]  /*5f440*/  SHF.R.U32.HI R3, RZ, 0x8, R16 ;  /* 0x00000008ff037819 */ /* 0x008fe40000011610 */
[----:B----4-:R-:W-:-:S03]  /*5f450*/  SHF.R.U32.HI R12, RZ, 0x8, R15 ;  /* 0x00000008ff0c7819 */ /* 0x010fc6000001160f */
[----:B------:R-:W-:Y:S01]  /*5f460*/  @P1 LOP3.LUT R25, R25, 0x10000, RZ, 0xfc, !PT ;  /* 0x0001000019191812 */ /* 0x000fe200078efcff */
[----:B------:R-:W-:Y:S01]  /*5f470*/  VIADD R14, R4, 0x3b ;  /* 0x0000003b040e7836 */ /* 0x000fe20000000000 */
[----:B------:R-:W0:Y:S01]  /*5f480*/  LDCU UR32, c[0x0][0x398] ;  /* 0x00007300ff2077ac */ /* 0x000e220008000800 */
[----:B------:R-:W3:Y:S01]  /*5f490*/  LDCU UR33, c[0x0][0x398] ;  /* 0x00007300ff2177ac */ /* 0x000ee20008000800 */
[----:B------:R-:W-:Y:S02]  /*5f4a0*/  LOP3.LUT R25, R25, 0xfff7ffff, RZ, 0xc0, !PT ;  /* 0xfff7ffff19197812 */ /* 0x000fe400078ec0ff */
[----:B------:R-:W-:Y:S02]  /*5f4b0*/  ISETP.LT.AND P1, PT, R9, UR34, !P0 ;  /* 0x0000002209007c0c */ /* 0x000fe4000c721270 */
[----:B------:R-:W-:-:S04]  /*5f4c0*/  @P3 LOP3.LUT R25, R25, 0x80000, RZ, 0xfc, !PT ;  /* 0x0008000019193812 */ /* 0x000fc800078efcff */
[----:B------:R-:W-:Y:S02]  /*5f4d0*/  LOP3.LUT R25, R25, 0xfffbffff, RZ, 0xc0, !PT ;  /* 0xfffbffff19197812 */ /* 0x000fe400078ec0ff */
[----:B------:R-:W-:Y:S02]  /*5f4e0*/  ISETP.LT.AND P3, PT, R11, UR35, !P0 ;  /* 0x000000230b007c0c */ /* 0x000fe4000c761270 */
[----:B------:R-:W-:Y:S02]  /*5f4f0*/  LOP3.LUT R3, R3, 0xffff, RZ, 0xc0, !PT ;  /* 0x0000ffff03037812 */ /* 0x000fe400078ec0ff */
[----:B------:R-:W-:Y:S02]  /*5f500*/  LOP3.LUT R12, R12, 0xffff, RZ, 0xc0, !PT ;  /* 0x0000ffff0c0c7812 */ /* 0x000fe400078ec0ff */
[----:B------:R-:W-:Y:S01]  /*5f510*/  @P2 LOP3.LUT R25, R25, 0x40000, RZ, 0xfc, !PT ;  /* 0x0004000019192812 */ /* 0x000fe200078efcff */
[----:B------:R-:W4:Y:S03]  /*5f520*/  LDCU.64 UR34, c[0x0][0x398] ;  /* 0x00007300ff2277ac */ /* 0x000f260008000a00 */
[----:B------:R-:W-:-:S02]  /*5f530*/  LOP3.LUT R25, R25, 0xfffdffff, RZ, 0xc0, !PT ;  /* 0xfffdffff19197812 */ /* 0x000fc400078ec0ff */
[----:B------:R-:W-:Y:S02]  /*5f540*/  ISETP.LT.AND P2, PT, R0, UR43, !P0 ;  /* 0x0000002b00007c0c */ /* 0x000fe4000c741270 */
[----:B------:R-:W-:Y:S02]  /*5f550*/  PRMT R26, R3, 0x3340, R12 ;  /* 0x00003340031a7816 */ /* 0x000fe4000000000c */
[----:B------:R-:W-:Y:S01]  /*5f560*/  @P1 LOP3.LUT R25, R25, 0x20000, RZ, 0xfc, !PT ;  /* 0x0002000019191812 */ /* 0x000fe200078efcff */
[----:B------:R-:W0:Y:S03]  /*5f570*/  LDCU UR43, c[0x0][0x398] ;  /* 0x00007300ff2b77ac */ /* 0x000e260008000800 */
[----:B------:R-:W-:Y:S02]  /*5f580*/  LOP3.LUT R25, R25, 0xffff7fff, RZ, 0xc0, !PT ;  /* 0xffff7fff19197812 */ /* 0x000fe400078ec0ff */
[----:B------:R-:W-:-:S02]  /*5f590*/  ISETP.LT.AND P1, PT, R5, UR45, !P0 ;  /* 0x0000002d05007c0c */ /* 0x000fc4000c721270 */
[----:B------:R-:W-:Y:S01]  /*5f5a0*/  @P3 LOP3.LUT R25, R25, 0x8000, RZ, 0xfc, !PT ;  /* 0x0000800019193812 */ /* 0x000fe200078efcff */
[C---:B------:R-:W-:Y:S01]  /*5f5b0*/  VIADD R3, R4.reuse, 0x42 ;  /* 0x0000004204037836 */ /* 0x040fe20000000000 */
[----:B------:R-:W-:Y:S01]  /*5f5c0*/  STL [R1+0x24f4], R26 ;  /* 0x0024f41a01007387 */ /* 0x000fe20000100800 */
[----:B------:R-:W-:Y:S01]  /*5f5d0*/  VIADD R12, R4, 0x41 ;  /* 0x00000041040c7836 */ /* 0x000fe20000000000 */
[----:B------:R-:W-:Y:S02]  /*5f5e0*/  LOP3.LUT R25, R25, 0xffffbfff, RZ, 0xc0, !PT ;  /* 0xffffbfff19197812 */ /* 0x000fe400078ec0ff */
[----:B------:R-:W-:Y:S01]  /*5f5f0*/  ISETP.LT.AND P0, PT, R6, UR48, !P0 ;  /* 0x0000003006007c0c */ /* 0x000fe2000c701270 */
[----:B------:R0:W-:Y:S01]  /*5f600*/  STL [R1+0x24f8], R2 ;  /* 0x0024f80201007387 */ /* 0x0001e20000100800 */
[----:B------:R-:W0:Y:S01]  /*5f610*/  LDCU UR48, c[0x0][0x398] ;  /* 0x00007300ff3077ac */ /* 0x000e220008000800 */
[----:B------:R-:W-:Y:S01]  /*5f620*/  @P2 LOP3.LUT R25, R25, 0x4000, RZ, 0xfc, !PT ;  /* 0x0000400019192812 */ /* 0x000fe200078efcff */
[----:B------:R-:W0:Y:S03]  /*5f630*/  LDCU UR45, c[0x0][0x398] ;  /* 0x00007300ff2d77ac */ /* 0x000e260008000800 */
[----:B------:R-:W-:-:S04]  /*5f640*/  LOP3.LUT R25, R25, 0xffffdfff, RZ, 0xc0, !PT ;  /* 0xffffdfff19197812 */ /* 0x000fc800078ec0ff */
[----:B------:R-:W-:-:S04]  /*5f650*/  @P1 LOP3.LUT R25, R25, 0x2000, RZ, 0xfc, !PT ;  /* 0x0000200019191812 */ /* 0x000fc800078efcff */
[----:B------:R-:W-:-:S04]  /*5f660*/  LOP3.LUT R25, R25, 0xffffefff, RZ, 0xc0, !PT ;  /* 0xffffefff19197812 */ /* 0x000fc800078ec0ff */
[----:B------:R-:W-:Y:S02]  /*5f670*/  @P0 LOP3.LUT R25, R25, 0x1000, RZ, 0xfc, !PT ;  /* 0x0000100019190812 */ /* 0x000fe400078efcff */
[----:B------:R-:W-:Y:S02]  /*5f680*/  ISETP.GE.AND P0, PT, R3, UR39, PT ;  /* 0x0000002703007c0c */ /* 0x000fe4000bf06270 */
[----:B0-----:R-:W-:Y:S01]  /*5f690*/  SHF.R.U32.HI R2, RZ, 0x8, R24 ;  /* 0x00000008ff027819 */ /* 0x001fe20000011618 */
[----:B------:R-:W0:Y:S01]  /*5f6a0*/  LDCU.64 UR38, c[0x0][0x398] ;  /* 0x00007300ff2677ac */ /* 0x000e220008000a00 */
[----:B--2---:R-:W-:Y:S02]  /*5f6b0*/  SHF.R.U32.HI R3, RZ, 0x8, R23 ;  /* 0x00000008ff037819 */ /* 0x004fe40000011617 */
[----:B------:R-:W2:Y:S04]  /*5f6c0*/  LDL.LU R23, [R1+0x2564] ;  /* 0x0025640001177983 */ /* 0x000ea80000300800 */
[----:B------:R-:W3:Y:S01]  /*5f6d0*/  LDL.LU R24, [R1+0x2560] ;  /* 0x0025600001187983 */ /* 0x000ee20000300800 */
[----:B----4-:R-:W-:-:S02]  /*5f6e0*/  ISETP.LT.AND P1, PT, R10, UR34, !P0 ;  /* 0x000000220a007c0c */ /* 0x010fc4000c721270 */
[----:B------:R-:W-:Y:S02]  /*5f6f0*/  ISETP.LT.AND P3, PT, R7, UR14, !P0 ;  /* 0x0000000e07007c0c */ /* 0x000fe4000c761270 */
[----:B------:R-:W-:Y:S02]  /*5f700*/  LOP3.LUT R25, R25, 0xfffffeff, RZ, 0xc0, !PT ;  /* 0xfffffeff19197812 */ /* 0x000fe400078ec0ff */
[----:B------:R-:W-:Y:S01]  /*5f710*/  ISETP.LT.AND P2, PT, R8, UR15, !P0 ;  /* 0x0000000f08007c0c */ /* 0x000fe2000c741270 */
[----:B------:R-:W4:Y:S01]  /*5f720*/  LDCU.64 UR14, c[0x0][0x398] ;  /* 0x00007300ff0e77ac */ /* 0x000f220008000a00 */
[----:B------:R-:W-:Y:S02]  /*5f730*/  LOP3.LUT R3, R3, 0xffff, RZ, 0xc0, !PT ;  /* 0x0000ffff03037812 */ /* 0x000fe400078ec0ff */
[----:B------:R-:W-:Y:S01]  /*5f740*/  LOP3.LUT R2, R2, 0xffff, RZ, 0xc0, !PT ;  /* 0x0000ffff02027812 */ /* 0x000fe200078ec0ff */
[----:B------:R-:W0:Y:S02]  /*5f750*/  LDCU UR34, c[0x0][0x398] ;  /* 0x00007300ff2277ac */ /* 0x000e240008000800 */
        /* <DEDUP_REMOVED lines=27> */
[----:B------:R-:W0:Y:S03]  /*5f910*/  LDCU.64 UR36, c[0x0][0x398] ;  /* 0x00007300ff2477ac */ /* 0x000e260008000a00 */
[----:B----4-:R-:W-:Y:S02]  /*5f920*/  ISETP.LT.AND P1, PT, R10, UR14, !P0 ;  /* 0x0000000e0a007c0c */ /* 0x010fe4000c721270 */
[----:B------:R-:W-:Y:S02]  /*5f930*/  ISETP.LT.AND P3, PT, R7, UR12, !P0 ;  /* 0x0000000c07007c0c */ /* 0x000fe4000c761270 */
[----:B------:R-:W-:-:S02]  /*5f940*/  LOP3.LUT R25, R25, 0xfffffffe, RZ, 0xc0, !PT ;  /* 0xfffffffe19197812 */ /* 0x000fc400078ec0ff */
[----:B------:R-:W-:Y:S01]  /*5f950*/  ISETP.LT.AND P2, PT, R8, UR13, !P0 ;  /* 0x0000000d08007c0c */ /* 0x000fe2000c741270 */
[----:B------:R-:W4:Y:S01]  /*5f960*/  LDCU.64 UR12, c[0x0][0x398] ;  /* 0x00007300ff0c77ac */ /* 0x000f220008000a00 */
        /* <DEDUP_REMOVED lines=11> */
[----:B------:R0:W-:Y:S02]  /*5fa20*/  STL [R1+0x68], R3 ;  /* 0x0000680301007387 */ /* 0x0001e40000100800 */
[----:B0-----:R-:W-:-:S05]  /*5fa30*/  PRMT R3, R2, 0x3340, R1 ;  /* 0x0000334002037816 */ /* 0x001fca0000000001 */
[----:B------:R0:W-:Y:S02]  /*5fa40*/  STL [R1+0x24fc], R3 ;  /* 0x0024fc0301007387 */ /* 0x0001e40000100800 */
[----:B0-----:R-:W-:Y:S02]  /*5fa50*/  SHF.R.U32.HI R3, RZ, 0x8, R22 ;  /* 0x00000008ff037819 */ /* 0x001fe40000011616 */
[----:B------:R-:W4:Y:S01]  /*5fa60*/  LDL.LU R22, [R1+0x255c] ;  /* 0x00255c0001167983 */ /* 0x000f220000300800 */
[----:B------:R-:W-:Y:S02]  /*5fa70*/  ISETP.LT.AND P3, PT, R11, UR23, !P0 ;  /* 0x000000170b007c0c */ /* 0x000fe4000c761270 */
[----:B------:R-:W-:Y:S02]  /*5fa80*/  ISETP.LT.AND P2, PT, R0, UR24, !P0 ;  /* 0x0000001800007c0c */ /* 0x000fe4000c741270 */
[----:B------:R-:W-:Y:S02]  /*5fa90*/  ISETP.LT.AND P1, PT, R5, UR25, !P0 ;  /* 0x0000001905007c0c */ /* 0x000fe4000c721270 */
[----:B------:R-:W-:Y:S01]  /*5faa0*/  ISETP.LT.AND P0, PT, R6, UR26, !P0 ;  /* 0x0000001a06007c0c */ /* 0x000fe2000c701270 */
[----:B------:R-:W-:Y:S01]  /*5fab0*/  VIADD R2, R4, 0x40 ;  /* 0x0000004004027836 */ /* 0x000fe20000000000 */
[----:B--2---:R-:W-:-:S02]  /*5fac0*/  SHF.R.U32.HI R12, RZ, 0x8, R23 ;  /* 0x00000008ff0c7819 */ /* 0x004fc40000011617 */
[----:B---3--:R-:W-:Y:S01]  /*5fad0*/  LOP3.LUT R24, R24, 0x7fffffff, RZ, 0xc0, !PT ;  /* 0x7fffffff18187812 */ /* 0x008fe200078ec0ff */
[----:B------:R-:W2:Y:S01]  /*5fae0*/  LDL.LU R23, [R1+0x2558] ;  /* 0x0025580001177983 */ /* 0x000ea20000300800 */
[----:B------:R-:W-:Y:S01]  /*5faf0*/  LOP3.LUT R3, R3, 0xffff, RZ, 0xc0, !PT ;  /* 0x0000ffff03037812 */ /* 0x000fe200078ec0ff */
[----:B------:R-:W0:Y:S01]  /*5fb00*/  LDCU UR24, c[0x0][0x398] ;  /* 0x00007300ff1877ac */ /* 0x000e220008000800 */
[----:B------:R-:W-:Y:S01]  /*5fb10*/  @P3 LOP3.LUT R24, R24, 0x80000000, RZ, 0xfc, !PT ;  /* 0x8000000018183812 */ /* 0x000fe200078efcff */
[----:B------:R-:W3:Y:S01]  /*5fb20*/  LDCU UR25, c[0x0][0x398] ;  /* 0x00007300ff1977ac */ /* 0x000ee20008000800 */
[----:B------:R-:W0:Y:S01]  /*5fb30*/  LDCU UR26, c[0x0][0x398] ;  /* 0x00007300ff1a77ac */ /* 0x000e220008000800 */
[----:B------:R-:W0:Y:S01]  /*5fb40*/  LDCU UR23, c[0x0][0x398] ;  /* 0x00007300ff1777ac */ /* 0x000e220008000800 */
[----:B------:R-:W-:-:S04]  /*5fb50*/  LOP3.LUT R24, R24, 0xbfffffff, RZ, 0xc0, !PT ;  /* 0xbfffffff18187812 */ /* 0x000fc800078ec0ff */
        /* <DEDUP_REMOVED lines=9> */
[----:B------:R-:W-:Y:S01]  /*5fbf0*/  ISETP.LT.AND P2, PT, R8, UR69, !P0 ;  /* 0x0000004508007c0c */ /* 0x000fe2000c741270 */
[----:B------:R-:W-:Y:S01]  /*5fc00*/  VIADD R2, R13, UR16 ;  /* 0x000000100d027c36 */ /* 0x000fe20008000000 */
[----:B------:R-:W4:Y:S01]  /*5fc10*/  LDCU UR69, c[0x0][0x398] ;  /* 0x00007300ff4577ac */ /* 0x000f220008000800 */
[----:B------:R-:W-:Y:S01]  /*5fc20*/  LOP3.LUT R12, R12, 0xffff, RZ, 0xc0, !PT ;  /* 0x0000ffff0c0c7812 */ /* 0x000fe200078ec0ff */
[----:B------:R-:W0:Y:S01]  /*5fc30*/  LDCU UR35, c[0x0][0x398] ;  /* 0x00007300ff2377ac */ /* 0x000e220008000800 */
[----:B------:R-:W0:Y:S04]  /*5fc40*/  LDCU UR12, c[0x0][0x398] ;  /* 0x00007300ff0c77ac */ /* 0x000e280008000800 */
[----:B------:R-:W-:Y:S01]  /*5fc50*/  @P1 LOP3.LUT R24, R24, 0x1000000, RZ, 0xfc, !PT ;  /* 0x0100000018181812 */ /* 0x000fe200078efcff */
[----:B------:R-:W-:Y:S01]  /*5fc60*/  VIADD R13, R4, 0x3f ;  /* 0x0000003f040d7836 */ /* 0x000fe20000000000 */
[----:B------:R-:W0:Y:S01]  /*5fc70*/  LDCU UR46, c[0x0][0x398] ;  /* 0x00007300ff2e77ac */ /* 0x000e220008000800 */
[----:B------:R-:W0:Y:S01]  /*5fc80*/  LDCU UR16, c[0x0][0x398] ;  /* 0x00007300ff1077ac */ /* 0x000e220008000800 */
[----:B------:R-:W-:-:S02]  /*5fc90*/  LOP3.LUT R24, R24, 0xf7ffffff, RZ, 0xc0, !PT ;  /* 0xf7ffffff18187812 */ /* 0x000fc400078ec0ff */
[----:B------:R-:W-:Y:S02]  /*5fca0*/  ISETP.LT.AND P1, PT, R9, UR17, !P0 ;  /* 0x0000001109007c0c */ /* 0x000fe4000c721270 */
[----:B------:R-:W-:Y:S01]  /*5fcb0*/  PRMT R12, R12, 0x3340, R1 ;  /* 0x000033400c0c7816 */ /* 0x000fe20000000001 */
[----:B------:R0:W-:Y:S01]  /*5fcc0*/  STL [R1+0x650], R2 ;  /* 0x0006500201007387 */ /* 0x0001e20000100800 */
[----:B------:R-:W-:Y:S01]  /*5fcd0*/  @P3 LOP3.LUT R24, R24, 0x8000000, RZ, 0xfc, !PT ;  /* 0x0800000018183812 */ /* 0x000fe200078efcff */
[----:B------:R-:W1:Y:S03]  /*5fce0*/  LDCU UR17, c[0x0][0x398] ;  /* 0x00007300ff1177ac */ /* 0x000e660008000800 */
[----:B------:R-:W-:Y:S02]  /*5fcf0*/  LOP3.LUT R24, R24, 0xfbffffff, RZ, 0xc0, !PT ;  /* 0xfbffffff18187812 */ /* 0x000fe400078ec0ff */
[----:B------:R-:W-:Y:S01]  /*5fd00*/  ISETP.LT.AND P3, PT, R11, UR18, !P0 ;  /* 0x000000120b007c0c */ /* 0x000fe2000c761270 */
[----:B------:R1:W-:Y:S01]  /*5fd10*/  STL [R1+0xb4], R12 ;  /* 0x0000b40c01007387 */ /* 0x0003e20000100800 */
[----:B------:R-:W2:Y:S01]  /*5fd20*/  LDCU UR18, c[0x0][0x398] ;  /* 0x00007300ff1277ac */ /* 0x000ea20008000800 */
[----:B------:R-:W-:-:S04]  /*5fd30*/  @P2 LOP3.LUT R24, R24, 0x4000000, RZ, 0xfc, !PT ;  /* 0x0400000018182812 */ /* 0x000fc800078efcff */
[----:B------:R-:W-:Y:S02]  /*5fd40*/  LOP3.LUT R24, R24, 0xfdffffff, RZ, 0xc0, !PT ;  /* 0xfdffffff18187812 */ /* 0x000fe400078ec0ff */
[----:B------:R-:W-:Y:S01]  /*5fd50*/  ISETP.LT.AND P2, PT, R0, UR19, !P0 ;  /* 0x0000001300007c0c */ /* 0x000fe2000c741270 */
[----:B0-----:R-:W-:Y:S01]  /*5fd60*/  VIADD R2, R2, UR29 ;  /* 0x0000001d02027c36 */ /* 0x001fe20008000000 */
[----:B------:R-:W0:Y:S01]  /*5fd70*/  LDCU UR19, c[0x0][0x398] ;  /* 0x00007300ff1377ac */ /* 0x000e220008000800 */
[----:B------:R-:W-:Y:S02]  /*5fd80*/  @P1 LOP3.LUT R24, R24, 0x2000000, RZ, 0xfc, !PT ;  /* 0x0200000018181812 */ /* 0x000fe400078efcff */
[----:B-1----:R-:W-:Y:S01]  /*5fd90*/  PRMT R12, R3, 0x3340, R1 ;  /* 0x00003340030c7816 */ /* 0x002fe20000000001 */
[----:B------:R-:W1:Y:S01]  /*5fda0*/  LDCU UR29, c[0x0][0x3b8] ;  /* 0x00007700ff1d77ac */ /* 0x000e620008000800 */
[----:B------:R-:W-:Y:S02]  /*5fdb0*/  LOP3.LUT R24, R24, 0xff7fffff, RZ, 0xc0, !PT ;  /* 0xff7fffff18187812 */ /* 0x000fe400078ec0ff */
[----:B------:R-:W-:-:S02]  /*5fdc0*/  ISETP.LT.AND P1, PT, R5, UR20, !P0 ;  /* 0x0000001405007c0c */ /* 0x000fc4000c721270 */
[----:B------:R-:W-:Y:S01]  /*5fdd0*/  @P3 LOP3.LUT R24, R24, 0x800000, RZ, 0xfc, !PT ;  /* 0x0080000018183812 */ /* 0x000fe200078efcff */
[----:B------:R-:W-:Y:S01]  /*5fde0*/  VIADD R3, R4, 0x3e ;  /* 0x0000003e04037836 */ /* 0x000fe20000000000 */
[----:B------:R0:W-:Y:S01]  /*5fdf0*/  STL [R1+0xb8], R12 ;  /* 0x0000b80c01007387 */ /* 0x0001e20000100800 */
[----:B------:R-:W0:Y:S01]  /*5fe00*/  LDCU UR20, c[0x0][0x398] ;  /* 0x00007300ff1477ac */ /* 0x000e220008000800 */
        /* <DEDUP_REMOVED lines=10> */
[----:B------:R-:W-:Y:S02]  /*5feb0*/  ISETP.LT.AND P1, PT, R10, UR38, !P0 ;  /* 0x000000260a007c0c */ /* 0x000fe4000c721270 */
[----:B----4-:R-:W-:Y:S02]  /*5fec0*/  ISETP.LT.AND P3, PT, R7, UR69, !P0 ;  /* 0x0000004507007c0c */ /* 0x010fe4000c761270 */
[----:B------:R-:W-:Y:S01]  /*5fed0*/  ISETP.LT.AND P2, PT, R8, UR5, !P0 ;  /* 0x0000000508007c0c */ /* 0x000fe2000c741270 */
[----:B------:R-:W-:Y:S01]  /*5fee0*/  VIADD R13, R4, 0x3d ;  /* 0x0000003d040d7836 */ /* 0x000fe20000000000 */
[----:B------:R-:W4:Y:S01]  /*5fef0*/  LDCU UR69, c[0x0][0x398] ;  /* 0x00007300ff4577ac */ /* 0x000f220008000800 */
[----:B------:R-:W0:Y:S01]  /*5ff00*/  LDCU UR5, c[0x0][0x398] ;  /* 0x00007300ff0577ac */ /* 0x000e220008000800 */
[----:B------:R-:W0:Y:S05]  /*5ff10*/  LDCU UR15, c[0x0][0x398] ;  /* 0x00007300ff0f77ac */ /* 0x000e2a0008000800 */
        /* <DEDUP_REMOVED lines=15> */
[----:B------:R-:W-:Y:S02]  /*60010*/  @P3 LOP3.LUT R24, R24, 0x8000, RZ, 0xfc, !PT ;  /* 0x0000800018183812 */ /* 0x000fe400078efcff */
[----:B0-----:R-:W-:Y:S02]  /*60020*/  SHF.R.U32.HI R12, RZ, 0x8, R22 ;  /* 0x00000008ff0c7819 */ /* 0x001fe40000011616 */
[----:B------:R-:W-:Y:S01]  /*60030*/  ISETP.LT.AND P0, PT, R6, UR10, !P0 ;  /* 0x0000000a06007c0c */ /* 0x000fe2000c701270 */
[----:B------:R-:W3:Y:S01]  /*60040*/  LDL.LU R22, [R1+0x2554] ;  /* 0x0025540001167983 */ /* 0x000ee20000300800 */
[----:B------:R-:W-:-:S02]  /*60050*/  LOP3.LUT R24, R24, 0xffffbfff, RZ, 0xc0, !PT ;  /* 0xffffbfff18187812 */ /* 0x000fc400078ec0ff */
[----:B------:R-:W-:Y:S01]  /*60060*/  LOP3.LUT R12, R12, 0xffff, RZ, 0xc0, !PT ;  /* 0x0000ffff0c0c7812 */ /* 0x000fe200078ec0ff */
[----:B------:R-:W0:Y:S01]  /*60070*/  LDCU UR9, c[0x0][0x398] ;  /* 0x00007300ff0977ac */ /* 0x000e220008000800 */
[----:B------:R-:W0:Y:S01]  /*60080*/  LDCU UR10, c[0x0][0x398] ;  /* 0x00007300ff0a77ac */ /* 0x000e220008000800 */
[----:B------:R-:W-:-:S04]  /*60090*/  @P2 LOP3.LUT R24, R24, 0x4000, RZ, 0xfc, !PT ;  /* 0x0000400018182812 */ /* 0x000fc800078efcff */
[----:B------:R-:W-:-:S04]  /*600a0*/  LOP3.LUT R24, R24, 0xffffdfff, RZ, 0xc0, !PT ;  /* 0xffffdfff18187812 */ /* 0x000fc800078ec0ff */
[----:B------:R-:W-:-:S04]  /*600b0*/  @P1 LOP3.LUT R24, R24, 0x2000, RZ, 0xfc, !PT ;  /* 0x0000200018181812 */ /* 0x000fc800078efcff */
[----:B------:R-:W-:-:S04]  /*600c0*/  LOP3.LUT R24, R24, 0xffffefff, RZ, 0xc0, !PT ;  /* 0xffffefff18187812 */ /* 0x000fc800078ec0ff */
[----:B------:R-:W-:Y:S02]  /*600d0*/  @P0 LOP3.LUT R24, R24, 0x1000, RZ, 0xfc, !PT ;  /* 0x0000100018180812 */ /* 0x000fe400078efcff */
[----:B------:R-:W-:Y:S02]  /*600e0*/  ISETP.GE.AND P0, PT, R3, UR13, PT ;  /* 0x0000000d03007c0c */ /* 0x000fe4000bf06270 */
[----:B------:R-:W-:Y:S01]  /*600f0*/  PRMT R12, R12, 0x3340, R1 ;  /* 0x000033400c0c7816 */ /* 0x000fe20000000001 */
[----:B------:R-:W0:Y:S01]  /*60100*/  LDCU UR13, c[0x0][0x398] ;  /* 0x00007300ff0d77ac */ /* 0x000e220008000800 */
[----:B------:R-:W-:Y:S02]  /*60110*/  ISETP.LT.AND P1, PT, R10, UR36, !P0 ;  /* 0x000000240a007c0c */ /* 0x000fe4000c721270 */
[----:B------:R-:W-:Y:S02]  /*60120*/  ISETP.LT.AND P3, PT, R7, UR46, !P0 ;  /* 0x0000002e07007c0c */ /* 0x000fe4000c761270 */
[----:B------:R-:W-:-:S02]  /*60130*/  LOP3.LUT R24, R24, 0xfffffeff, RZ, 0xc0, !PT ;  /* 0xfffffeff18187812 */ /* 0x000fc400078ec0ff */
[----:B------:R-:W-:Y:S01]  /*60140*/  ISETP.LT.AND P2, PT, R8, UR74, !P0 ;  /* 0x0000004a08007c0c */ /* 0x000fe2000c741270 */
[----:B------:R-:W0:Y:S01]  /*60150*/  LDCU.64 UR46, c[0x0][0x398] ;  /* 0x00007300ff2e77ac */ /* 0x000e220008000a00 */
        /* <DEDUP_REMOVED lines=30> */
[----:B------:R-:W-:Y:S01]  /*60340*/  LOP3.LUT R24, R24, 0xfffffffe, RZ, 0xc0, !PT ;  /* 0xfffffffe18187812 */ /* 0x000fe200078ec0ff */
[----:B------:R-:W0:Y:S08]  /*60350*/  LDCU UR56, c[0x0][0x398] ;  /* 0x00007300ff3877ac */ /* 0x000e300008000800 */
[----:B------:R-:W-:-:S02]  /*60360*/  @P2 LOP3.LUT R24, R24, 0x1, RZ, 0xfc, !PT ;  /* 0x0000000118182812 */ /* 0x000fc400078efcff */
[----:B------:R-:W-:Y:S02]  /*60370*/  ISETP.LT.AND P2, PT, R8, UR59, !P0 ;  /* 0x0000003b08007c0c */ /* 0x000fe4000c741270 */
[----:B--2---:R-:W-:Y:S02]  /*60380*/  SHF.R.U32.HI R3, RZ, 0x8, R23 ;  /* 0x00000008ff037819 */ /* 0x004fe40000011617 */
[----:B------:R-:W-:Y:S01]  /*60390*/  LOP3.LUT R24, R24, 0xfffffff7, RZ, 0xc0, !PT ;  /* 0xfffffff718187812 */ /* 0x000fe200078ec0ff */
[----:B------:R-:W2:Y:S01]  /*603a0*/  LDL.LU R23, [R1+0x2550] ;  /* 0x0025500001177983 */ /* 0x000ea20000300800 */
[----:B------:R-:W-:Y:S02]  /*603b0*/  ISETP.LT.AND P3, PT, R11, UR57, !P0 ;  /* 0x000000390b007c0c */ /* 0x000fe4000c761270 */
[----:B------:R-:W-:Y:S02]  /*603c0*/  LOP3.LUT R3, R3, 0xffff, RZ, 0xc0, !PT ;  /* 0x0000ffff03037812 */ /* 0x000fe400078ec0ff */
[----:B------:R-:W-:-:S02]  /*603d0*/  @P1 LOP3.LUT R24, R24, 0x8, RZ, 0xfc, !PT ;  /* 0x0000000818181812 */ /* 0x000fc400078efcff */
[----:B------:R-:W-:Y:S01]  /*603e0*/  ISETP.LT.AND P1, PT, R9, UR58, !P0 ;  /* 0x0000003a09007c0c */ /* 0x000fe2000c721270 */
[----:B------:R-:W0:Y:S01]  /*603f0*/  LDCU UR58, c[0x0][0x398] ;  /* 0x00007300ff3a77ac */ /* 0x000e220008000800 */
[----:B------:R-:W0:Y:S01]  /*60400*/  LDCU UR57, c[0x0][0x398] ;  /* 0x00007300ff3977ac */ /* 0x000e220008000800 */
[----:B------:R-:W-:Y:S01]  /*60410*/  LOP3.LUT R24, R24, 0xfffffffb, RZ, 0xc0, !PT ;  /* 0xfffffffb18187812 */ /* 0x000fe200078ec0ff */
[----:B------:R-:W0:Y:S03]  /*60420*/  LDCU UR59, c[0x0][0x398] ;  /* 0x00007300ff3b77ac */ /* 0x000e260008000800 */
[----:B------:R-:W-:-:S04]  /*60430*/  @P2 LOP3.LUT R24, R24, 0x4, RZ, 0xfc, !PT ;  /* 0x0000000418182812 */ /* 0x000fc800078efcff */
[----:B------:R-:W-:-:S04]  /*60440*/  LOP3.LUT R24, R24, 0xfffffffd, RZ, 0xc0, !PT ;  /* 0xfffffffd18187812 */ /* 0x000fc800078ec0ff */
[----:B------:R-:W-:-:S05]  /*60450*/  @P1 LOP3.LUT R24, R24, 0x2, RZ, 0xfc, !PT ;  /* 0x0000000218181812 */ /* 0x000fca00078efcff */
[----:B------:R-:W-:Y:S04]  /*60460*/  STL [R1+0x247c], R24 ;  /* 0x00247c1801007387 */ /* 0x000fe80000100800 */
[----:B------:R-:W-:Y:S04]  /*60470*/  STL [R1+0xb0], R12 ;  /* 0x0000b00c01007387 */ /* 0x000fe80000100800 */
[----:B------:R-:W4:Y:S04]  /*60480*/  LDL.LU R16, [R1+0x74c] ;  /* 0x00074c0001107983 */ /* 0x000f280000300800 */
[----:B------:R-:W4:Y:S01]  /*60490*/  LDL.LU R15, [R1+0x834] ;  /* 0x00083400010f7983 */ /* 0x000f220000300800 */
[----:B0-----:R-:W-:-:S02]  /*604a0*/  ISETP.LT.AND P2, PT, R0, UR56, !P0 ;  /* 0x0000003800007c0c */ /* 0x001fc4000c741270 */
[----:B------:R-:W-:Y:S02]  /*604b0*/  ISETP.LT.AND P1, PT, R5, UR68, !P0 ;  /* 0x0000004405007c0c */ /* 0x000fe4000c721270 */
[----:B------:R-:W-:Y:S02]  /*604c0*/  PRMT R3, R3, 0x3340, R1 ;  /* 0x0000334003037816 */ /* 0x000fe40000000001 */
[----:B------:R-:W-:Y:S01]  /*604d0*/  ISETP.LT.AND P0, PT, R6, UR67, !P0 ;  /* 0x0000004306007c0c */ /* 0x000fe2000c701270 */
[----:B------:R-:W0:Y:S01]  /*604e0*/  LDCU UR56, c[0x0][0x398] ;  /* 0x00007300ff3877ac */ /* 0x000e220008000800 */
[----:B------:R-:W0:Y:S01]  /*604f0*/  LDCU UR67, c[0x0][0x398] ;  /* 0x00007300ff4377ac */ /* 0x000e220008000800 */
[----:B------:R-:W0:Y:S01]  /*60500*/  LDCU UR68, c[0x0][0x398] ;  /* 0x00007300ff4477ac */ /* 0x000e220008000800 */
[----:B------:R1:W-:Y:S02]  /*60510*/  STL [R1+0xa8], R3 ;  /* 0x0000a80301007387 */ /* 0x0003e40000100800 */
[----:B-1----:R-:W-:Y:S01]  /*60520*/  VIADD R3, R4, 0x3c ;  /* 0x0000003c04037836 */ /* 0x002fe20000000000 */
[----:B---3--:R-:W-:-:S02]  /*60530*/  SHF.R.U32.HI R12, RZ, 0x8, R22 ;  /* 0x00000008ff0c7819 */ /* 0x008fc40000011616 */
[----:B------:R-:W3:Y:S01]  /*60540*/  LDL.LU R22, [R1+0x254c] ;  /* 0x00254c0001167983 */ /* 0x000ee20000300800 */
[----:B--2---:R-:W-:-:S04]  /*60550*/  LOP3.LUT R23, R23, 0x7fffffff, RZ, 0xc0, !PT ;  /* 0x7fffffff17177812 */ /* 0x004fc800078ec0ff */
[----:B------:R-:W-:-:S04]  /*60560*/  @P3 LOP3.LUT R23, R23, 0x80000000, RZ, 0xfc, !PT ;  /* 0x8000000017173812 */ /* 0x000fc800078efcff */
[----:B------:R-:W-:-:S04]  /*60570*/  LOP3.LUT R23, R23, 0xbfffffff, RZ, 0xc0, !PT ;  /* 0xbfffffff17177812 */ /* 0x000fc800078ec0ff */
[----:B------:R-:W-:-:S04]  /*60580*/  @P2 LOP3.LUT R23, R23, 0x40000000, RZ, 0xfc, !PT ;  /* 0x4000000017172812 */ /* 0x000fc800078efcff */
[----:B------:R-:W-:-:S04]  /*60590*/  LOP3.LUT R23, R23, 0xdfffffff, RZ, 0xc0, !PT ;  /* 0xdfffffff17177812 */ /* 0x000fc800078ec0ff */
[----:B------:R-:W-:Y:S02]  /*605a0*/  @P1 LOP3.LUT R23, R23, 0x20000000, RZ, 0xfc, !PT ;  /* 0x2000000017171812 */ /* 0x000fe400078efcff */
[----:B----4-:R-:W-:Y:S02]  /*605b0*/  SHF.R.U32.HI R13, RZ, 0x8, R16 ;  /* 0x00000008ff0d7819 */ /* 0x010fe40000011610 */
[----:B------:R-:W-:Y:S02]  /*605c0*/  LOP3.LUT R23, R23, 0xefffffff, RZ, 0xc0, !PT ;  /* 0xefffffff17177812 */ /* 0x000fe400078ec0ff */
[----:B------:R-:W-:Y:S02]  /*605d0*/  LOP3.LUT R13, R13, 0xffff, RZ, 0xc0, !PT ;  /* 0x0000ffff0d0d7812 */ /* 0x000fe400078ec0ff */
[----:B------:R-:W-:Y:S02]  /*605e0*/  @P0 LOP3.LUT R23, R23, 0x10000000, RZ, 0xfc, !PT ;  /* 0x1000000017170812 */ /* 0x000fe400078efcff */
[----:B------:R-:W-:-:S02]  /*605f0*/  PRMT R13, R13, 0x3340, R1 ;  /* 0x000033400d0d7816 */ /* 0x000fc40000000001 */
[----:B------:R-:W-:Y:S02]  /*60600*/  ISETP.GE.AND P0, PT, R3, UR37, PT ;  /* 0x0000002503007c0c */ /* 0x000fe4000bf06270 */
[----:B------:R-:W-:Y:S02]  /*60610*/  SHF.R.U32.HI R3, RZ, 0x8, R15 ;  /* 0x00000008ff037819 */ /* 0x000fe4000001160f */
[----:B------:R-:W-:Y:S01]  /*60620*/  LOP3.LUT R23, R23, 0xfeffffff, RZ, 0xc0, !PT ;  /* 0xfeffffff17177812 */ /* 0x000fe200078ec0ff */
[----:B------:R-:W1:Y:S01]  /*60630*/  LDCU.64 UR36, c[0x0][0x398] ;  /* 0x00007300ff2477ac */ /* 0x000e620008000a00 */
[----:B------:R2:W-:Y:S04]  /*60640*/  STL [R1+0x90], R13 ;  /* 0x0000900d01007387 */ /* 0x0005e80000100800 */
[----:B------:R-:W4:Y:S01]  /*60650*/  LDL.LU R15, [R1+0x838] ;  /* 0x00083800010f7983 */ /* 0x000f220000300800 */
[----:B------:R-:W-:-:S02]  /*60660*/  ISETP.LT.AND P1, PT, R10, UR38, !P0 ;  /* 0x000000260a007c0c */ /* 0x000fc4000c721270 */
[----:B------:R-:W-:Y:S02]  /*60670*/  ISETP.LT.AND P3, PT, R7, UR58, !P0 ;  /* 0x0000003a07007c0c */ /* 0x000fe4000c761270 */
[----:B------:R-:W-:Y:S02]  /*60680*/  ISETP.LT.AND P2, PT, R8, UR57, !P0 ;  /* 0x0000003908007c0c */ /* 0x000fe4000c741270 */
[----:B------:R-:W-:Y:S02]  /*60690*/  LOP3.LUT R3, R3, 0xffff, RZ, 0xc0, !PT ;  /* 0x0000ffff03037812 */ /* 0x000fe400078ec0ff */
[----:B------:R-:W-:Y:S01]  /*606a0*/  LOP3.LUT R12, R12, 0xffff, RZ, 0xc0, !PT ;  /* 0x0000ffff0c0c7812 */ /* 0x000fe200078ec0ff */
[----:B------:R-:W1:Y:S01]  /*606b0*/  LDCU UR57, c[0x0][0x398] ;  /* 0x00007300ff3977ac */ /* 0x000e620008000800 */
[----:B------:R-:W1:Y:S03]  /*606c0*/  LDCU UR58, c[0x0][0x398] ;  /* 0x00007300ff3a77ac */ /* 0x000e660008000800 */
[----:B------:R-:W-:-:S04]  /*606d0*/  @P1 LOP3.LUT R23, R23, 0x1000000, RZ, 0xfc, !PT ;  /* 0x0100000017171812 */ /* 0x000fc800078efcff */
[----:B------:R-:W-:Y:S02]  /*606e0*/  LOP3.LUT R23, R23, 0xf7ffffff, RZ, 0xc0, !PT ;  /* 0xf7ffffff17177812 */ /* 0x000fe400078ec0ff */
[----:B0-----:R-:W-:Y:S02]  /*606f0*/  ISETP.LT.AND P1, PT, R9, UR56, !P0 ;  /* 0x0000003809007c0c */ /* 0x001fe4000c721270 */
[----:B------:R-:W-:Y:S02]  /*60700*/  PRMT R12, R3, 0x3340, R12 ;  /* 0x00003340030c7816 */ /* 0x000fe4000000000c */
[----:B------:R-:W-:Y:S01]  /*60710*/  @P3 LOP3.LUT R23, R23, 0x8000000, RZ, 0xfc, !PT ;  /* 0x0800000017173812 */ /* 0x000fe200078efcff */
[----:B--2---:R-:W-:Y:S01]  /*60720*/  VIADD R13, R4, 0x39 ;  /* 0x00000039040d7836 */ /* 0x004fe20000000000 */
[----:B------:R-:W0:Y:S02]  /*60730*/  LDCU UR56, c[0x0][0x398] ;  /* 0x00007300ff3877ac */ /* 0x000e240008000800 */
[----:B------:R-:W-:-:S02]  /*60740*/  LOP3.LUT R23, R23, 0xfbffffff, RZ, 0xc0, !PT ;  /* 0xfbffffff17177812 */ /* 0x000fc400078ec0ff */
[----:B------:R-:W-:Y:S01]  /*60750*/  ISETP.LT.AND P3, PT, R11, UR64, !P0 ;  /* 0x000000400b007c0c */ /* 0x000fe2000c761270 */
[----:B------:R-:W-:Y:S01]  /*60760*/  VIADD R3, R4, 0x3a ;  /* 0x0000003a04037836 */ /* 0x000fe20000000000 */
[----:B------:R4:W-:Y:S01]  /*60770*/  STL [R1+0xe0], R12 ;  /* 0x0000e00c01007387 */ /* 0x0009e20000100800 */
[----:B------:R-:W-:Y:S01]  /*60780*/  @P2 LOP3.LUT R23, R23, 0x4000000, RZ, 0xfc, !PT ;  /* 0x0400000017172812 */ /* 0x000fe200078efcff */
[----:B------:R-:W2:Y:S03]  /*60790*/  LDCU UR64, c[0x0][0x398] ;  /* 0x00007300ff4077ac */ /* 0x000ea60008000800 */
        /* <DEDUP_REMOVED lines=18> */
[----:B-1----:R-:W-:Y:S02]  /*608c0*/  ISETP.LT.AND P3, PT, R10, UR36, !P0 ;  /* 0x000000240a007c0c */ /* 0x002fe4000c761270 */
[----:B------:R-:W-:Y:S02]  /*608d0*/  ISETP.LT.AND P2, PT, R7, UR73, !P0 ;  /* 0x0000004907007c0c */ /* 0x000fe4000c741270 */
[----:B------:R-:W-:-:S02]  /*608e0*/  LOP3.LUT R23, R23, 0xfffeffff, RZ, 0xc0, !PT ;  /* 0xfffeffff17177812 */ /* 0x000fc400078ec0ff */
[----:B------:R-:W-:Y:S01]  /*608f0*/  ISETP.LT.AND P1, PT, R8, UR74, !P0 ;  /* 0x0000004a08007c0c */ /* 0x000fe2000c721270 */
[----:B------:R-:W1:Y:S01]  /*60900*/  LDCU UR73, c[0x0][0x398] ;  /* 0x00007300ff4977ac */ /* 0x000e620008000800 */
[----:B------:R-:W0:Y:S05]  /*60910*/  LDCU UR74, c[0x0][0x398] ;  /* 0x00007300ff4a77ac */ /* 0x000e2a0008000800 */
[----:B------:R-:W-:-:S04]  /*60920*/  @P3 LOP3.LUT R23, R23, 0x10000, RZ, 0xfc, !PT ;  /* 0x0001000017173812 */ /* 0x000fc800078efcff */
[----:B------:R-:W-:-:S04]  /*60930*/  LOP3.LUT R23, R23, 0xfff7ffff, RZ, 0xc0, !PT ;  /* 0xfff7ffff17177812 */ /* 0x000fc800078ec0ff */
[----:B------:R-:W-:-:S04]  /*60940*/  @P2 LOP3.LUT R23, R23, 0x80000, RZ, 0xfc, !PT ;  /* 0x0008000017172812 */ /* 0x000fc800078efcff */
[----:B------:R-:W-:-:S04]  /*60950*/  LOP3.LUT R23, R23, 0xfffbffff, RZ, 0xc0, !PT ;  /* 0xfffbffff17177812 */ /* 0x000fc800078ec0ff */
[----:B------:R-:W-:Y:S02]  /*60960*/  @P1 LOP3.LUT R23, R23, 0x40000, RZ, 0xfc, !PT ;  /* 0x0004000017171812 */ /* 0x000fe400078efcff */
[----:B------:R-:W-:Y:S02]  /*60970*/  ISETP.LT.AND P1, PT, R9, UR71, !P0 ;  /* 0x0000004709007c0c */ /* 0x000fe4000c721270 */
[----:B------:R-:W-:Y:S02]  /*60980*/  ISETP.LT.AND P3, PT, R11, UR72, !P0 ;  /* 0x000000480b007c0c */ /* 0x000fe4000c761270 */
[----:B-1----:R-:W-:Y:S02]  /*60990*/  ISETP.LT.AND P2, PT, R0, UR73, !P0 ;  /* 0x0000004900007c0c */ /* 0x002fe4000c741270 */
[----:B------:R-:W-:Y:S01]  /*609a0*/  LOP3.LUT R23, R23, 0xfffdffff, RZ, 0xc0, !PT ;  /* 0xfffdffff17177812 */ /* 0x000fe200078ec0ff */
[----:B------:R-:W1:Y:S01]  /*609b0*/  LDCU UR71, c[0x0][0x398] ;  /* 0x00007300ff4777ac */ /* 0x000e620008000800 */
[----:B------:R-:W1:Y:S01]  /*609c0*/  LDCU UR72, c[0x0][0x398] ;  /* 0x00007300ff4877ac */ /* 0x000e620008000800 */
[----:B------:R-:W1:Y:S04]  /*609d0*/  LDCU UR73, c[0x0][0x398] ;  /* 0x00007300ff4977ac */ /* 0x000e680008000800 */
[----:B------:R-:W-:-:S04]  /*609e0*/  @P1 LOP3.LUT R23, R23, 0x20000, RZ, 0xfc, !PT ;  /* 0x0002000017171812 */ /* 0x000fc800078efcff */
[----:B------:R-:W-:Y:S02]  /*609f0*/  LOP3.LUT R23, R23, 0xffff7fff, RZ, 0xc0, !PT ;  /* 0xffff7fff17177812 */ /* 0x000fe400078ec0ff */
[----:B0-----:R-:W-:Y:S02]  /*60a00*/  ISETP.LT.AND P1, PT, R5, UR74, !P0 ;  /* 0x0000004a05007c0c */ /* 0x001fe4000c721270 */
        /* <DEDUP_REMOVED lines=12> */
[----:B------:R-:W-:Y:S02]  /*60ad0*/  ISETP.LT.AND P2, PT, R10, UR46, !P0 ;  /* 0x0000002e0a007c0c */ /* 0x000fe4000c741270 */
[----:B0-----:R-:W-:Y:S02]  /*60ae0*/  ISETP.LT.AND P1, PT, R7, UR74, !P0 ;  /* 0x0000004a07007c0c */ /* 0x001fe4000c721270 */
[----:B------:R-:W-:Y:S01]  /*60af0*/  LOP3.LUT R23, R23, 0xfffffeff, RZ, 0xc0, !PT ;  /* 0xfffffeff17177812 */ /* 0x000fe200078ec0ff */
[----:B------:R-:W0:Y:S01]  /*60b00*/  LDCU UR74, c[0x0][0x398] ;  /* 0x00007300ff4a77ac */ /* 0x000e220008000800 */
[----:B-1----:R-:W-:Y:S01]  /*60b10*/  ISETP.LT.AND P3, PT, R11, UR73, !P0 ;  /* 0x000000490b007c0c */ /* 0x002fe2000c761270 */
[----:B------:R-:W1:Y:S01]  /*60b20*/  LDCU UR73, c[0x0][0x398] ;  /* 0x00007300ff4977ac */ /* 0x000e620008000800 */
[----:B---3--:R-:W-:Y:S01]  /*60b30*/  SHF.R.U32.HI R3, RZ, 0x8, R22 ;  /* 0x00000008ff037819 */ /* 0x008fe20000011616 */
[----:B------:R-:W3:Y:S01]  /*60b40*/  LDCU UR46, c[0x0][0x398] ;  /* 0x00007300ff2e77ac */ /* 0x000ee20008000800 */
[----:B------:R-:W3:Y:S03]  /*60b50*/  LDL.LU R22, [R1+0x2548] ;  /* 0x0025480001167983 */ /* 0x000ee60000300800 */
[----:B------:R-:W-:-:S02]  /*60b60*/  @P2 LOP3.LUT R23, R23, 0x100, RZ, 0xfc, !PT ;  /* 0x0000010017172812 */ /* 0x000fc400078efcff */
[----:B------:R-:W-:Y:S01]  /*60b70*/  ISETP.LT.AND P2, PT, R8, UR71, !P0 ;  /* 0x0000004708007c0c */ /* 0x000fe2000c741270 */
[----:B------:R-:W0:Y:S01]  /*60b80*/  LDCU UR71, c[0x0][0x398] ;  /* 0x00007300ff4777ac */ /* 0x000e220008000800 */
[----:B------:R-:W-:-:S04]  /*60b90*/  LOP3.LUT R23, R23, 0xfffff7ff, RZ, 0xc0, !PT ;  /* 0xfffff7ff17177812 */ /* 0x000fc800078ec0ff */
[----:B------:R-:W-:Y:S02]  /*60ba0*/  @P1 LOP3.LUT R23, R23, 0x800, RZ, 0xfc, !PT ;  /* 0x0000080017171812 */ /* 0x000fe400078efcff */
[----:B------:R-:W-:Y:S01]  /*60bb0*/  ISETP.LT.AND P1, PT, R9, UR72, !P0 ;  /* 0x0000004809007c0c */ /* 0x000fe2000c721270 */
[----:B------:R-:W1:Y:S01]  /*60bc0*/  LDCU UR72, c[0x0][0x398] ;  /* 0x00007300ff4877ac */ /* 0x000e620008000800 */
[----:B------:R-:W-:-:S04]  /*60bd0*/  LOP3.LUT R23, R23, 0xfffffbff, RZ, 0xc0, !PT ;  /* 0xfffffbff17177812 */ /* 0x000fc800078ec0ff */
[----:B------:R-:W-:-:S04]  /*60be0*/  @P2 LOP3.LUT R23, R23, 0x400, RZ, 0xfc, !PT ;  /* 0x0000040017172812 */ /* 0x000fc800078efcff */
[----:B------:R-:W-:Y:S02]  /*60bf0*/  LOP3.LUT R23, R23, 0xfffffdff, RZ, 0xc0, !PT ;  /* 0xfffffdff17177812 */ /* 0x000fe400078ec0ff */
[----:B0-----:R-:W-:Y:S02]  /*60c00*/  ISETP.LT.AND P2, PT, R0, UR74, !P0 ;  /* 0x0000004a00007c0c */ /* 0x001fe4000c741270 */
[----:B------:R-:W-:Y:S01]  /*60c10*/  LOP3.LUT R3, R3, 0xffff, RZ, 0xc0, !PT ;  /* 0x0000ffff03037812 */ /* 0x000fe200078ec0ff */
[----:B------:R-:W0:Y:S01]  /*60c20*/  LDCU UR74, c[0x0][0x398] ;  /* 0x00007300ff4a77ac */ /* 0x000e220008000800 */
[----:B------:R-:W-:-:S04]  /*60c30*/  @P1 LOP3.LUT R23, R23, 0x200, RZ, 0xfc, !PT ;  /* 0x0000020017171812 */ /* 0x000fc800078efcff */
[----:B------:R-:W-:Y:S02]  /*60c40*/  LOP3.LUT R23, R23, 0xffffff7f, RZ, 0xc0, !PT ;  /* 0xffffff7f17177812 */ /* 0x000fe400078ec0ff */
[----:B------:R-:W-:Y:S02]  /*60c50*/  ISETP.LT.AND P1, PT, R5, UR66, !P0 ;  /* 0x0000004205007c0c */ /* 0x000fe4000c721270 */
[----:B------:R-:W-:Y:S02]  /*60c60*/  @P3 LOP3.LUT R23, R23, 0x80, RZ, 0xfc, !PT ;  /* 0x0000008017173812 */ /* 0x000fe400078efcff */
[----:B------:R-:W-:Y:S01]  /*60c70*/  PRMT R3, R3, 0x3340, R1 ;  /* 0x0000334003037816 */ /* 0x000fe20000000001 */
        /* <DEDUP_REMOVED lines=11> */
[----:B--2---:R-:W-:Y:S02]  /*60d30*/  ISETP.LT.AND P1, PT, R10, UR38, !P0 ;  /* 0x000000260a007c0c */ /* 0x004fe4000c721270 */
[----:B------:R-:W-:Y:S02]  /*60d40*/  ISETP.LT.AND P3, PT, R7, UR71, !P0 ;  /* 0x0000004707007c0c */ /* 0x000fe4000c761270 */
[----:B------:R-:W-:-:S02]  /*60d50*/  LOP3.LUT R23, R23, 0xfffffffe, RZ, 0xc0, !PT ;  /* 0xfffffffe17177812 */ /* 0x000fc400078ec0ff */
[----:B-1----:R-:W-:Y:S01]  /*60d60*/  ISETP.LT.AND P2, PT, R8, UR72, !P0 ;  /* 0x0000004808007c0c */ /* 0x002fe2000c741270 */
[----:B------:R-:W1:Y:S01]  /*60d70*/  LDCU UR72, c[0x0][0x398] ;  /* 0x00007300ff4877ac */ /* 0x000e620008000800 */
[----:B------:R-:W2:Y:S01]  /*60d80*/  LDCU UR38, c[0x0][0x398] ;  /* 0x00007300ff2677ac */ /* 0x000ea20008000800 */
[----:B----4-:R-:W-:-:S04]  /*60d90*/  SHF.R.U32.HI R12, RZ, 0x8, R15 ;  /* 0x00000008ff0c7819 */ /* 0x010fc8000001160f */
[----:B------:R-:W-:Y:S01]  /*60da0*/  @P1 LOP3.LUT R23, R23, 0x1, RZ, 0xfc, !PT ;  /* 0x0000000117171812 */ /* 0x000fe200078efcff */
[----:B------:R-:W-:Y:S01]  /*60db0*/  VIADD R14, R4, 0x2e ;  /* 0x0000002e040e7836 */ /* 0x000fe20000000000 */
[----:B------:R-:W4:Y:S02]  /*60dc0*/  LDCU UR71, c[0x0][0x398] ;  /* 0x00007300ff4777ac */ /* 0x000f240008000800 */
[----:B------:R-:W-:Y:S02]  /*60dd0*/  LOP3.LUT R23, R23, 0xfffffff7, RZ, 0xc0, !PT ;  /* 0xfffffff717177812 */ /* 0x000fe400078ec0ff */
[----:B------:R-:W-:Y:S02]  /*60de0*/  ISETP.LT.AND P1, PT, R9, UR73, !P0 ;  /* 0x0000004909007c0c */ /* 0x000fe4000c721270 */
[----:B------:R-:W-:Y:S01]  /*60df0*/  LOP3.LUT R12, R12, 0xffff, RZ, 0xc0, !PT ;  /* 0x0000ffff0c0c7812 */ /* 0x000fe200078ec0ff */
[----:B------:R-:W0:Y:S01]  /*60e00*/  LDCU UR73, c[0x0][0x398] ;  /* 0x00007300ff4977ac */ /* 0x000e220008000800 */
[----:B------:R-:W-:-:S04]  /*60e10*/  @P3 LOP3.LUT R23, R23, 0x8, RZ, 0xfc, !PT ;  /* 0x0000000817173812 */ /* 0x000fc800078efcff */
[----:B------:R-:W-:-:S04]  /*60e20*/  LOP3.LUT R23, R23, 0xfffffffb, RZ, 0xc0, !PT ;  /* 0xfffffffb17177812 */ /* 0x000fc800078ec0ff */
[----:B------:R-:W-:-:S04]  /*60e30*/  @P2 LOP3.LUT R23, R23, 0x4, RZ, 0xfc, !PT ;  /* 0x0000000417172812 */ /* 0x000fc800078efcff */
[----:B------:R-:W-:Y:S02]  /*60e40*/  LOP3.LUT R23, R23, 0xfffffffd, RZ, 0xc0, !PT ;  /* 0xfffffffd17177812 */ /* 0x000fe400078ec0ff */
[----:B------:R-:W-:Y:S02]  /*60e50*/  PRMT R12, R12, 0x3340, R1 ;  /* 0x000033400c0c7816 */ /* 0x000fe40000000001 */
[----:B------:R-:W-:-:S05]  /*60e60*/  @P1 LOP3.LUT R23, R23, 0x2, RZ, 0xfc, !PT ;  /* 0x0000000217171812 */ /* 0x000fca00078efcff */
[----:B------:R-:W-:Y:S04]  /*60e70*/  STL [R1+0x2480], R23 ;  /* 0x0024801701007387 */ /* 0x000fe80000100800 */
[----:B------:R-:W-:Y:S04]  /*60e80*/  STL [R1+0x84], R12 ;  /* 0x0000840c01007387 */ /* 0x000fe80000100800 */
[----:B------:R-:W2:Y:S04]  /*60e90*/  LDL.LU R13, [R1+0x8b8] ;  /* 0x0008b800010d7983 */ /* 0x000ea80000300800 */
[----:B------:R-:W2:Y:S04]  /*60ea0*/  LDL.LU R16, [R1+0x8a8] ;  /* 0x0008a80001107983 */ /* 0x000ea80000300800 */
[----:B------:R1:W-:Y:S04]  /*60eb0*/  STL [R1+0x80], R3 ;  /* 0x0000800301007387 */ /* 0x0003e80000100800 */
[----:B------:R-:W2:Y:S01]  /*60ec0*/  LDL.LU R15, [R1+0x8a4] ;  /* 0x0008a400010f7983 */ /* 0x000ea20000300800 */
[----:B0-----:R-:W-:-:S02]  /*60ed0*/  ISETP.LT.AND P3, PT, R11, UR74, !P0 ;  /* 0x0000004a0b007c0c */ /* 0x001fc4000c761270 */
[----:B------:R-:W-:Y:S02]  /*60ee0*/  ISETP.LT.AND P2, PT, R0, UR77, !P0 ;  /* 0x0000004d00007c0c */ /* 0x000fe4000c741270 */
[----:B------:R-:W-:Y:S02]  /*60ef0*/  ISETP.LT.AND P1, PT, R5, UR76, !P0 ;  /* 0x0000004c05007c0c */ /* 0x000fe4000c721270 */
[----:B------:R-:W-:Y:S01]  /*60f00*/  ISETP.LT.AND P0, PT, R6, UR75, !P0 ;  /* 0x0000004b06007c0c */ /* 0x000fe2000c701270 */
[----:B------:R-:W0:Y:S01]  /*60f10*/  LDCU UR77, c[0x0][0x398] ;  /* 0x00007300ff4d77ac */ /* 0x000e220008000800 */
[----:B------:R-:W0:Y:S01]  /*60f20*/  LDCU UR76, c[0x0][0x398] ;  /* 0x00007300ff4c77ac */ /* 0x000e220008000800 */
[----:B------:R-:W0:Y:S01]  /*60f30*/  LDCU UR75, c[0x0][0x398] ;  /* 0x00007300ff4b77ac */ /* 0x000e220008000800 */
[----:B------:R-:W0:Y:S01]  /*60f40*/  LDCU UR74, c[0x0][0x398] ;  /* 0x00007300ff4a77ac */ /* 0x000e220008000800 */
[----:B-1----:R-:W-:Y:S01]  /*60f50*/  VIADD R3, R4, 0x38 ;  /* 0x0000003804037836 */ /* 0x002fe20000000000 */
        /* <DEDUP_REMOVED lines=9> */
[----:B------:R-:W1:Y:S01]  /*60ff0*/  LDCU UR47, c[0x0][0x398] ;  /* 0x00007300ff2f77ac */ /* 0x000e620008000800 */
[----:B--2---:R-:W-:Y:S02]  /*61000*/  SHF.R.U32.HI R3, RZ, 0x8, R15 ;  /* 0x00000008ff037819 */ /* 0x004fe4000001160f */
[----:B------:R-:W2:Y:S01]  /*61010*/  LDL.LU R15, [R1+0x8f4] ;  /* 0x0008f400010f7983 */ /* 0x000ea20000300800 */
[----:B------:R-:W-:Y:S02]  /*61020*/  ISETP.LT.AND P1, PT, R10, UR36, !P0 ;  /* 0x000000240a007c0c */ /* 0x000fe4000c721270 */
[----:B------:R-:W-:Y:S02]  /*61030*/  ISETP.LT.AND P3, PT, R7, UR72, !P0 ;  /* 0x0000004807007c0c */ /* 0x000fe4000c761270 */
[----:B------:R-:W-:-:S02]  /*61040*/  LOP3.LUT R22, R22, 0xfeffffff, RZ, 0xc0, !PT ;  /* 0xfeffffff16167812 */ /* 0x000fc400078ec0ff */
[----:B------:R-:W-:Y:S02]  /*61050*/  ISETP.LT.AND P2, PT, R8, UR73, !P0 ;  /* 0x0000004908007c0c */ /* 0x000fe4000c741270 */
[----:B------:R-:W-:Y:S02]  /*61060*/  SHF.R.U32.HI R12, RZ, 0x8, R13 ;  /* 0x00000008ff0c7819 */ /* 0x000fe4000001160d */
[----:B------:R-:W-:Y:S01]  /*61070*/  LOP3.LUT R3, R3, 0xffff, RZ, 0xc0, !PT ;  /* 0x0000ffff03037812 */ /* 0x000fe200078ec0ff */
[----:B------:R-:W3:Y:S01]  /*61080*/  LDCU UR72, c[0x0][0x398] ;  /* 0x00007300ff4877ac */ /* 0x000ee20008000800 */
[----:B------:R-:W0:Y:S01]  /*61090*/  LDCU UR36, c[0x0][0x398] ;  /* 0x00007300ff2477ac */ /* 0x000e220008000800 */
[----:B------:R-:W-:Y:S01]  /*610a0*/  @P1 LOP3.LUT R22, R22, 0x1000000, RZ, 0xfc, !PT ;  /* 0x0100000016161812 */ /* 0x000fe200078efcff */
[----:B------:R-:W0:Y:S03]  /*610b0*/  LDCU UR73, c[0x0][0x398] ;  /* 0x00007300ff4977ac */ /* 0x000e260008000800 */
[----:B------:R-:W-:-:S02]  /*610c0*/  LOP3.LUT R22, R22, 0xf7ffffff, RZ, 0xc0, !PT ;  /* 0xf7ffffff16167812 */ /* 0x000fc400078ec0ff */
[----:B------:R-:W-:Y:S02]  /*610d0*/  ISETP.LT.AND P1, PT, R9, UR34, !P0 ;  /* 0x0000002209007c0c */ /* 0x000fe4000c721270 */
[----:B------:R-:W-:Y:S02]  /*610e0*/  SHF.R.U32.HI R13, RZ, 0x8, R16 ;  /* 0x00000008ff0d7819 */ /* 0x000fe40000011610 */
[----:B------:R-:W-:Y:S02]  /*610f0*/  LOP3.LUT R12, R12, 0xffff, RZ, 0xc0, !PT ;  /* 0x0000ffff0c0c7812 */ /* 0x000fe400078ec0ff */
[----:B------:R-:W-:Y:S01]  /*61100*/  @P3 LOP3.LUT R22, R22, 0x8000000, RZ, 0xfc, !PT ;  /* 0x0800000016163812 */ /* 0x000fe200078efcff */
[----:B------:R-:W0:Y:S03]  /*61110*/  LDCU UR34, c[0x0][0x398] ;  /* 0x00007300ff2277ac */ /* 0x000e260008000800 */
[----:B------:R-:W-:-:S02]  /*61120*/  LOP3.LUT R22, R22, 0xfbffffff, RZ, 0xc0, !PT ;  /* 0xfbffffff16167812 */ /* 0x000fc400078ec0ff */
[----:B------:R-:W-:Y:S02]  /*61130*/  ISETP.LT.AND P3, PT, R11, UR30, !P0 ;  /* 0x0000001e0b007c0c */ /* 0x000fe4000c761270 */
        /* <DEDUP_REMOVED lines=12> */
[----:B------:R-:W-:-:S02]  /*61200*/  PRMT R12, R3, 0x3340, R1 ;  /* 0x00003340030c7816 */ /* 0x000fc40000000001 */
[----:B------:R-:W-:Y:S02]  /*61210*/  @P2 LOP3.LUT R22, R22, 0x400000, RZ, 0xfc, !PT ;  /* 0x0040000016162812 */ /* 0x000fe400078efcff */
[----:B------:R-:W-:Y:S01]  /*61220*/  ISETP.LT.AND P0, PT, R6, UR31, !P0 ;  /* 0x0000001f06007c0c */ /* 0x000fe2000c701270 */
[----:B------:R0:W-:Y:S01]  /*61230*/  STL [R1+0xdc], R13 ;  /* 0x0000dc0d01007387 */ /* 0x0001e20000100800 */
[----:B------:R-:W-:-:S03]  /*61240*/  LOP3.LUT R22, R22, 0xffdfffff, RZ, 0xc0, !PT ;  /* 0xffdfffff16167812 */ /* 0x000fc600078ec0ff */
[----:B------:R0:W-:Y:S04]  /*61250*/  STL [R1+0x628], R2 ;  /* 0x0006280201007387 */ /* 0x0001e80000100800 */
[----:B------:R2:W-:Y:S01]  /*61260*/  STL [R1+0x7c], R12 ;  /* 0x00007c0c01007387 */ /* 0x0005e20000100800 */
[----:B------:R-:W-:Y:S01]  /*61270*/  VIADD R3, R4, 0x37 ;  /* 0x0000003704037836 */ /* 0x000fe20000000000 */
[----:B------:R-:W-:Y:S01]  /*61280*/  @P1 LOP3.LUT R22, R22, 0x200000, RZ, 0xfc, !PT ;  /* 0x0020000016161812 */ /* 0x000fe200078efcff */
[----:B------:R-:W1:Y:S03]  /*61290*/  LDCU.64 UR30, c[0x0][0x398] ;  /* 0x00007300ff1e77ac */ /* 0x000e660008000a00 */
[----:B------:R-:W-:-:S04]  /*612a0*/  LOP3.LUT R22, R22, 0xffefffff, RZ, 0xc0, !PT ;  /* 0xffefffff16167812 */ /* 0x000fc800078ec0ff */
[----:B------:R-:W-:Y:S02]  /*612b0*/  @P0 LOP3.LUT R22, R22, 0x100000, RZ, 0xfc, !PT ;  /* 0x0010000016160812 */ /* 0x000fe400078efcff */
[----:B------:R-:W-:Y:S02]  /*612c0*/  ISETP.GE.AND P0, PT, R3, UR39, PT ;  /* 0x0000002703007c0c */ /* 0x000fe4000bf06270 */
[----:B------:R-:W-:Y:S01]  /*612d0*/  SHF.R.U32.HI R3, RZ, 0x8, R21 ;  /* 0x00000008ff037819 */ /* 0x000fe20000011615 */
[----:B0-----:R-:W-:Y:S01]  /*612e0*/  VIADD R13, R4, 0x36 ;  /* 0x00000036040d7836 */ /* 0x001fe20000000000 */
[----:B------:R-:W3:Y:S04]  /*612f0*/  LDL.LU R21, [R1+0x2544] ;  /* 0x0025440001157983 */ /* 0x000ee80000300800 */
[----:B------:R-:W4:Y:S01]  /*61300*/  LDL.LU R16, [R1+0x92c] ;  /* 0x00092c0001107983 */ /* 0x000f220000300800 */
[----:B------:R-:W-:Y:S01]  /*61310*/  LOP3.LUT R22, R22, 0xfffeffff, RZ, 0xc0, !PT ;  /* 0xfffeffff16167812 */ /* 0x000fe200078ec0ff */
[----:B------:R-:W-:Y:S01]  /*61320*/  VIADD R2, R2, UR70 ;  /* 0x0000004602027c36 */ /* 0x000fe20008000000 */
[----:B------:R-:W0:Y:S01]  /*61330*/  LDCU UR39, c[0x0][0x398] ;  /* 0x00007300ff2777ac */ /* 0x000e220008000800 */
[----:B-1----:R-:W-:-:S02]  /*61340*/  ISETP.LT.AND P1, PT, R10, UR30, !P0 ;  /* 0x0000001e0a007c0c */ /* 0x002fc4000c721270 */
[----:B------:R-:W-:Y:S02]  /*61350*/  ISETP.LT.AND P3, PT, R7, UR73, !P0 ;  /* 0x0000004907007c0c */ /* 0x000fe4000c761270 */
[----:B------:R-:W-:Y:S01]  /*61360*/  ISETP.LT.AND P2, PT, R8, UR28, !P0 ;  /* 0x0000001c08007c0c */ /* 0x000fe2000c741270 */
[----:B------:R-:W1:Y:S01]  /*61370*/  LDCU UR73, c[0x0][0x398] ;  /* 0x00007300ff4977ac */ /* 0x000e620008000800 */
[----:B--2---:R-:W-:-:S07]  /*61380*/  SHF.R.U32.HI R12, RZ, 0x8, R15 ;  /* 0x00000008ff0c7819 */ /* 0x004fce000001160f */
[----:B------:R-:W-:Y:S02]  /*61390*/  @P1 LOP3.LUT R22, R22, 0x10000, RZ, 0xfc, !PT ;  /* 0x0001000016161812 */ /* 0x000fe400078efcff */
[----:B------:R-:W-:Y:S01]  /*613a0*/  LOP3.LUT R3, R3, 0xffff, RZ, 0xc0, !PT ;  /* 0x0000ffff03037812 */ /* 0x000fe200078ec0ff */
[----:B------:R-:W2:Y:S01]  /*613b0*/  LDCU UR70, c[0x0][0x398] ;  /* 0x00007300ff4677ac */ /* 0x000ea20008000800 */
[----:B------:R-:W-:Y:S01]  /*613c0*/  LOP3.LUT R12, R12, 0xffff, RZ, 0xc0, !PT ;  /* 0x0000ffff0c0c7812 */ /* 0x000fe200078ec0ff */
[----:B------:R-:W0:Y:S01]  /*613d0*/  LDCU UR30, c[0x0][0x398] ;  /* 0x00007300ff1e77ac */ /* 0x000e220008000800 */
[----:B------:R-:W0:Y:S02]  /*613e0*/  LDCU UR28, c[0x0][0x398] ;  /* 0x00007300ff1c77ac */ /* 0x000e240008000800 */
[----:B------:R-:W-:-:S05]  /*613f0*/  PRMT R12, R12, 0x3340, R1 ;  /* 0x000033400c0c7816 */ /* 0x000fca0000000001 */
[----:B------:R-:W-:Y:S04]  /*61400*/  STL [R1+0x78], R12 ;  /* 0x0000780c01007387 */ /* 0x000fe80000100800 */
[----:B------:R-:W2:Y:S01]  /*61410*/  LDL.LU R15, [R1+0x97c] ;  /* 0x00097c00010f7983 */ /* 0x000ea20000300800 */
[----:B------:R-:W-:Y:S02]  /*61420*/  LOP3.LUT R22, R22, 0xfff7ffff, RZ, 0xc0, !PT ;  /* 0xfff7ffff16167812 */ /* 0x000fe400078ec0ff */
[----:B------:R-:W-:Y:S02]  /*61430*/  ISETP.LT.AND P1, PT, R9, UR24, !P0 ;  /* 0x0000001809007c0c */ /* 0x000fe4000c721270 */
[----:B------:R-:W-:-:S04]  /*61440*/  @P3 LOP3.LUT R22, R22, 0x80000, RZ, 0xfc, !PT ;  /* 0x0008000016163812 */ /* 0x000fc800078efcff */
[----:B------:R-:W-:Y:S02]  /*61450*/  LOP3.LUT R22, R22, 0xfffbffff, RZ, 0xc0, !PT ;  /* 0xfffbffff16167812 */ /* 0x000fe400078ec0ff */
[----:B------:R-:W-:Y:S01]  /*61460*/  ISETP.LT.AND P3, PT, R11, UR25, !P0 ;  /* 0x000000190b007c0c */ /* 0x000fe2000c761270 */
[----:B------:R-:W0:Y:S01]  /*61470*/  LDCU.64 UR24, c[0x0][0x398] ;  /* 0x00007300ff1877ac */ /* 0x000e220008000a00 */
[----:B------:R-:W-:-:S04]  /*61480*/  @P2 LOP3.LUT R22, R22, 0x40000, RZ, 0xfc, !PT ;  /* 0x0004000016162812 */ /* 0x000fc800078efcff */
[----:B------:R-:W-:Y:S02]  /*61490*/  LOP3.LUT R22, R22, 0xfffdffff, RZ, 0xc0, !PT ;  /* 0xfffdffff16167812 */ /* 0x000fe400078ec0ff */
[----:B------:R-:W-:Y:S02]  /*614a0*/  ISETP.LT.AND P2, PT, R0, UR26, !P0 ;  /* 0x0000001a00007c0c */ /* 0x000fe4000c741270 */
[----:B------:R-:W-:-:S04]  /*614b0*/  @P1 LOP3.LUT R22, R22, 0x20000, RZ, 0xfc, !PT ;  /* 0x0002000016161812 */ /* 0x000fc800078efcff */
[----:B------:R-:W-:Y:S02]  /*614c0*/  LOP3.LUT R22, R22, 0xffff7fff, RZ, 0xc0, !PT ;  /* 0xffff7fff16167812 */ /* 0x000fe400078ec0ff */
[----:B------:R-:W-:Y:S02]  /*614d0*/  ISETP.LT.AND P1, PT, R5, UR27, !P0 ;  /* 0x0000001b05007c0c */ /* 0x000fe4000c721270 */
[----:B------:R-:W-:Y:S02]  /*614e0*/  @P3 LOP3.LUT R22, R22, 0x8000, RZ, 0xfc, !PT ;  /* 0x0000800016163812 */ /* 0x000fe400078efcff */
[----:B------:R-:W-:Y:S01]  /*614f0*/  PRMT R3, R3, 0x3340, R1 ;  /* 0x0000334003037816 */ /* 0x000fe20000000001 */
[----:B------:R-:W0:Y:S01]  /*61500*/  LDCU.64 UR26, c[0x0][0x398] ;  /* 0x00007300ff1a77ac */ /* 0x000e220008000a00 */
[----:B------:R-:W-:Y:S02]  /*61510*/  LOP3.LUT R22, R22, 0xffffbfff, RZ, 0xc0, !PT ;  /* 0xffffbfff16167812 */ /* 0x000fe400078ec0ff */
[----:B------:R-:W-:Y:S01]  /*61520*/  ISETP.LT.AND P0, PT, R6, UR23, !P0 ;  /* 0x0000001706007c0c */ /* 0x000fe2000c701270 */
[----:B------:R0:W-:Y:S01]  /*61530*/  STL [R1+0x74], R3 ;  /* 0x0000740301007387 */ /* 0x0001e20000100800 */
        /* <DEDUP_REMOVED lines=8> */
[----:B0-----:R-:W-:Y:S02]  /*615c0*/  ISETP.LT.AND P1, PT, R10, UR24, !P0 ;  /* 0x000000180a007c0c */ /* 0x001fe4000c721270 */
[----:B-1----:R-:W-:Y:S02]  /*615d0*/  ISETP.LT.AND P3, PT, R7, UR73, !P0 ;  /* 0x0000004907007c0c */ /* 0x002fe4000c761270 */
[----:B------:R-:W-:Y:S01]  /*615e0*/  ISETP.LT.AND P2, PT, R8, UR17, !P0 ;  /* 0x0000001108007c0c */ /* 0x000fe2000c741270 */
[C---:B------:R-:W-:Y:S01]  /*615f0*/  VIADD R3, R4.reuse, 0x35 ;  /* 0x0000003504037836 */ /* 0x040fe20000000000 */
[----:B------:R-:W0:Y:S01]  /*61600*/  LDCU UR73, c[0x0][0x398] ;  /* 0x00007300ff4977ac */ /* 0x000e220008000800 */
[----:B---3--:R-:W-:Y:S01]  /*61610*/  LOP3.LUT R21, R21, 0x7fffffff, RZ, 0xc0, !PT ;  /* 0x7fffffff15157812 */ /* 0x008fe200078ec0ff */
[----:B------:R-:W-:Y:S01]  /*61620*/  VIADD R13, R4, 0x34 ;  /* 0x00000034040d7836 */ /* 0x000fe20000000000 */
[----:B----4-:R-:W-:Y:S01]  /*61630*/  SHF.R.U32.HI R12, RZ, 0x8, R16 ;  /* 0x00000008ff0c7819 */ /* 0x010fe20000011610 */
[----:B------:R-:W1:Y:S01]  /*61640*/  LDCU UR17, c[0x0][0x3b8] ;  /* 0x00007700ff1177ac */ /* 0x000e620008000800 */
[----:B------:R-:W3:Y:S01]  /*61650*/  LDCU UR24, c[0x0][0x398] ;  /* 0x00007300ff1877ac */ /* 0x000ee20008000800 */
[----:B------:R-:W4:Y:S01]  /*61660*/  LDCU UR37, c[0x0][0x398] ;  /* 0x00007300ff2577ac */ /* 0x000f220008000800 */
[----:B------:R-:W-:-:S04]  /*61670*/  @P1 LOP3.LUT R22, R22, 0x100, RZ, 0xfc, !PT ;  /* 0x0000010016161812 */ /* 0x000fc800078efcff */
        /* <DEDUP_REMOVED lines=13> */
[----:B------:R-:W-:Y:S01]  /*61750*/  LOP3.LUT R12, R12, 0xffff, RZ, 0xc0, !PT ;  /* 0x0000ffff0c0c7812 */ /* 0x000fe200078ec0ff */
[----:B------:R-:W0:Y:S01]  /*61760*/  LDCU.64 UR20, c[0x0][0x398] ;  /* 0x00007300ff1477ac */ /* 0x000e220008000a00 */
[----:B------:R-:W-:Y:S02]  /*61770*/  LOP3.LUT R22, R22, 0xffffffbf, RZ, 0xc0, !PT ;  /* 0xffffffbf16167812 */ /* 0x000fe400078ec0ff */
[----:B------:R-:W-:-:S02]  /*61780*/  ISETP.LT.AND P0, PT, R6, UR22, !P0 ;  /* 0x0000001606007c0c */ /* 0x000fc4000c701270 */
[----:B------:R-:W-:Y:S01]  /*61790*/  PRMT R12, R12, 0x3340, R1 ;  /* 0x000033400c0c7816 */ /* 0x000fe20000000001 */
[----:B------:R-:W0:Y:S01]  /*617a0*/  LDCU UR22, c[0x0][0x398] ;  /* 0x00007300ff1677ac */ /* 0x000e220008000800 */
[----:B------:R-:W-:-:S04]  /*617b0*/  @P2 LOP3.LUT R22, R22, 0x40, RZ, 0xfc, !PT ;  /* 0x0000004016162812 */ /* 0x000fc800078efcff */
[----:B------:R-:W-:-:S04]  /*617c0*/  LOP3.LUT R22, R22, 0xffffffdf, RZ, 0xc0, !PT ;  /* 0xffffffdf16167812 */ /* 0x000fc800078ec0ff */
[----:B------:R-:W-:-:S04]  /*617d0*/  @P1 LOP3.LUT R22, R22, 0x20, RZ, 0xfc, !PT ;  /* 0x0000002016161812 */ /* 0x000fc800078efcff */
[----:B------:R-:W-:-:S04]  /*617e0*/  LOP3.LUT R22, R22, 0xffffffef, RZ, 0xc0, !PT ;  /* 0xffffffef16167812 */ /* 0x000fc800078ec0ff */
[----:B------:R-:W-:Y:S02]  /*617f0*/  @P0 LOP3.LUT R22, R22, 0x10, RZ, 0xfc, !PT ;  /* 0x0000001016160812 */ /* 0x000fe400078efcff */
[----:B------:R-:W-:Y:S01]  /*61800*/  ISETP.GE.AND P0, PT, R3, UR31, PT ;  /* 0x0000001f03007c0c */ /* 0x000fe2000bf06270 */
[----:B------:R-:W1:Y:S03]  /*61810*/  LDCU UR31, c[0x0][0x398] ;  /* 0x00007300ff1f77ac */ /* 0x000e660008000800 */
[----:B0-----:R-:W-:Y:S02]  /*61820*/  ISETP.LT.AND P1, PT, R10, UR18, !P0 ;  /* 0x000000120a007c0c */ /* 0x001fe4000c721270 */
[----:B------:R-:W-:Y:S02]  /*61830*/  ISETP.LT.AND P3, PT, R7, UR72, !P0 ;  /* 0x0000004807007c0c */ /* 0x000fe4000c761270 */
[----:B------:R-:W-:-:S02]  /*61840*/  LOP3.LUT R22, R22, 0xfffffffe, RZ, 0xc0, !PT ;  /* 0xfffffffe16167812 */ /* 0x000fc400078ec0ff */
[----:B------:R-:W-:Y:S01]  /*61850*/  ISETP.LT.AND P2, PT, R8, UR73, !P0 ;  /* 0x0000004908007c0c */ /* 0x000fe2000c741270 */
[----:B------:R-:W0:Y:S01]  /*61860*/  LDCU UR73, c[0x0][0x3b8] ;  /* 0x00007700ff4977ac */ /* 0x000e220008000800 */
[----:B------:R-:W0:Y:S01]  /*61870*/  LDCU UR72, c[0x0][0x398] ;  /* 0x00007300ff4877ac */ /* 0x000e220008000800 */
[----:B------:R-:W0:Y:S04]  /*61880*/  LDCU UR18, c[0x0][0x398] ;  /* 0x00007300ff1277ac */ /* 0x000e280008000800 */
[----:B------:R-:W-:-:S04]  /*61890*/  @P1 LOP3.LUT R22, R22, 0x1, RZ, 0xfc, !PT ;  /* 0x0000000116161812 */ /* 0x000fc800078efcff */
[----:B------:R-:W-:Y:S02]  /*618a0*/  LOP3.LUT R22, R22, 0xfffffff7, RZ, 0xc0, !PT ;  /* 0xfffffff716167812 */ /* 0x000fe400078ec0ff */
[----:B------:R-:W-:Y:S02]  /*618b0*/  ISETP.LT.AND P1, PT, R9, UR6, !P0 ;  /* 0x0000000609007c0c */ /* 0x000fe4000c721270 */
[----:B------:R-:W-:-:S04]  /*618c0*/  @P3 LOP3.LUT R22, R22, 0x8, RZ, 0xfc, !PT ;  /* 0x0000000816163812 */ /* 0x000fc800078efcff */
[----:B------:R-:W-:-:S04]  /*618d0*/  LOP3.LUT R22, R22, 0xfffffffb, RZ, 0xc0, !PT ;  /* 0xfffffffb16167812 */ /* 0x000fc800078ec0ff */
[----:B------:R-:W-:-:S04]  /*618e0*/  @P2 LOP3.LUT R22, R22, 0x4, RZ, 0xfc, !PT ;  /* 0x0000000416162812 */ /* 0x000fc800078efcff */
[----:B------:R-:W-:-:S04]  /*618f0*/  LOP3.LUT R22, R22, 0xfffffffd, RZ, 0xc0, !PT ;  /* 0xfffffffd16167812 */ /* 0x000fc800078ec0ff */
[----:B------:R-:W-:-:S05]  /*61900*/  @P1 LOP3.LUT R22, R22, 0x2, RZ, 0xfc, !PT ;  /* 0x0000000216161812 */ /* 0x000fca00078efcff */
[----:B------:R-:W-:Y:S01]  /*61910*/  STL [R1+0x2484], R22 ;  /* 0x0024841601007387 */ /* 0x000fe20000100800 */
[----:B------:R-:W-:Y:S02]  /*61920*/  ISETP.LT.AND P3, PT, R11, UR7, !P0 ;  /* 0x000000070b007c0c */ /* 0x000fe4000c761270 */
[----:B------:R-:W-:Y:S02]  /*61930*/  ISETP.LT.AND P2, PT, R0, UR8, !P0 ;  /* 0x0000000800007c0c */ /* 0x000fe4000c741270 */
[----:B------:R-:W-:Y:S01]  /*61940*/  ISETP.LT.AND P1, PT, R5, UR9, !P0 ;  /* 0x0000000905007c0c */ /* 0x000fe2000c721270 */
[----:B------:R-:W0:Y:S08]  /*61950*/  LDCU.64 UR6, c[0x0][0x398] ;  /* 0x00007300ff0677ac */ /* 0x000e300008000a00 */
[----:B------:R-:W-:Y:S01]  /*61960*/  @P3 LOP3.LUT R21, R21, 0x80000000, RZ, 0xfc, !PT ;  /* 0x8000000015153812 */ /* 0x000fe200078efcff */
[----:B------:R-:W0:Y:S03]  /*61970*/  LDCU.64 UR8, c[0x0][0x398] ;  /* 0x00007300ff0877ac */ /* 0x000e260008000a00 */
[----:B------:R-:W-:-:S02]  /*61980*/  LOP3.LUT R21, R21, 0xbfffffff, RZ, 0xc0, !PT ;  /* 0xbfffffff15157812 */ /* 0x000fc400078ec0ff */
[----:B------:R-:W-:Y:S01]  /*61990*/  ISETP.LT.AND P0, PT, R6, UR10, !P0 ;  /* 0x0000000a06007c0c */ /* 0x000fe2000c701270 */
[----:B------:R-:W0:Y:S01]  /*619a0*/  LDCU UR10, c[0x0][0x398] ;  /* 0x00007300ff0a77ac */ /* 0x000e220008000800 */
[----:B------:R-:W-:-:S04]  /*619b0*/  @P2 LOP3.LUT R21, R21, 0x40000000, RZ, 0xfc, !PT ;  /* 0x4000000015152812 */ /* 0x000fc800078efcff */
[----:B------:R-:W-:-:S04]  /*619c0*/  LOP3.LUT R21, R21, 0xdfffffff, RZ, 0xc0, !PT ;  /* 0xdfffffff15157812 */ /* 0x000fc800078ec0ff */
[----:B------:R-:W-:Y:S02]  /*619d0*/  @P1 LOP3.LUT R21, R21, 0x20000000, RZ, 0xfc, !PT ;  /* 0x2000000015151812 */ /* 0x000fe400078efcff */
[----:B--2---:R-:W-:Y:S02]  /*619e0*/  SHF.R.U32.HI R3, RZ, 0x8, R15 ;  /* 0x00000008ff037819 */ /* 0x004fe4000001160f */
[----:B------:R-:W2:Y:S01]  /*619f0*/  LDL.LU R15, [R1+0x764] ;  /* 0x00076400010f7983 */ /* 0x000ea20000300800 */
[----:B------:R-:W-:-:S04]  /*61a00*/  LOP3.LUT R21, R21, 0xefffffff, RZ, 0xc0, !PT ;  /* 0xefffffff15157812 */ /* 0x000fc800078ec0ff */
[----:B------:R-:W-:Y:S02]  /*61a10*/  @P0 LOP3.LUT R21, R21, 0x10000000, RZ, 0xfc, !PT ;  /* 0x1000000015150812 */ /* 0x000fe400078efcff */
[----:B------:R-:W-:Y:S02]  /*61a20*/  ISETP.GE.AND P0, PT, R13, UR25, PT ;  /* 0x000000190d007c0c */ /* 0x000fe4000bf06270 */
[----:B------:R-:W-:Y:S02]  /*61a30*/  LOP3.LUT R21, R21, 0xfeffffff, RZ, 0xc0, !PT ;  /* 0xfeffffff15157812 */ /* 0x000fe400078ec0ff */
[----:B0-----:R-:W-:Y:S02]  /*61a40*/  ISETP.LT.AND P1, PT, R10, UR6, !P0 ;  /* 0x000000060a007c0c */ /* 0x001fe4000c721270 */
[----:B------:R-:W-:Y:S02]  /*61a50*/  ISETP.LT.AND P3, PT, R7, UR69, !P0 ;  /* 0x0000004507007c0c */ /* 0x000fe4000c761270 */
[----:B------:R-:W-:-:S02]  /*61a60*/  ISETP.LT.AND P2, PT, R8, UR5, !P0 ;  /* 0x0000000508007c0c */ /* 0x000fc4000c741270 */
[----:B------:R-:W-:Y:S01]  /*61a70*/  LOP3.LUT R3, R3, 0xffff, RZ, 0xc0, !PT ;  /* 0x0000ffff03037812 */ /* 0x000fe200078ec0ff */
[----:B------:R0:W-:Y:S01]  /*61a80*/  STL [R1+0x70], R12 ;  /* 0x0000700c01007387 */ /* 0x0001e20000100800 */
[----:B------:R-:W-:Y:S01]  /*61a90*/  VIADD R13, R4, 0x32 ;  /* 0x00000032040d7836 */ /* 0x000fe20000000000 */
[----:B------:R-:W1:Y:S01]  /*61aa0*/  LDCU UR69, c[0x0][0x398] ;  /* 0x00007300ff4577ac */ /* 0x000e620008000800 */
[----:B------:R-:W1:Y:S01]  /*61ab0*/  LDCU UR5, c[0x0][0x3b8] ;  /* 0x00007700ff0577ac */ /* 0x000e620008000800 */
[----:B------:R-:W1:Y:S01]  /*61ac0*/  LDCU UR6, c[0x0][0x398] ;  /* 0x00007300ff0677ac */ /* 0x000e620008000800 */
[----:B------:R-:W1:Y:S01]  /*61ad0*/  LDCU UR25, c[0x0][0x398] ;  /* 0x00007300ff1977ac */ /* 0x000e620008000800 */
[----:B------:R-:W-:-:S04]  /*61ae0*/  @P1 LOP3.LUT R21, R21, 0x1000000, RZ, 0xfc, !PT ;  /* 0x0100000015151812 */ /* 0x000fc800078efcff */
[----:B------:R-:W-:Y:S02]  /*61af0*/  LOP3.LUT R21, R21, 0xf7ffffff, RZ, 0xc0, !PT ;  /* 0xf7ffffff15157812 */ /* 0x000fe400078ec0ff */
[----:B------:R-:W-:Y:S02]  /*61b00*/  ISETP.LT.AND P1, PT, R9, UR14, !P0 ;  /* 0x0000000e09007c0c */ /* 0x000fe4000c721270 */
[----:B0-----:R-:W-:Y:S02]  /*61b10*/  PRMT R12, R3, 0x3340, R1 ;  /* 0x00003340030c7816 */ /* 0x001fe40000000001 */
[----:B------:R-:W-:Y:S01]  /*61b20*/  @P3 LOP3.LUT R21, R21, 0x8000000, RZ, 0xfc, !PT ;  /* 0x0800000015153812 */ /* 0x000fe200078efcff */
[----:B------:R-:W0:Y:S03]  /*61b30*/  LDCU UR14, c[0x0][0x398] ;  /* 0x00007300ff0e77ac */ /* 0x000e260008000800 */
[----:B------:R-:W-:-:S02]  /*61b40*/  LOP3.LUT R21, R21, 0xfbffffff, RZ, 0xc0, !PT ;  /* 0xfbffffff15157812 */ /* 0x000fc400078ec0ff */
[----:B------:R-:W-:Y:S01]  /*61b50*/  ISETP.LT.AND P3, PT, R11, UR15, !P0 ;  /* 0x0000000f0b007c0c */ /* 0x000fe2000c761270 */
[----:B------:R-:W-:Y:S01]  /*61b60*/  VIADD R3, R4, 0x33 ;  /* 0x0000003304037836 */ /* 0x000fe20000000000 */
[----:B------:R2:W-:Y:S01]  /*61b70*/  STL [R1+0x6c], R12 ;  /* 0x00006c0c01007387 */ /* 0x0005e20000100800 */
[----:B------:R-:W-:Y:S01]  /*61b80*/  @P2 LOP3.LUT R21, R21, 0x4000000, RZ, 0xfc, !PT ;  /* 0x0400000015152812 */ /* 0x000fe200078efcff */
[----:B------:R-:W0:Y:S03]  /*61b90*/  LDCU UR15, c[0x0][0x398] ;  /* 0x00007300ff0f77ac */ /* 0x000e260008000800 */
[----:B------:R-:W-:Y:S02]  /*61ba0*/  LOP3.LUT R21, R21, 0xfdffffff, RZ, 0xc0, !PT ;  /* 0xfdffffff15157812 */ /* 0x000fe400078ec0ff */
[----:B------:R-:W-:Y:S01]  /*61bb0*/  ISETP.LT.AND P2, PT, R0, UR16, !P0 ;  /* 0x0000001000007c0c */ /* 0x000fe2000c741270 */
[----:B------:R-:W0:Y:S01]  /*61bc0*/  LDCU UR16, c[0x0][0x398] ;  /* 0x00007300ff1077ac */ /* 0x000e220008000800 */
[----:B------:R-:W-:-:S04]  /*61bd0*/  @P1 LOP3.LUT R21, R21, 0x2000000, RZ, 0xfc, !PT ;  /* 0x0200000015151812 */ /* 0x000fc800078efcff */
[----:B------:R-:W-:Y:S02]  /*61be0*/  LOP3.LUT R21, R21, 0xff7fffff, RZ, 0xc0, !PT ;  /* 0xff7fffff15157812 */ /* 0x000fe400078ec0ff */
[----:B------:R-:W-:Y:S02]  /*61bf0*/  ISETP.LT.AND P1, PT, R5, UR35, !P0 ;  /* 0x0000002305007c0c */ /* 0x000fe4000c721270 */
[----:B------:R-:W-:-:S04]  /*61c00*/  @P3 LOP3.LUT R21, R21, 0x800000, RZ, 0xfc, !PT ;  /* 0x0080000015153812 */ /* 0x000fc800078efcff */
[----:B------:R-:W-:Y:S02]  /*61c10*/  LOP3.LUT R21, R21, 0xffbfffff, RZ, 0xc0, !PT ;  /* 0xffbfffff15157812 */ /* 0x000fe400078ec0ff */
[----:B------:R-:W-:Y:S02]  /*61c20*/  ISETP.LT.AND P0, PT, R6, UR13, !P0 ;  /* 0x0000000d06007c0c */ /* 0x000fe4000c701270 */
        /* <DEDUP_REMOVED lines=8> */
[----:B------:R-:W-:Y:S02]  /*61cb0*/  ISETP.LT.AND P3, PT, R7, UR11, !P0 ;  /* 0x0000000b07007c0c */ /* 0x000fe4000c761270 */
[----:B------:R-:W-:Y:S01]  /*61cc0*/  ISETP.LT.AND P2, PT, R8, UR12, !P0 ;  /* 0x0000000c08007c0c */ /* 0x000fe2000c741270 */
[----:B------:R-:W0:Y:S01]  /*61cd0*/  LDCU.64 UR12, c[0x0][0x398] ;  /* 0x00007300ff0c77ac */ /* 0x000e220008000a00 */
[----:B------:R-:W-:Y:S01]  /*61ce0*/  SHF.R.U32.HI R3, RZ, 0x8, R20 ;  /* 0x00000008ff037819 */ /* 0x000fe20000011614 */
[----:B------:R-:W0:Y:S01]  /*61cf0*/  LDCU UR11, c[0x0][0x398] ;  /* 0x00007300ff0b77ac */ /* 0x000e220008000800 */
[----:B------:R-:W3:Y:S01]  /*61d00*/  LDL.LU R20, [R1+0x2540] ;  /* 0x0025400001147983 */ /* 0x000ee20000300800 */
[----:B------:R-:W0:Y:S01]  /*61d10*/  LDCU UR8, c[0x0][0x398] ;  /* 0x00007300ff0877ac */ /* 0x000e220008000800 */
[----:B------:R-:W0:Y:S03]  /*61d20*/  LDCU UR19, c[0x0][0x398] ;  /* 0x00007300ff1377ac */ /* 0x000e260008000800 */
        /* <DEDUP_REMOVED lines=29> */
[----:B------:R-:W-:Y:S02]  /*61f00*/  ISETP.LT.AND P3, PT, R7, UR43, !P0 ;  /* 0x0000002b07007c0c */ /* 0x000fe4000c761270 */
[----:B------:R-:W-:-:S02]  /*61f10*/  ISETP.LT.AND P2, PT, R8, UR45, !P0 ;  /* 0x0000002d08007c0c */ /* 0x000fc4000c741270 */
[----:B--2---:R-:W-:-:S07]  /*61f20*/  SHF.R.U32.HI R12, RZ, 0x8, R15 ;  /* 0x00000008ff0c7819 */ /* 0x004fce000001160f */
[----:B------:R-:W-:Y:S01]  /*61f30*/  @P1 LOP3.LUT R21, R21, 0x100, RZ, 0xfc, !PT ;  /* 0x0000010015151812 */ /* 0x000fe200078efcff */
[----:B------:R-:W-:Y:S01]  /*61f40*/  VIADD R13, R4, 0x30 ;  /* 0x00000030040d7836 */ /* 0x000fe20000000000 */
[----:B------:R-:W0:Y:S01]  /*61f50*/  LDCU UR12, c[0x0][0x398] ;  /* 0x00007300ff0c77ac */ /* 0x000e220008000800 */
[----:B------:R-:W2:Y:S01]  /*61f60*/  LDCU UR7, c[0x0][0x398] ;  /* 0x00007300ff0777ac */ /* 0x000ea20008000800 */
[----:B------:R-:W-:Y:S02]  /*61f70*/  LOP3.LUT R21, R21, 0xfffff7ff, RZ, 0xc0, !PT ;  /* 0xfffff7ff15157812 */ /* 0x000fe400078ec0ff */
[----:B------:R-:W-:Y:S02]  /*61f80*/  ISETP.LT.AND P1, PT, R9, UR56, !P0 ;  /* 0x0000003809007c0c */ /* 0x000fe4000c721270 */
[----:B------:R-:W-:Y:S01]  /*61f90*/  LOP3.LUT R12, R12, 0xffff, RZ, 0xc0, !PT ;  /* 0x0000ffff0c0c7812 */ /* 0x000fe200078ec0ff */
[----:B------:R-:W0:Y:S01]  /*61fa0*/  LDCU UR43, c[0x0][0x398] ;  /* 0x00007300ff2b77ac */ /* 0x000e220008000800 */
[----:B------:R-:W-:Y:S01]  /*61fb0*/  @P3 LOP3.LUT R21, R21, 0x800, RZ, 0xfc, !PT ;  /* 0x0000080015153812 */ /* 0x000fe200078efcff */
[----:B------:R-:W0:Y:S01]  /*61fc0*/  LDCU UR45, c[0x0][0x398] ;  /* 0x00007300ff2d77ac */ /* 0x000e220008000800 */
[----:B------:R-:W0:Y:S02]  /*61fd0*/  LDCU UR56, c[0x0][0x398] ;  /* 0x00007300ff3877ac */ /* 0x000e240008000800 */
[----:B------:R-:W-:-:S02]  /*61fe0*/  LOP3.LUT R21, R21, 0xfffffbff, RZ, 0xc0, !PT ;  /* 0xfffffbff15157812 */ /* 0x000fc400078ec0ff */
[----:B------:R-:W-:Y:S02]  /*61ff0*/  ISETP.LT.AND P3, PT, R11, UR59, !P0 ;  /* 0x0000003b0b007c0c */ /* 0x000fe4000c761270 */
[----:B------:R-:W-:Y:S01]  /*62000*/  PRMT R12, R12, 0x3340, R1 ;  /* 0x000033400c0c7816 */ /* 0x000fe20000000001 */
[----:B------:R-:W0:Y:S01]  /*62010*/  LDCU UR59, c[0x0][0x398] ;  /* 0x00007300ff3b77ac */ /* 0x000e220008000800 */
[----:B------:R-:W-:-:S04]  /*62020*/  @P2 LOP3.LUT R21, R21, 0x400, RZ, 0xfc, !PT ;  /* 0x0000040015152812 */ /* 0x000fc800078efcff */
[----:B------:R-:W-:Y:S02]  /*62030*/  LOP3.LUT R21, R21, 0xfffffdff, RZ, 0xc0, !PT ;  /* 0xfffffdff15157812 */ /* 0x000fe400078ec0ff */
[----:B------:R-:W-:Y:S01]  /*62040*/  ISETP.LT.AND P2, PT, R0, UR57, !P0 ;  /* 0x0000003900007c0c */ /* 0x000fe2000c741270 */
[----:B------:R0:W-:Y:S01]  /*62050*/  STL [R1+0x60], R12 ;  /* 0x0000600c01007387 */ /* 0x0001e20000100800 */
[----:B------:R-:W1:Y:S01]  /*62060*/  LDCU UR57, c[0x0][0x398] ;  /* 0x00007300ff3977ac */ /* 0x000e620008000800 */
[----:B------:R-:W-:-:S04]  /*62070*/  @P1 LOP3.LUT R21, R21, 0x200, RZ, 0xfc, !PT ;  /* 0x0000020015151812 */ /* 0x000fc800078efcff */
[----:B------:R-:W-:Y:S02]  /*62080*/  LOP3.LUT R21, R21, 0xffffff7f, RZ, 0xc0, !PT ;  /* 0xffffff7f15157812 */ /* 0x000fe400078ec0ff */
[----:B------:R-:W-:Y:S02]  /*62090*/  ISETP.LT.AND P1, PT, R5, UR54, !P0 ;  /* 0x0000003605007c0c */ /* 0x000fe4000c721270 */
[----:B------:R-:W-:Y:S02]  /*620a0*/  @P3 LOP3.LUT R21, R21, 0x80, RZ, 0xfc, !PT ;  /* 0x0000008015153812 */ /* 0x000fe400078efcff */
[----:B0-----:R-:W-:Y:S01]  /*620b0*/  PRMT R12, R3, 0x3340, R1 ;  /* 0x00003340030c7816 */ /* 0x001fe20000000001 */
[----:B------:R-:W0:Y:S01]  /*620c0*/  LDCU UR54, c[0x0][0x398] ;  /* 0x00007300ff3677ac */ /* 0x000e220008000800 */
[----:B------:R-:W-:Y:S02]  /*620d0*/  LOP3.LUT R21, R21, 0xffffffbf, RZ, 0xc0, !PT ;  /* 0xffffffbf15157812 */ /* 0x000fe400078ec0ff */
[----:B------:R-:W-:Y:S01]  /*620e0*/  ISETP.LT.AND P0, PT, R6, UR55, !P0 ;  /* 0x0000003706007c0c */ /* 0x000fe2000c701270 */
[----:B------:R-:W-:Y:S01]  /*620f0*/  VIADD R3, R4, 0x31 ;  /* 0x0000003104037836 */ /* 0x000fe20000000000 */
[----:B------:R0:W-:Y:S01]  /*62100*/  STL [R1+0x58], R12 ;  /* 0x0000580c01007387 */ /* 0x0001e20000100800 */
[----:B------:R-:W-:Y:S01]  /*62110*/  @P2 LOP3.LUT R21, R21, 0x40, RZ, 0xfc, !PT ;  /* 0x0000004015152812 */ /* 0x000fe200078efcff */
[----:B------:R-:W0:Y:S03]  /*62120*/  LDCU UR55, c[0x0][0x398] ;  /* 0x00007300ff3777ac */ /* 0x000e260008000800 */
        /* <DEDUP_REMOVED lines=8> */
[----:B------:R-:W-:-:S02]  /*621b0*/  ISETP.LT.AND P2, PT, R8, UR58, !P0 ;  /* 0x0000003a08007c0c */ /* 0x000fc4000c741270 */
[----:B0-----:R-:W-:Y:S02]  /*621c0*/  SHF.R.U32.HI R12, RZ, 0x8, R18 ;  /* 0x00000008ff0c7819 */ /* 0x001fe40000011612 */
[----:B------:R-:W-:Y:S01]  /*621d0*/  SHF.R.U32.HI R3, RZ, 0x8, R19 ;  /* 0x00000008ff037819 */ /* 0x000fe20000011613 */
[----:B------:R-:W0:Y:S01]  /*621e0*/  LDCU UR9, c[0x0][0x3b8] ;  /* 0x00007700ff0977ac */ /* 0x000e220008000800 */
[----:B------:R-:W0:Y:S03]  /*621f0*/  LDCU UR20, c[0x0][0x398] ;  /* 0x00007300ff1477ac */ /* 0x000e260008000800 */
[----:B------:R-:W-:Y:S01]  /*62200*/  @P1 LOP3.LUT R21, R21, 0x1, RZ, 0xfc, !PT ;  /* 0x0000000115151812 */ /* 0x000fe200078efcff */
[----:B------:R-:W0:Y:S01]  /*62210*/  LDCU UR53, c[0x0][0x398] ;  /* 0x00007300ff3577ac */ /* 0x000e220008000800 */
[----:B------:R-:W0:Y:S02]  /*62220*/  LDCU UR58, c[0x0][0x398] ;  /* 0x00007300ff3a77ac */ /* 0x000e240008000800 */
[----:B------:R-:W-:-:S02]  /*62230*/  LOP3.LUT R21, R21, 0xfffffff7, RZ, 0xc0, !PT ;  /* 0xfffffff715157812 */ /* 0x000fc400078ec0ff */
[----:B------:R-:W-:Y:S02]  /*62240*/  ISETP.LT.AND P1, PT, R9, UR62, !P0 ;  /* 0x0000003e09007c0c */ /* 0x000fe4000c721270 */
[----:B---3--:R-:W-:Y:S02]  /*62250*/  LOP3.LUT R20, R20, 0x7fffffff, RZ, 0xc0, !PT ;  /* 0x7fffffff14147812 */ /* 0x008fe400078ec0ff */
[----:B------:R-:W-:Y:S02]  /*62260*/  @P3 LOP3.LUT R21, R21, 0x8, RZ, 0xfc, !PT ;  /* 0x0000000815153812 */ /* 0x000fe400078efcff */
[----:B------:R-:W-:Y:S02]  /*62270*/  LOP3.LUT R12, R12, 0xffff, RZ, 0xc0, !PT ;  /* 0x0000ffff0c0c7812 */ /* 0x000fe400078ec0ff */
[----:B------:R-:W-:Y:S01]  /*62280*/  LOP3.LUT R3, R3, 0xffff, RZ, 0xc0, !PT ;  /* 0x0000ffff03037812 */ /* 0x000fe200078ec0ff */
[----:B------:R-:W3:Y:S01]  /*62290*/  LDCU UR62, c[0x0][0x398] ;  /* 0x00007300ff3e77ac */ /* 0x000ee20008000800 */
[----:B------:R-:W-:-:S04]  /*622a0*/  LOP3.LUT R21, R21, 0xfffffffb, RZ, 0xc0, !PT ;  /* 0xfffffffb15157812 */ /* 0x000fc800078ec0ff */
[----:B------:R-:W-:-:S04]  /*622b0*/  @P2 LOP3.LUT R21, R21, 0x4, RZ, 0xfc, !PT ;  /* 0x0000000415152812 */ /* 0x000fc800078efcff */
[----:B------:R-:W-:-:S04]  /*622c0*/  LOP3.LUT R21, R21, 0xfffffffd, RZ, 0xc0, !PT ;  /* 0xfffffffd15157812 */ /* 0x000fc800078ec0ff */
[----:B------:R-:W-:-:S05]  /*622d0*/  @P1 LOP3.LUT R21, R21, 0x2, RZ, 0xfc, !PT ;  /* 0x0000000215151812 */ /* 0x000fca00078efcff */
[----:B------:R0:W-:Y:S04]  /*622e0*/  STL [R1+0x2488], R21 ;  /* 0x0024881501007387 */ /* 0x0001e80000100800 */
[----:B------:R-:W2:Y:S04]  /*622f0*/  LDL.LU R18, [R1+0x253c] ;  /* 0x00253c0001127983 */ /* 0x000ea80000300800 */
[----:B------:R-:W3:Y:S01]  /*62300*/  LDL.LU R19, [R1+0x2538] ;  /* 0x0025380001137983 */ /* 0x000ee20000300800 */
[----:B------:R-:W-:Y:S02]  /*62310*/  ISETP.LT.AND P3, PT, R11, UR63, !P0 ;  /* 0x0000003f0b007c0c */ /* 0x000fe4000c761270 */
[----:B------:R-:W-:-:S02]  /*62320*/  ISETP.LT.AND P2, PT, R0, UR64, !P0 ;  /* 0x0000004000007c0c */ /* 0x000fc4000c741270 */
[----:B------:R-:W-:Y:S02]  /*62330*/  ISETP.LT.AND P1, PT, R5, UR60, !P0 ;  /* 0x0000003c05007c0c */ /* 0x000fe4000c721270 */
[--C-:B------:R-:W-:Y:S01]  /*62340*/  PRMT R23, R3, 0x3340, R1.reuse ;  /* 0x0000334003177816 */ /* 0x100fe20000000001 */
[----:B------:R-:W1:Y:S06]  /*62350*/  LDCU UR63, c[0x0][0x398] ;  /* 0x00007300ff3f77ac */ /* 0x000e6c0008000800 */
[----:B------:R-:W-:Y:S02]  /*62360*/  @P3 LOP3.LUT R20, R20, 0x80000000, RZ, 0xfc, !PT ;  /* 0x8000000014143812 */ /* 0x000fe400078efcff */
[----:B0-----:R-:W-:Y:S01]  /*62370*/  PRMT R21, R12, 0x3340, R1 ;  /* 0x000033400c157816 */ /* 0x001fe20000000001 */
[----:B------:R-:W0:Y:S01]  /*62380*/  LDCU UR64, c[0x0][0x398] ;  /* 0x00007300ff4077ac */ /* 0x000e220008000800 */
[----:B------:R-:W0:Y:S01]  /*62390*/  LDCU UR60, c[0x0][0x398] ;  /* 0x00007300ff3c77ac */ /* 0x000e220008000800 */
[----:B------:R-:W-:-:S02]  /*623a0*/  LOP3.LUT R20, R20, 0xbfffffff, RZ, 0xc0, !PT ;  /* 0xbfffffff14147812 */ /* 0x000fc400078ec0ff */
[----:B------:R-:W-:Y:S01]  /*623b0*/  ISETP.LT.AND P0, PT, R6, UR61, !P0 ;  /* 0x0000003d06007c0c */ /* 0x000fe2000c701270 */
[----:B------:R-:W-:Y:S01]  /*623c0*/  VIADD R3, R4, 0x2f ;  /* 0x0000002f04037836 */ /* 0x000fe20000000000 */
[----:B------:R-:W-:Y:S01]  /*623d0*/  STL [R1+0x248c], R21 ;  /* 0x00248c1501007387 */ /* 0x000fe20000100800 */
[----:B------:R-:W-:Y:S01]  /*623e0*/  @P2 LOP3.LUT R20, R20, 0x40000000, RZ, 0xfc, !PT ;  /* 0x4000000014142812 */ /* 0x000fe200078efcff */
[----:B------:R-:W0:Y:S03]  /*623f0*/  LDCU UR61, c[0x0][0x398] ;  /* 0x00007300ff3d77ac */ /* 0x000e260008000800 */
[----:B------:R-:W-:-:S04]  /*62400*/  LOP3.LUT R20, R20, 0xdfffffff, RZ, 0xc0, !PT ;  /* 0xdfffffff14147812 */ /* 0x000fc800078ec0ff */
[----:B------:R-:W-:-:S04]  /*62410*/  @P1 LOP3.LUT R20, R20, 0x20000000, RZ, 0xfc, !PT ;  /* 0x2000000014141812 */ /* 0x000fc800078efcff */
[----:B------:R-:W-:-:S04]  /*62420*/  LOP3.LUT R20, R20, 0xefffffff, RZ, 0xc0, !PT ;  /* 0xefffffff14147812 */ /* 0x000fc800078ec0ff */
[----:B------:R-:W-:Y:S02]  /*62430*/  @P0 LOP3.LUT R20, R20, 0x10000000, RZ, 0xfc, !PT ;  /* 0x1000000014140812 */ /* 0x000fe400078efcff */
[----:B------:R-:W-:Y:S01]  /*62440*/  ISETP.GE.AND P0, PT, R13, UR13, PT ;  /* 0x0000000d0d007c0c */ /* 0x000fe2000bf06270 */
[----:B------:R0:W-:Y:S04]  /*62450*/  STL [R1+0x5f0], R2 ;  /* 0x0005f00201007387 */ /* 0x0001e80000100800 */
[----:B------:R-:W4:Y:S01]  /*62460*/  LDL.LU R15, [R1+0xa34] ;  /* 0x000a3400010f7983 */ /* 0x000f220000300800 */
[----:B------:R-:W-:Y:S02]  /*62470*/  LOP3.LUT R20, R20, 0xfeffffff, RZ, 0xc0, !PT ;  /* 0xfeffffff14147812 */ /* 0x000fe400078ec0ff */
[----:B------:R-:W-:-:S02]  /*62480*/  ISETP.LT.AND P1, PT, R10, UR26, !P0 ;  /* 0x0000001a0a007c0c */ /* 0x000fc4000c721270 */
[----:B------:R-:W-:Y:S02]  /*62490*/  ISETP.LT.AND P3, PT, R7, UR34, !P0 ;  /* 0x0000002207007c0c */ /* 0x000fe4000c761270 */
[----:B------:R-:W-:Y:S01]  /*624a0*/  ISETP.LT.AND P2, PT, R8, UR36, !P0 ;  /* 0x0000002408007c0c */ /* 0x000fe2000c741270 */
[----:B------:R-:W-:Y:S01]  /*624b0*/  STL [R1+0x2490], R23 ;  /* 0x0024901701007387 */ /* 0x000fe20000100800 */
[----:B------:R-:W0:Y:S01]  /*624c0*/  LDCU.64 UR34, c[0x0][0x398] ;  /* 0x00007300ff2277ac */ /* 0x000e220008000a00 */
[----:B------:R-:W0:Y:S01]  /*624d0*/  LDCU UR36, c[0x0][0x398] ;  /* 0x00007300ff2477ac */ /* 0x000e220008000800 */
[----:B------:R-:W0:Y:S01]  /*624e0*/  LDCU UR13, c[0x0][0x398] ;  /* 0x00007300ff0d77ac */ /* 0x000e220008000800 */
[----:B------:R-:W0:Y:S04]  /*624f0*/  LDCU UR26, c[0x0][0x398] ;  /* 0x00007300ff1a77ac */ /* 0x000e280008000800 */
[----:B------:R-:W-:-:S04]  /*62500*/  @P1 LOP3.LUT R20, R20, 0x1000000, RZ, 0xfc, !PT ;  /* 0x0100000014141812 */ /* 0x000fc800078efcff */
[----:B------:R-:W-:Y:S02]  /*62510*/  LOP3.LUT R20, R20, 0xf7ffffff, RZ, 0xc0, !PT ;  /* 0xf7ffffff14147812 */ /* 0x000fe400078ec0ff */
[----:B------:R-:W-:Y:S02]  /*62520*/  ISETP.LT.AND P1, PT, R9, UR46, !P0 ;  /* 0x0000002e09007c0c */ /* 0x000fe4000c721270 */
        /* <DEDUP_REMOVED lines=28> */
[----:B------:R-:W0:Y:S05]  /*626f0*/  LDCU UR34, c[0x0][0x398] ;  /* 0x00007300ff2277ac */ /* 0x000e2a0008000800 */
[----:B------:R-:W-:-:S04]  /*62700*/  @P1 LOP3.LUT R20, R20, 0x10000, RZ, 0xfc, !PT ;  /* 0x0001000014141812 */ /* 0x000fc800078efcff */
[----:B------:R-:W-:Y:S02]  /*62710*/  LOP3.LUT R20, R20, 0xfff7ffff, RZ, 0xc0, !PT ;  /* 0xfff7ffff14147812 */ /* 0x000fe400078ec0ff */
[----:B------:R-:W-:Y:S01]  /*62720*/  ISETP.LT.AND P1, PT, R9, UR77, !P0 ;  /* 0x0000004d09007c0c */ /* 0x000fe2000c721270 */
[----:B------:R-:W0:Y:S01]  /*62730*/  LDCU UR77, c[0x0][0x398] ;  /* 0x00007300ff4d77ac */ /* 0x000e220008000800 */
[----:B------:R-:W-:Y:S02]  /*62740*/  @P3 LOP3.LUT R20, R20, 0x80000, RZ, 0xfc, !PT ;  /* 0x0008000014143812 */ /* 0x000fe400078efcff */
[----:B--2---:R-:W-:Y:S02]  /*62750*/  SHF.R.U32.HI R3, RZ, 0x8, R18 ;  /* 0x00000008ff037819 */ /* 0x004fe40000011612 */
[----:B---3--:R-:W-:Y:S01]  /*62760*/  SHF.R.U32.HI R12, RZ, 0x8, R19 ;  /* 0x00000008ff0c7819 */ /* 0x008fe20000011613 */
[----:B------:R-:W2:Y:S04]  /*62770*/  LDL.LU R18, [R1+0x2534] ;  /* 0x0025340001127983 */ /* 0x000ea80000300800 */
[----:B------:R-:W3:Y:S01]  /*62780*/  LDL.LU R19, [R1+0x2530] ;  /* 0x0025300001137983 */ /* 0x000ee20000300800 */
[----:B------:R-:W-:-:S02]  /*62790*/  LOP3.LUT R20, R20, 0xfffbffff, RZ, 0xc0, !PT ;  /* 0xfffbffff14147812 */ /* 0x000fc400078ec0ff */
[----:B------:R-:W-:Y:S02]  /*627a0*/  ISETP.LT.AND P3, PT, R11, UR76, !P0 ;  /* 0x0000004c0b007c0c */ /* 0x000fe4000c761270 */
[----:B------:R-:W-:Y:S02]  /*627b0*/  LOP3.LUT R3, R3, 0xffff, RZ, 0xc0, !PT ;  /* 0x0000ffff03037812 */ /* 0x000fe400078ec0ff */
[----:B------:R-:W-:Y:S02]  /*627c0*/  LOP3.LUT R12, R12, 0xffff, RZ, 0xc0, !PT ;  /* 0x0000ffff0c0c7812 */ /* 0x000fe400078ec0ff */
[----:B------:R-:W-:Y:S01]  /*627d0*/  @P2 LOP3.LUT R20, R20, 0x40000, RZ, 0xfc, !PT ;  /* 0x0004000014142812 */ /* 0x000fe200078efcff */
[----:B------:R-:W0:Y:S03]  /*627e0*/  LDCU UR76, c[0x0][0x398] ;  /* 0x00007300ff4c77ac */ /* 0x000e260008000800 */
        /* <DEDUP_REMOVED lines=8> */
[----:B------:R-:W-:Y:S01]  /*62870*/  VIADD R3, R4, 0x2d ;  /* 0x0000002d04037836 */ /* 0x000fe20000000000 */
[----:B------:R-:W0:Y:S02]  /*62880*/  LDCU UR74, c[0x0][0x398] ;  /* 0x00007300ff4a77ac */ /* 0x000e240008000800 */
        /* <DEDUP_REMOVED lines=8> */
[----:B------:R-:W-:Y:S02]  /*62910*/  ISETP.GE.AND P0, PT, R14, UR27, PT ;  /* 0x0000001b0e007c0c */ /* 0x000fe4000bf06270 */
[----:B----4-:R-:W-:Y:S01]  /*62920*/  SHF.R.U32.HI R13, RZ, 0x8, R15 ;  /* 0x00000008ff0d7819 */ /* 0x010fe2000001160f */
[----:B------:R-:W4:Y:S01]  /*62930*/  LDCU UR27, c[0x0][0x3b8] ;  /* 0x00007700ff1b77ac */ /* 0x000f220008000800 */
[----:B0-----:R-:W-:Y:S02]  /*62940*/  ISETP.LT.AND P3, PT, R10, UR38, !P0 ;  /* 0x000000260a007c0c */ /* 0x001fe4000c761270 */
[----:B------:R-:W-:Y:S02]  /*62950*/  ISETP.LT.AND P2, PT, R7, UR48, !P0 ;  /* 0x0000003007007c0c */ /* 0x000fe4000c741270 */
[----:B------:R-:W-:-:S02]  /*62960*/  LOP3.LUT R20, R20, 0xfffffeff, RZ, 0xc0, !PT ;  /* 0xfffffeff14147812 */ /* 0x000fc400078ec0ff */
[----:B-1----:R-:W-:Y:S01]  /*62970*/  ISETP.LT.AND P1, PT, R8, UR69, !P0 ;  /* 0x0000004508007c0c */ /* 0x002fe2000c721270 */
[----:B------:R-:W0:Y:S01]  /*62980*/  LDCU UR48, c[0x0][0x398] ;  /* 0x00007300ff3077ac */ /* 0x000e220008000800 */
[----:B------:R-:W1:Y:S05]  /*62990*/  LDCU UR69, c[0x0][0x398] ;  /* 0x00007300ff4577ac */ /* 0x000e6a0008000800 */
[----:B------:R-:W-:-:S04]  /*629a0*/  @P3 LOP3.LUT R20, R20, 0x100, RZ, 0xfc, !PT ;  /* 0x0000010014143812 */ /* 0x000fc800078efcff */
[----:B------:R-:W-:-:S04]  /*629b0*/  LOP3.LUT R20, R20, 0xfffff7ff, RZ, 0xc0, !PT ;  /* 0xfffff7ff14147812 */ /* 0x000fc800078ec0ff */
[----:B------:R-:W-:-:S04]  /*629c0*/  @P2 LOP3.LUT R20, R20, 0x800, RZ, 0xfc, !PT ;  /* 0x0000080014142812 */ /* 0x000fc800078efcff */
[----:B------:R-:W-:-:S04]  /*629d0*/  LOP3.LUT R20, R20, 0xfffffbff, RZ, 0xc0, !PT ;  /* 0xfffffbff14147812 */ /* 0x000fc800078ec0ff */
[----:B------:R-:W-:Y:S02]  /*629e0*/  @P1 LOP3.LUT R20, R20, 0x400, RZ, 0xfc, !PT ;  /* 0x0000040014141812 */ /* 0x000fe400078efcff */
[----:B------:R-:W-:Y:S02]  /*629f0*/  ISETP.LT.AND P1, PT, R9, UR51, !P0 ;  /* 0x0000003309007c0c */ /* 0x000fe4000c721270 */
[----:B------:R-:W-:Y:S02]  /*62a00*/  ISETP.LT.AND P3, PT, R11, UR49, !P0 ;  /* 0x000000310b007c0c */ /* 0x000fe4000c761270 */
[----:B0-----:R-:W-:Y:S02]  /*62a10*/  ISETP.LT.AND P2, PT, R0, UR48, !P0 ;  /* 0x0000003000007c0c */ /* 0x001fe4000c741270 */
[----:B------:R-:W-:Y:S01]  /*62a20*/  LOP3.LUT R20, R20, 0xfffffdff, RZ, 0xc0, !PT ;  /* 0xfffffdff14147812 */ /* 0x000fe200078ec0ff */
[----:B------:R-:W0:Y:S01]  /*62a30*/  LDCU UR49, c[0x0][0x398] ;  /* 0x00007300ff3177ac */ /* 0x000e220008000800 */
[----:B------:R-:W0:Y:S01]  /*62a40*/  LDCU UR48, c[0x0][0x398] ;  /* 0x00007300ff3077ac */ /* 0x000e220008000800 */
[----:B------:R-:W-:Y:S01]  /*62a50*/  LOP3.LUT R13, R13, 0xffff, RZ, 0xc0, !PT ;  /* 0x0000ffff0d0d7812 */ /* 0x000fe200078ec0ff */
[----:B------:R-:W0:Y:S03]  /*62a60*/  LDCU UR51, c[0x0][0x398] ;  /* 0x00007300ff3377ac */ /* 0x000e260008000800 */
        /* <DEDUP_REMOVED lines=14> */
[----:B------:R-:W-:Y:S01]  /*62b50*/  PRMT R25, R13, 0x3340, R1 ;  /* 0x000033400d197816 */ /* 0x000fe20000000001 */
[----:B------:R-:W1:Y:S01]  /*62b60*/  LDCU UR35, c[0x0][0x3b8] ;  /* 0x00007700ff2377ac */ /* 0x000e620008000800 */
[----:B0-----:R-:W-:Y:S02]  /*62b70*/  ISETP.LT.AND P3, PT, R7, UR49, !P0 ;  /* 0x0000003107007c0c */ /* 0x001fe4000c761270 */
[----:B------:R-:W-:Y:S02]  /*62b80*/  ISETP.LT.AND P1, PT, R11, UR46, !P0 ;  /* 0x0000002e0b007c0c */ /* 0x000fe4000c721270 */
[----:B------:R-:W-:-:S02]  /*62b90*/  ISETP.LT.AND P2, PT, R8, UR48, !P0 ;  /* 0x0000003008007c0c */ /* 0x000fc4000c741270 */
[----:B------:R-:W-:Y:S01]  /*62ba0*/  LOP3.LUT R20, R20, 0xfffffff7, RZ, 0xc0, !PT ;  /* 0xfffffff714147812 */ /* 0x000fe200078ec0ff */
[----:B------:R-:W0:Y:S01]  /*62bb0*/  LDCU UR49, c[0x0][0x398] ;  /* 0x00007300ff3177ac */ /* 0x000e220008000800 */
[----:B------:R-:W0:Y:S01]  /*62bc0*/  LDCU UR48, c[0x0][0x398] ;  /* 0x00007300ff3077ac */ /* 0x000e220008000800 */
[----:B------:R-:W-:Y:S04]  /*62bd0*/  STL [R1+0x2494], R25 ;  /* 0x0024941901007387 */ /* 0x000fe80000100800 */
[----:B------:R-:W4:Y:S01]  /*62be0*/  LDL.LU R15, [R1+0xa58] ;  /* 0x000a5800010f7983 */ /* 0x000f220000300800 */
[----:B------:R-:W-:Y:S01]  /*62bf0*/  VIADD R13, R4, 0x2c ;  /* 0x0000002c040d7836 */ /* 0x000fe20000000000 */
[----:B------:R-:W1:Y:S01]  /*62c00*/  LDCU UR46, c[0x0][0x398] ;  /* 0x00007300ff2e77ac */ /* 0x000e620008000800 */
[----:B------:R-:W-:-:S04]  /*62c10*/  @P3 LOP3.LUT R20, R20, 0x8, RZ, 0xfc, !PT ;  /* 0x0000000814143812 */ /* 0x000fc800078efcff */
[----:B------:R-:W-:Y:S02]  /*62c20*/  LOP3.LUT R20, R20, 0xfffffffb, RZ, 0xc0, !PT ;  /* 0xfffffffb14147812 */ /* 0x000fe400078ec0ff */
[----:B------:R-:W-:Y:S01]  /*62c30*/  ISETP.LT.AND P3, PT, R10, UR59, !P0 ;  /* 0x0000003b0a007c0c */ /* 0x000fe2000c761270 */
[----:B------:R-:W-:Y:S01]  /*62c40*/  STL [R1+0x2498], R16 ;  /* 0x0024981001007387 */ /* 0x000fe20000100800 */
[----:B------:R-:W1:Y:S01]  /*62c50*/  LDCU UR59, c[0x0][0x398] ;  /* 0x00007300ff3b77ac */ /* 0x000e620008000800 */
[----:B------:R-:W-:Y:S02]  /*62c60*/  @P2 LOP3.LUT R20, R20, 0x4, RZ, 0xfc, !PT ;  /* 0x0000000414142812 */ /* 0x000fe400078efcff */
[----:B0-----:R-:W-:Y:S02]  /*62c70*/  ISETP.LT.AND P2, PT, R0, UR49, !P0 ;  /* 0x0000003100007c0c */ /* 0x001fe4000c741270 */
[----:B------:R-:W-:Y:S02]  /*62c80*/  LOP3.LUT R20, R20, 0xfffffffd, RZ, 0xc0, !PT ;  /* 0xfffffffd14147812 */ /* 0x000fe400078ec0ff */
[----:B---3--:R-:W-:-:S04]  /*62c90*/  LOP3.LUT R19, R19, 0x7fffffff, RZ, 0xc0, !PT ;  /* 0x7fffffff13137812 */ /* 0x008fc800078ec0ff */
[----:B------:R-:W-:Y:S02]  /*62ca0*/  @P1 LOP3.LUT R19, R19, 0x80000000, RZ, 0xfc, !PT ;  /* 0x8000000013131812 */ /* 0x000fe400078efcff */
[----:B-1----:R-:W-:Y:S01]  /*62cb0*/  ISETP.LT.AND P1, PT, R9, UR69, !P0 ;  /* 0x0000004509007c0c */ /* 0x002fe2000c721270 */
[----:B------:R-:W0:Y:S01]  /*62cc0*/  LDCU UR69, c[0x0][0x398] ;  /* 0x00007300ff4577ac */ /* 0x000e220008000800 */
[----:B------:R-:W-:-:S11]  /*62cd0*/  LOP3.LUT R19, R19, 0xbfffffff, RZ, 0xc0, !PT ;  /* 0xbfffffff13137812 */ /* 0x000fd600078ec0ff */
[----:B------:R-:W-:Y:S02]  /*62ce0*/  @P1 LOP3.LUT R20, R20, 0x2, RZ, 0xfc, !PT ;  /* 0x0000000214141812 */ /* 0x000fe400078efcff */
[----:B------:R-:W-:Y:S02]  /*62cf0*/  ISETP.LT.AND P1, PT, R5, UR48, !P0 ;  /* 0x0000003005007c0c */ /* 0x000fe4000c721270 */
[----:B------:R-:W-:Y:S02]  /*62d00*/  @P2 LOP3.LUT R19, R19, 0x40000000, RZ, 0xfc, !PT ;  /* 0x4000000013132812 */ /* 0x000fe400078efcff */
[----:B--2---:R-:W-:Y:S02]  /*62d10*/  SHF.R.U32.HI R3, RZ, 0x8, R18 ;  /* 0x00000008ff037819 */ /* 0x004fe40000011612 */
[----:B------:R-:W-:Y:S01]  /*62d20*/  LOP3.LUT R20, R20, 0xfffffffe, RZ, 0xc0, !PT ;  /* 0xfffffffe14147812 */ /* 0x000fe200078ec0ff */
[----:B------:R-:W1:Y:S03]  /*62d30*/  LDCU.64 UR48, c[0x0][0x398] ;  /* 0x00007300ff3077ac */ /* 0x000e660008000a00 */
[----:B------:R-:W-:-:S02]  /*62d40*/  @P3 LOP3.LUT R20, R20, 0x1, RZ, 0xfc, !PT ;  /* 0x0000000114143812 */ /* 0x000fc400078efcff */
[----:B0-----:R-:W-:Y:S02]  /*62d50*/  ISETP.LT.AND P0, PT, R6, UR69, !P0 ;  /* 0x0000004506007c0c */ /* 0x001fe4000c701270 */
[----:B------:R-:W-:Y:S01]  /*62d60*/  LOP3.LUT R19, R19, 0xdfffffff, RZ, 0xc0, !PT ;  /* 0xdfffffff13137812 */ /* 0x000fe200078ec0ff */
[----:B------:R-:W0:Y:S01]  /*62d70*/  LDCU UR69, c[0x0][0x398] ;  /* 0x00007300ff4577ac */ /* 0x000e220008000800 */
[----:B------:R-:W-:Y:S04]  /*62d80*/  STL [R1+0x249c], R20 ;  /* 0x00249c1401007387 */ /* 0x000fe80000100800 */
[----:B------:R-:W2:Y:S01]  /*62d90*/  LDL.LU R18, [R1+0x252c] ;  /* 0x00252c0001127983 */ /* 0x000ea20000300800 */
[----:B------:R-:W-:-:S04]  /*62da0*/  @P1 LOP3.LUT R19, R19, 0x20000000, RZ, 0xfc, !PT ;  /* 0x2000000013131812 */ /* 0x000fc800078efcff */
[----:B------:R-:W-:-:S04]  /*62db0*/  LOP3.LUT R19, R19, 0xefffffff, RZ, 0xc0, !PT ;  /* 0xefffffff13137812 */ /* 0x000fc800078ec0ff */
[----:B------:R-:W-:Y:S02]  /*62dc0*/  @P0 LOP3.LUT R19, R19, 0x10000000, RZ, 0xfc, !PT ;  /* 0x1000000013130812 */ /* 0x000fe400078efcff */
[----:B------:R-:W-:Y:S02]  /*62dd0*/  ISETP.GE.AND P0, PT, R13, UR39, PT ;  /* 0x000000270d007c0c */ /* 0x000fe4000bf06270 */
[----:B------:R-:W-:Y:S01]  /*62de0*/  LOP3.LUT R3, R3, 0xffff, RZ, 0xc0, !PT ;  /* 0x0000ffff03037812 */ /* 0x000fe200078ec0ff */
[----:B------:R-:W3:Y:S01]  /*62df0*/  LDL.LU R13, [R1+0xacc] ;  /* 0x000acc00010d7983 */ /* 0x000ee20000300800 */
[----:B------:R-:W-:Y:S02]  /*62e00*/  LOP3.LUT R19, R19, 0xff7fffff, RZ, 0xc0, !PT ;  /* 0xff7fffff13137812 */ /* 0x000fe400078ec0ff */
[----:B-1----:R-:W-:Y:S02]  /*62e10*/  ISETP.LT.AND P1, PT, R11, UR48, !P0 ;  /* 0x000000300b007c0c */ /* 0x002fe4000c721270 */
[----:B------:R-:W-:-:S02]  /*62e20*/  ISETP.LT.AND P3, PT, R7, UR64, !P0 ;  /* 0x0000004007007c0c */ /* 0x000fc4000c761270 */
[----:B------:R-:W-:Y:S01]  /*62e30*/  ISETP.LT.AND P2, PT, R8, UR63, !P0 ;  /* 0x0000003f08007c0c */ /* 0x000fe2000c741270 */
[----:B------:R-:W1:Y:S01]  /*62e40*/  LDCU UR63, c[0x0][0x398] ;  /* 0x00007300ff3f77ac */ /* 0x000e620008000800 */
[----:B------:R-:W1:Y:S01]  /*62e50*/  LDCU UR64, c[0x0][0x398] ;  /* 0x00007300ff4077ac */ /* 0x000e620008000800 */
[----:B------:R-:W1:Y:S01]  /*62e60*/  LDCU.64 UR38, c[0x0][0x398] ;  /* 0x00007300ff2677ac */ /* 0x000e620008000a00 */
[----:B------:R-:W1:Y:S05]  /*62e70*/  LDCU UR48, c[0x0][0x398] ;  /* 0x00007300ff3077ac */ /* 0x000e6a0008000800 */
[----:B------:R-:W-:-:S04]  /*62e80*/  @P1 LOP3.LUT R19, R19, 0x800000, RZ, 0xfc, !PT ;  /* 0x0080000013131812 */ /* 0x000fc800078efcff */
[----:B------:R-:W-:Y:S02]  /*62e90*/  LOP3.LUT R19, R19, 0xf7ffffff, RZ, 0xc0, !PT ;  /* 0xf7ffffff13137812 */ /* 0x000fe400078ec0ff */
[----:B0-----:R-:W-:Y:S01]  /*62ea0*/  ISETP.LT.AND P1, PT, R9, UR69, !P0 ;  /* 0x0000004509007c0c */ /* 0x001fe2000c721270 */
[----:B------:R-:W0:Y:S01]  /*62eb0*/  LDCU UR69, c[0x0][0x398] ;  /* 0x00007300ff4577ac */ /* 0x000e220008000800 */
[----:B------:R-:W-:-:S04]  /*62ec0*/  @P3 LOP3.LUT R19, R19, 0x8000000, RZ, 0xfc, !PT ;  /* 0x0800000013133812 */ /* 0x000fc800078efcff */
[----:B------:R-:W-:-:S04]  /*62ed0*/  LOP3.LUT R19, R19, 0xfbffffff, RZ, 0xc0, !PT ;  /* 0xfbffffff13137812 */ /* 0x000fc800078ec0ff */
[----:B------:R-:W-:-:S04]  /*62ee0*/  @P2 LOP3.LUT R19, R19, 0x4000000, RZ, 0xfc, !PT ;  /* 0x0400000013132812 */ /* 0x000fc800078efcff */
[----:B------:R-:W-:-:S04]  /*62ef0*/  LOP3.LUT R19, R19, 0xfdffffff, RZ, 0xc0, !PT ;  /* 0xfdffffff13137812 */ /* 0x000fc800078ec0ff */
[----:B------:R-:W-:Y:S02]  /*62f00*/  @P1 LOP3.LUT R19, R19, 0x2000000, RZ, 0xfc, !PT ;  /* 0x0200000013131812 */ /* 0x000fe400078efcff */
[----:B-1----:R-:W-:Y:S01]  /*62f10*/  ISETP.LT.AND P1, PT, R5, UR63, !P0 ;  /* 0x0000003f05007c0c */ /* 0x002fe2000c721270 */
[----:B------:R-:W1:Y:S01]  /*62f20*/  LDCU UR63, c[0x0][0x3b8] ;  /* 0x00007700ff3f77ac */ /* 0x000e620008000800 */
[----:B------:R-:W-:Y:S02]  /*62f30*/  ISETP.LT.AND P3, PT, R10, UR65, !P0 ;  /* 0x000000410a007c0c */ /* 0x000fe4000c761270 */
[----:B------:R-:W-:Y:S02]  /*62f40*/  ISETP.LT.AND P2, PT, R0, UR64, !P0 ;  /* 0x0000004000007c0c */ /* 0x000fe4000c741270 */
[----:B------:R-:W-:Y:S01]  /*62f50*/  LOP3.LUT R19, R19, 0xfeffffff, RZ, 0xc0, !PT ;  /* 0xfeffffff13137812 */ /* 0x000fe200078ec0ff */
[----:B------:R-:W2:Y:S01]  /*62f60*/  LDCU UR64, c[0x0][0x398] ;  /* 0x00007300ff4077ac */ /* 0x000ea20008000800 */
[----:B------:R-:W2:Y:S07]  /*62f70*/  LDCU UR65, c[0x0][0x398] ;  /* 0x00007300ff4177ac */ /* 0x000eae0008000800 */
[----:B------:R-:W-:Y:S01]  /*62f80*/  @P3 LOP3.LUT R19, R19, 0x1000000, RZ, 0xfc, !PT ;  /* 0x0100000013133812 */ /* 0x000fe200078efcff */
[----:B-1----:R-:W-:Y:S01]  /*62f90*/  VIADD R2, R2, UR63 ;  /* 0x0000003f02027c36 */ /* 0x002fe20008000000 */
[----:B------:R-:W1:Y:S02]  /*62fa0*/  LDCU UR63, c[0x0][0x3b8] ;  /* 0x00007700ff3f77ac */ /* 0x000e640008000800 */
[----:B------:R-:W-:-:S02]  /*62fb0*/  LOP3.LUT R19, R19, 0xffbfffff, RZ, 0xc0, !PT ;  /* 0xffbfffff13137812 */ /* 0x000fc400078ec0ff */
[----:B0-----:R-:W-:Y:S01]  /*62fc0*/  ISETP.LT.AND P0, PT, R6, UR69, !P0 ;  /* 0x0000004506007c0c */ /* 0x001fe2000c701270 */
[----:B------:R-:W0:Y:S01]  /*62fd0*/  LDCU UR69, c[0x0][0x3b8] ;  /* 0x00007700ff4577ac */ /* 0x000e220008000800 */
[----:B------:R-:W-:-:S04]  /*62fe0*/  @P2 LOP3.LUT R19, R19, 0x400000, RZ, 0xfc, !PT ;  /* 0x0040000013132812 */ /* 0x000fc800078efcff */
[----:B------:R-:W-:Y:S02]  /*62ff0*/  LOP3.LUT R19, R19, 0xffdfffff, RZ, 0xc0, !PT ;  /* 0xffdfffff13137812 */ /* 0x000fe400078ec0ff */
[----:B----4-:R-:W-:-:S04]  /*63000*/  SHF.R.U32.HI R12, RZ, 0x8, R15 ;  /* 0x00000008ff0c7819 */ /* 0x010fc8000001160f */
[----:B------:R-:W-:Y:S02]  /*63010*/  LOP3.LUT R12, R12, 0xffff, RZ, 0xc0, !PT ;  /* 0x0000ffff0c0c7812 */ /* 0x000fe400078ec0ff */
[--C-:B------:R-:W-:Y:S02]  /*63020*/  PRMT R15, R3, 0x3340, R1.reuse ;  /* 0x00003340030f7816 */ /* 0x100fe40000000001 */
[----:B------:R-:W-:-:S05]  /*63030*/  PRMT R27, R12, 0x3340, R1 ;  /* 0x000033400c1b7816 */ /* 0x000fca0000000001 */
[----:B------:R-:W-:Y:S04]  /*63040*/  STL [R1+0x24a0], R27 ;  /* 0x0024a01b01007387 */ /* 0x000fe80000100800 */
[----:B------:R-:W-:Y:S04]  /*63050*/  STL [R1+0x24a4], R15 ;  /* 0x0024a40f01007387 */ /* 0x000fe80000100800 */
[----:B------:R1:W-:Y:S01]  /*63060*/  STL [R1+0x400], R2 ;  /* 0x0004000201007387 */ /* 0x0003e20000100800 */
[----:B------:R-:W-:-:S04]  /*63070*/  @P1 LOP3.LUT R19, R19, 0x200000, RZ, 0xfc, !PT ;  /* 0x0020000013131812 */ /* 0x000fc800078efcff */
[----:B------:R-:W-:Y:S01]  /*63080*/  LOP3.LUT R19, R19, 0xffefffff, RZ, 0xc0, !PT ;  /* 0xffefffff13137812 */ /* 0x000fe200078ec0ff */
[----:B-1----:R-:W-:-:S03]  /*63090*/  VIADD R2, R2, UR63 ;  /* 0x0000003f02027c36 */ /* 0x002fc60008000000 */
[----:B------:R-:W-:Y:S01]  /*630a0*/  @P0 LOP3.LUT R19, R19, 0x100000, RZ, 0xfc, !PT ;  /* 0x0010000013130812 */ /* 0x000fe200078efcff */
[----:B------:R-:W1:Y:S01]  /*630b0*/  LDCU UR63, c[0x0][0x398] ;  /* 0x00007300ff3f77ac */ /* 0x000e620008000800 */
[----:B--2---:R-:W-:Y:S02]  /*630c0*/  SHF.R.U32.HI R12, RZ, 0x8, R18 ;  /* 0x00000008ff0c7819 */ /* 0x004fe40000011612 */
[----:B------:R-:W2:Y:S04]  /*630d0*/  LDL.LU R18, [R1+0x2528] ;  /* 0x0025280001127983 */ /* 0x000ea80000300800 */
[----:B------:R4:W-:Y:S01]  /*630e0*/  STL [R1+0x64c], R2 ;  /* 0x00064c0201007387 */ /* 0x0009e20000100800 */
[----:B---3--:R-:W-:Y:S01]  /*630f0*/  SHF.R.U32.HI R3, RZ, 0x8, R13 ;  /* 0x00000008ff037819 */ /* 0x008fe2000001160d */
[----:B------:R-:W-:-:S05]  /*63100*/  VIADD R13, R4, 0x2b ;  /* 0x0000002b040d7836 */ /* 0x000fca0000000000 */
[----:B------:R-:W-:Y:S02]  /*63110*/  ISETP.GE.AND P0, PT, R13, UR47, PT ;  /* 0x0000002f0d007c0c */ /* 0x000fe4000bf06270 */
[----:B------:R-:W3:Y:S01]  /*63120*/  LDL.LU R13, [R1+0xac8] ;  /* 0x000ac800010d7983 */ /* 0x000ee20000300800 */
[----:B------:R-:W-:Y:S02]  /*63130*/  LOP3.LUT R3, R3, 0xffff, RZ, 0xc0, !PT ;  /* 0x0000ffff03037812 */ /* 0x000fe400078ec0ff */
[----:B------:R-:W-:-:S04]  /*63140*/  LOP3.LUT R12, R12, 0xffff, RZ, 0xc0, !PT ;  /* 0x0000ffff0c0c7812 */ /* 0x000fc800078ec0ff */
[----:B------:R-:W-:-:S05]  /*63150*/  PRMT R14, R3, 0x3340, R12 ;  /* 0x00003340030e7816 */ /* 0x000fca000000000c */
[----:B------:R-:W-:Y:S01]  /*63160*/  STL [R1+0x24a8], R14 ;  /* 0x0024a80e01007387 */ /* 0x000fe20000100800 */
[----:B----4-:R-:W-:Y:S01]  /*63170*/  VIADD R2, R2, UR73 ;  /* 0x0000004902027c36 */ /* 0x010fe20008000000 */
[----:B------:R-:W-:Y:S02]  /*63180*/  ISETP.LT.AND P1, PT, R11, UR38, !P0 ;  /* 0x000000260b007c0c */ /* 0x000fe4000c721270 */
[----:B------:R-:W-:Y:S02]  /*63190*/  ISETP.LT.AND P3, PT, R7, UR76, !P0 ;  /* 0x0000004c07007c0c */ /* 0x000fe4000c761270 */
[----:B------:R-:W-:Y:S02]  /*631a0*/  LOP3.LUT R19, R19, 0xffff7fff, RZ, 0xc0, !PT ;  /* 0xffff7fff13137812 */ /* 0x000fe400078ec0ff */
[----:B------:R-:W-:Y:S01]  /*631b0*/  ISETP.LT.AND P2, PT, R8, UR77, !P0 ;  /* 0x0000004d08007c0c */ /* 0x000fe2000c741270 */
[----:B------:R-:W4:Y:S01]  /*631c0*/  LDCU UR76, c[0x0][0x398] ;  /* 0x00007300ff4c77ac */ /* 0x000f220008000800 */
[----:B------:R-:W0:Y:S01]  /*631d0*/  LDCU UR77, c[0x0][0x398] ;  /* 0x00007300ff4d77ac */ /* 0x000e220008000800 */
[----:B------:R-:W0:Y:S01]  /*631e0*/  LDCU UR73, c[0x0][0x398] ;  /* 0x00007300ff4977ac */ /* 0x000e220008000800 */
[----:B------:R-:W0:Y:S03]  /*631f0*/  LDCU UR38, c[0x0][0x398] ;  /* 0x00007300ff2677ac */ /* 0x000e260008000800 */
[----:B------:R-:W-:-:S04]  /*63200*/  @P1 LOP3.LUT R19, R19, 0x8000, RZ, 0xfc, !PT ;  /* 0x0000800013131812 */ /* 0x000fc800078efcff */
[----:B------:R-:W-:Y:S02]  /*63210*/  LOP3.LUT R19, R19, 0xfff7ffff, RZ, 0xc0, !PT ;  /* 0xfff7ffff13137812 */ /* 0x000fe400078ec0ff */
[----:B------:R-:W-:Y:S01]  /*63220*/  ISETP.LT.AND P1, PT, R9, UR70, !P0 ;  /* 0x0000004609007c0c */ /* 0x000fe2000c721270 */
[----:B------:R-:W0:Y:S01]  /*63230*/  LDCU UR70, c[0x0][0x398] ;  /* 0x00007300ff4677ac */ /* 0x000e220008000800 */
[----:B------:R-:W-:-:S04]  /*63240*/  @P3 LOP3.LUT R19, R19, 0x80000, RZ, 0xfc, !PT ;  /* 0x0008000013133812 */ /* 0x000fc800078efcff */
[----:B------:R-:W-:Y:S02]  /*63250*/  LOP3.LUT R19, R19, 0xfffbffff, RZ, 0xc0, !PT ;  /* 0xfffbffff13137812 */ /* 0x000fe400078ec0ff */
[----:B------:R-:W-:Y:S01]  /*63260*/  ISETP.LT.AND P3, PT, R10, UR46, !P0 ;  /* 0x0000002e0a007c0c */ /* 0x000fe2000c761270 */
[----:B------:R-:W1:Y:S01]  /*63270*/  LDCU.64 UR46, c[0x0][0x398] ;  /* 0x00007300ff2e77ac */ /* 0x000e620008000a00 */
[----:B------:R-:W-:-:S04]  /*63280*/  @P2 LOP3.LUT R19, R19, 0x40000, RZ, 0xfc, !PT ;  /* 0x0004000013132812 */ /* 0x000fc800078efcff */
[----:B------:R-:W-:Y:S02]  /*63290*/  LOP3.LUT R19, R19, 0xfffdffff, RZ, 0xc0, !PT ;  /* 0xfffdffff13137812 */ /* 0x000fe400078ec0ff */
[----:B----4-:R-:W-:Y:S01]  /*632a0*/  ISETP.LT.AND P2, PT, R0, UR76, !P0 ;  /* 0x0000004c00007c0c */ /* 0x010fe2000c741270 */
[----:B------:R-:W4:Y:S01]  /*632b0*/  LDCU UR76, c[0x0][0x398] ;  /* 0x00007300ff4c77ac */ /* 0x000f220008000800 */
        /* <DEDUP_REMOVED lines=14> */
[----:B------:R-:W2:Y:S04]  /*633a0*/  LDL.LU R18, [R1+0x2524] ;  /* 0x0025240001127983 */ /* 0x000ea80000300800 */
[----:B------:R0:W-:Y:S04]  /*633b0*/  STL [R1+0x62c], R2 ;  /* 0x00062c0201007387 */ /* 0x0001e80000100800 */
[----:B------:R-:W4:Y:S01]  /*633c0*/  LDL.LU R26, [R1+0x774] ;  /* 0x00077400011a7983 */ /* 0x000f220000300800 */
[----:B---3--:R-:W-:-:S04]  /*633d0*/  SHF.R.U32.HI R12, RZ, 0x8, R13 ;  /* 0x00000008ff0c7819 */ /* 0x008fc8000001160d */
[----:B------:R-:W-:-:S04]  /*633e0*/  LOP3.LUT R12, R12, 0xffff, RZ, 0xc0, !PT ;  /* 0x0000ffff0c0c7812 */ /* 0x000fc800078ec0ff */
[----:B------:R-:W-:-:S05]  /*633f0*/  PRMT R28, R12, 0x3340, R1 ;  /* 0x000033400c1c7816 */ /* 0x000fca0000000001 */
[----:B------:R-:W-:Y:S04]  /*63400*/  STL [R1+0x24ac], R28 ;  /* 0x0024ac1c01007387 */ /* 0x000fe80000100800 */
[----:B------:R-:W3:Y:S01]  /*63410*/  LDL.LU R29, [R1+0xb4c] ;  /* 0x000b4c00011d7983 */ /* 0x000ee20000300800 */
[----:B------:R-:W-:-:S05]  /*63420*/  VIADD R13, R4, 0x2a ;  /* 0x0000002a040d7836 */ /* 0x000fca0000000000 */
[----:B------:R-:W-:Y:S01]  /*63430*/  ISETP.GE.AND P0, PT, R13, UR49, PT ;  /* 0x000000310d007c0c */ /* 0x000fe2000bf06270 */
[----:B------:R-:W0:Y:S03]  /*63440*/  LDCU UR49, c[0x0][0x398] ;  /* 0x00007300ff3177ac */ /* 0x000e260008000800 */
[----:B-1----:R-:W-:Y:S02]  /*63450*/  ISETP.LT.AND P3, PT, R11, UR46, !P0 ;  /* 0x0000002e0b007c0c */ /* 0x002fe4000c761270 */
[----:B------:R-:W-:Y:S02]  /*63460*/  LOP3.LUT R19, R19, 0xffffff7f, RZ, 0xc0, !PT ;  /* 0xffffff7f13137812 */ /* 0x000fe400078ec0ff */
[----:B------:R-:W-:Y:S01]  /*63470*/  ISETP.LT.AND P1, PT, R8, UR48, !P0 ;  /* 0x0000003008007c0c */ /* 0x000fe2000c721270 */
[----:B------:R-:W1:Y:S01]  /*63480*/  LDCU UR46, c[0x0][0x398] ;  /* 0x00007300ff2e77ac */ /* 0x000e620008000800 */
[----:B------:R-:W1:Y:S01]  /*63490*/  LDCU UR48, c[0x0][0x398] ;  /* 0x00007300ff3077ac */ /* 0x000e620008000800 */
[----:B0-----:R-:W-:-:S06]  /*634a0*/  ISETP.LT.AND P2, PT, R7, UR49, !P0 ;  /* 0x0000003107007c0c */ /* 0x001fcc000c741270 */
[----:B------:R-:W-:Y:S01]  /*634b0*/  @P3 LOP3.LUT R19, R19, 0x80, RZ, 0xfc, !PT ;  /* 0x0000008013133812 */ /* 0x000fe200078efcff */
[----:B------:R-:W0:Y:S03]  /*634c0*/  LDCU UR49, c[0x0][0x398] ;  /* 0x00007300ff3177ac */ /* 0x000e260008000800 */
[----:B------:R-:W-:-:S04]  /*634d0*/  LOP3.LUT R19, R19, 0xfffff7ff, RZ, 0xc0, !PT ;  /* 0xfffff7ff13137812 */ /* 0x000fc800078ec0ff */
[----:B------:R-:W-:-:S04]  /*634e0*/  @P2 LOP3.LUT R19, R19, 0x800, RZ, 0xfc, !PT ;  /* 0x0000080013132812 */ /* 0x000fc800078efcff */
[----:B------:R-:W-:-:S04]  /*634f0*/  LOP3.LUT R19, R19, 0xfffffbff, RZ, 0xc0, !PT ;  /* 0xfffffbff13137812 */ /* 0x000fc800078ec0ff */
[----:B------:R-:W-:Y:S02]  /*63500*/  @P1 LOP3.LUT R19, R19, 0x400, RZ, 0xfc, !PT ;  /* 0x0000040013131812 */ /* 0x000fe400078efcff */
[----:B------:R-:W-:Y:S02]  /*63510*/  ISETP.LT.AND P1, PT, R9, UR10, !P0 ;  /* 0x0000000a09007c0c */ /* 0x000fe4000c721270 */
[----:B-1----:R-:W-:Y:S01]  /*63520*/  ISETP.LT.AND P3, PT, R10, UR46, !P0 ;  /* 0x0000002e0a007c0c */ /* 0x002fe2000c761270 */
[----:B------:R-:W1:Y:S01]  /*63530*/  LDCU UR10, c[0x0][0x398] ;  /* 0x00007300ff0a77ac */ /* 0x000e620008000800 */
[----:B------:R-:W-:Y:S02]  /*63540*/  LOP3.LUT R19, R19, 0xfffffdff, RZ, 0xc0, !PT ;  /* 0xfffffdff13137812 */ /* 0x000fe400078ec0ff */
[----:B0-----:R-:W-:-:S07]  /*63550*/  ISETP.LT.AND P2, PT, R0, UR49, !P0 ;  /* 0x0000003100007c0c */ /* 0x001fce000c741270 */
[----:B------:R-:W-:-:S04]  /*63560*/  @P1 LOP3.LUT R19, R19, 0x200, RZ, 0xfc, !PT ;  /* 0x0000020013131812 */ /* 0x000fc800078efcff */
[----:B------:R-:W-:Y:S02]  /*63570*/  LOP3.LUT R19, R19, 0xfffffeff, RZ, 0xc0, !PT ;  /* 0xfffffeff13137812 */ /* 0x000fe400078ec0ff */
[----:B------:R-:W-:Y:S01]  /*63580*/  ISETP.LT.AND P1, PT, R5, UR48, !P0 ;  /* 0x0000003005007c0c */ /* 0x000fe2000c721270 */
[----:B------:R-:W0:Y:S01]  /*63590*/  LDCU.64 UR48, c[0x0][0x398] ;  /* 0x00007300ff3077ac */ /* 0x000e220008000a00 */
[----:B------:R-:W-:-:S04]  /*635a0*/  @P3 LOP3.LUT R19, R19, 0x100, RZ, 0xfc, !PT ;  /* 0x0000010013133812 */ /* 0x000fc800078efcff */
[----:B------:R-:W-:Y:S02]  /*635b0*/  LOP3.LUT R19, R19, 0xffffffbf, RZ, 0xc0, !PT ;  /* 0xffffffbf13137812 */ /* 0x000fe400078ec0ff */
[----:B-1----:R-:W-:Y:S02]  /*635c0*/  ISETP.LT.AND P0, PT, R6, UR10, !P0 ;  /* 0x0000000a06007c0c */ /* 0x002fe4000c701270 */
[----:B------:R-:W-:-:S04]  /*635d0*/  @P2 LOP3.LUT R19, R19, 0x40, RZ, 0xfc, !PT ;  /* 0x0000004013132812 */ /* 0x000fc800078efcff */
[----:B------:R-:W-:-:S04]  /*635e0*/  LOP3.LUT R19, R19, 0xffffffdf, RZ, 0xc0, !PT ;  /* 0xffffffdf13137812 */ /* 0x000fc800078ec0ff */
[----:B------:R-:W-:Y:S01]  /*635f0*/  @P1 LOP3.LUT R19, R19, 0x20, RZ, 0xfc, !PT ;  /* 0x0000002013131812 */ /* 0x000fe200078efcff */
[----:B------:R-:W-:-:S03]  /*63600*/  VIADD R12, R4, 0x29 ;  /* 0x00000029040c7836 */ /* 0x000fc60000000000 */
[----:B------:R-:W-:-:S04]  /*63610*/  LOP3.LUT R19, R19, 0xffffffef, RZ, 0xc0, !PT ;  /* 0xffffffef13137812 */ /* 0x000fc800078ec0ff */
[----:B------:R-:W-:Y:S02]  /*63620*/  @P0 LOP3.LUT R19, R19, 0x10, RZ, 0xfc, !PT ;  /* 0x0000001013130812 */ /* 0x000fe400078efcff */
[----:B------:R-:W-:Y:S02]  /*63630*/  ISETP.GE.AND P0, PT, R12, UR39, PT ;  /* 0x000000270c007c0c */ /* 0x000fe4000bf06270 */
[----:B------:R-:W-:Y:S01]  /*63640*/  LOP3.LUT R3, R3, 0xffff, RZ, 0xc0, !PT ;  /* 0x0000ffff03037812 */ /* 0x000fe200078ec0ff */
[----:B------:R-:W-:Y:S01]  /*63650*/  VIADD R2, R2, UR5 ;  /* 0x0000000502027c36 */ /* 0x000fe20008000000 */
[----:B------:R-:W-:Y:S02]  /*63660*/  LOP3.LUT R19, R19, 0xfffffff7, RZ, 0xc0, !PT ;  /* 0xfffffff713137812 */ /* 0x000fe400078ec0ff */
[----:B------:R-:W-:Y:S02]  /*63670*/  ISETP.LT.AND P3, PT, R7, UR72, !P0 ;  /* 0x0000004807007c0c */ /* 0x000fe4000c761270 */
[----:B0-----:R-:W-:-:S02]  /*63680*/  ISETP.LT.AND P1, PT, R11, UR48, !P0 ;  /* 0x000000300b007c0c */ /* 0x001fc4000c721270 */
[----:B------:R-:W-:Y:S02]  /*63690*/  ISETP.LT.AND P2, PT, R8, UR71, !P0 ;  /* 0x0000004708007c0c */ /* 0x000fe4000c741270 */
[----:B------:R-:W-:Y:S01]  /*636a0*/  PRMT R13, R3, 0x3340, R1 ;  /* 0x00003340030d7816 */ /* 0x000fe20000000001 */
[----:B------:R-:W0:Y:S01]  /*636b0*/  LDCU UR5, c[0x0][0x3b8] ;  /* 0x00007700ff0577ac */ /* 0x000e220008000800 */
[----:B------:R-:W1:Y:S01]  /*636c0*/  LDCU UR48, c[0x0][0x3b8] ;  /* 0x00007700ff3077ac */ /* 0x000e620008000800 */
[----:B------:R-:W0:Y:S01]  /*636d0*/  LDCU UR39, c[0x0][0x398] ;  /* 0x00007300ff2777ac */ /* 0x000e220008000800 */
[----:B------:R-:W0:Y:S01]  /*636e0*/  LDCU UR71, c[0x0][0x398] ;  /* 0x00007300ff4777ac */ /* 0x000e220008000800 */
[----:B------:R-:W0:Y:S02]  /*636f0*/  LDCU UR72, c[0x0][0x398] ;  /* 0x00007300ff4877ac */ /* 0x000e240008000800 */
[----:B------:R-:W-:-:S04]  /*63700*/  @P3 LOP3.LUT R19, R19, 0x8, RZ, 0xfc, !PT ;  /* 0x0000000813133812 */ /* 0x000fc800078efcff */
[----:B------:R-:W-:Y:S02]  /*63710*/  LOP3.LUT R19, R19, 0xfffffffb, RZ, 0xc0, !PT ;  /* 0xfffffffb13137812 */ /* 0x000fe400078ec0ff */
[----:B------:R-:W-:Y:S02]  /*63720*/  ISETP.LT.AND P3, PT, R10, UR8, !P0 ;  /* 0x000000080a007c0c */ /* 0x000fe4000c761270 */
[----:B------:R-:W-:-:S04]  /*63730*/  @P2 LOP3.LUT R19, R19, 0x4, RZ, 0xfc, !PT ;  /* 0x0000000413132812 */ /* 0x000fc800078efcff */
[----:B------:R-:W-:Y:S01]  /*63740*/  LOP3.LUT R19, R19, 0xfffffffd, RZ, 0xc0, !PT ;  /* 0xfffffffd13137812 */ /* 0x000fe200078ec0ff */
[----:B------:R-:W-:Y:S04]  /*63750*/  STL [R1+0x24b0], R13 ;  /* 0x0024b00d01007387 */ /* 0x000fe80000100800 */
[----:B------:R0:W-:Y:S02]  /*63760*/  STL [R1+0x5ec], R2 ;  /* 0x0005ec0201007387 */ /* 0x0001e40000100800 */
[----:B0-----:R-:W-:Y:S01]  /*63770*/  VIADD R2, R2, UR17 ;  /* 0x0000001102027c36 */ /* 0x001fe20008000000 */
[----:B--2---:R-:W-:-:S04]  /*63780*/  LOP3.LUT R18, R18, 0x7fffffff, RZ, 0xc0, !PT ;  /* 0x7fffffff12127812 */ /* 0x004fc800078ec0ff */
[----:B------:R-:W-:Y:S02]  /*63790*/  @P1 LOP3.LUT R18, R18, 0x80000000, RZ, 0xfc, !PT ;  /* 0x8000000012121812 */ /* 0x000fe400078efcff */
[----:B------:R-:W-:Y:S02]  /*637a0*/  ISETP.LT.AND P1, PT, R9, UR11, !P0 ;  /* 0x0000000b09007c0c */ /* 0x000fe4000c721270 */
[----:B----4-:R-:W-:Y:S02]  /*637b0*/  SHF.R.U32.HI R3, RZ, 0x8, R26 ;  /* 0x00000008ff037819 */ /* 0x010fe4000001161a */
[----:B------:R-:W-:Y:S02]  /*637c0*/  ISETP.LT.AND P2, PT, R0, UR6, !P0 ;  /* 0x0000000600007c0c */ /* 0x000fe4000c741270 */
[----:B------:R-:W-:Y:S01]  /*637d0*/  LOP3.LUT R18, R18, 0xbfffffff, RZ, 0xc0, !PT ;  /* 0xbfffffff12127812 */ /* 0x000fe200078ec0ff */
[----:B------:R-:W0:Y:S01]  /*637e0*/  LDCU.64 UR10, c[0x0][0x398] ;  /* 0x00007300ff0a77ac */ /* 0x000e220008000a00 */
[----:B------:R-:W-:-:S05]  /*637f0*/  LOP3.LUT R12, R3, 0xffff, RZ, 0xc0, !PT ;  /* 0x0000ffff030c7812 */ /* 0x000fca00078ec0ff */
[----:B------:R-:W-:-:S04]  /*63800*/  @P1 LOP3.LUT R19, R19, 0x2, RZ, 0xfc, !PT ;  /* 0x0000000213131812 */ /* 0x000fc800078efcff */
[----:B------:R-:W-:Y:S02]  /*63810*/  LOP3.LUT R19, R19, 0xfffffffe, RZ, 0xc0, !PT ;  /* 0xfffffffe13137812 */ /* 0x000fe400078ec0ff */
[----:B------:R-:W-:Y:S02]  /*63820*/  PRMT R12, R12, 0x3340, R1 ;  /* 0x000033400c0c7816 */ /* 0x000fe40000000001 */
[----:B------:R-:W-:-:S05]  /*63830*/  @P3 LOP3.LUT R19, R19, 0x1, RZ, 0xfc, !PT ;  /* 0x0000000113133812 */ /* 0x000fca00078efcff */
[----:B------:R-:W-:Y:S04]  /*63840*/  STL [R1+0x24b4], R19 ;  /* 0x0024b41301007387 */ /* 0x000fe80000100800 */
[----:B------:R-:W2:Y:S04]  /*63850*/  LDL.LU R26, [R1+0x784] ;  /* 0x00078400011a7983 */ /* 0x000ea80000300800 */
[----:B------:R-:W-:Y:S01]  /*63860*/  STL [R1+0x24b8], R12 ;  /* 0x0024b80c01007387 */ /* 0x000fe20000100800 */
[----:B---3--:R-:W-:-:S03]  /*63870*/  SHF.R.U32.HI R3, RZ, 0x8, R29 ;  /* 0x00000008ff037819 */ /* 0x008fc6000001161d */
[----:B------:R-:W-:Y:S04]  /*63880*/  STL [R1+0x5e4], R2 ;  /* 0x0005e40201007387 */ /* 0x000fe80000100800 */
[----:B------:R-:W3:Y:S01]  /*63890*/  LDL.LU R29, [R1+0xb98] ;  /* 0x000b9800011d7983 */ /* 0x000ee20000300800 */
[----:B------:R-:W-:-:S04]  /*638a0*/  LOP3.LUT R3, R3, 0xffff, RZ, 0xc0, !PT ;  /* 0x0000ffff03037812 */ /* 0x000fc800078ec0ff */
[----:B------:R-:W-:-:S05]  /*638b0*/  PRMT R3, R3, 0x3340, R1 ;  /* 0x0000334003037816 */ /* 0x000fca0000000001 */
[----:B------:R4:W-:Y:S02]  /*638c0*/  STL [R1+0x38], R3 ;  /* 0x0000380301007387 */ /* 0x0009e40000100800 */
[----:B----4-:R-:W-:Y:S01]  /*638d0*/  VIADD R3, R2, UR9 ;  /* 0x0000000902037c36 */ /* 0x010fe20008000000 */
[----:B------:R-:W-:Y:S02]  /*638e0*/  ISETP.LT.AND P1, PT, R5, UR14, !P0 ;  /* 0x0000000e05007c0c */ /* 0x000fe4000c721270 */
[----:B------:R-:W-:Y:S01]  /*638f0*/  @P2 LOP3.LUT R18, R18, 0x40000000, RZ, 0xfc, !PT ;  /* 0x4000000012122812 */ /* 0x000fe200078efcff */
[----:B------:R-:W-:Y:S01]  /*63900*/  VIADD R13, R4, 0x28 ;  /* 0x00000028040d7836 */ /* 0x000fe20000000000 */
[----:B------:R-:W4:Y:S01]  /*63910*/  LDCU.64 UR8, c[0x0][0x398] ;  /* 0x00007300ff0877ac */ /* 0x000f220008000a00 */
[----:B------:R0:W-:Y:S01]  /*63920*/  STL [R1+0x5dc], R3 ;  /* 0x0005dc0301007387 */ /* 0x0001e20000100800 */
[----:B------:R-:W-:Y:S02]  /*63930*/  ISETP.LT.AND P0, PT, R6, UR12, !P0 ;  /* 0x0000000c06007c0c */ /* 0x000fe4000c701270 */
[----:B------:R-:W-:Y:S01]  /*63940*/  LOP3.LUT R18, R18, 0xdfffffff, RZ, 0xc0, !PT ;  /* 0xdfffffff12127812 */ /* 0x000fe200078ec0ff */
[----:B------:R-:W0:Y:S01]  /*63950*/  LDCU UR12, c[0x0][0x3b8] ;  /* 0x00007700ff0c77ac */ /* 0x000e220008000800 */
[----:B------:R-:W1:Y:S03]  /*63960*/  LDCU UR14, c[0x0][0x398] ;  /* 0x00007300ff0e77ac */ /* 0x000e660008000800 */
[----:B------:R-:W-:-:S04]  /*63970*/  @P1 LOP3.LUT R18, R18, 0x20000000, RZ, 0xfc, !PT ;  /* 0x2000000012121812 */ /* 0x000fc800078efcff */
[----:B------:R-:W-:-:S04]  /*63980*/  LOP3.LUT R18, R18, 0xefffffff, RZ, 0xc0, !PT ;  /* 0xefffffff12127812 */ /* 0x000fc800078ec0ff */
[----:B------:R-:W-:Y:S02]  /*63990*/  @P0 LOP3.LUT R18, R18, 0x10000000, RZ, 0xfc, !PT ;  /* 0x1000000012120812 */ /* 0x000fe400078efcff */
[----:B------:R-:W-:Y:S02]  /*639a0*/  ISETP.GE.AND P0, PT, R13, UR47, PT ;  /* 0x0000002f0d007c0c */ /* 0x000fe4000bf06270 */
[----:B------:R-:W-:Y:S02]  /*639b0*/  LOP3.LUT R18, R18, 0xff7fffff, RZ, 0xc0, !PT ;  /* 0xff7fffff12127812 */ /* 0x000fe400078ec0ff */
[----:B0-----:R-:W-:Y:S02]  /*639c0*/  ISETP.LT.AND P1, PT, R11, UR10, !P0 ;  /* 0x0000000a0b007c0c */ /* 0x001fe4000c721270 */
[----:B------:R-:W-:Y:S02]  /*639d0*/  ISETP.LT.AND P3, PT, R7, UR16, !P0 ;  /* 0x0000001007007c0c */ /* 0x000fe4000c761270 */
[----:B------:R-:W-:Y:S01]  /*639e0*/  ISETP.LT.AND P2, PT, R8, UR15, !P0 ;  /* 0x0000000f08007c0c */ /* 0x000fe2000c741270 */
[----:B------:R-:W-:Y:S01]  /*639f0*/  VIADD R13, R4, 0x27 ;  /* 0x00000027040d7836 */ /* 0x000fe20000000000 */
[----:B--2---:R-:W-:-:S02]  /*63a00*/  SHF.R.U32.HI R12, RZ, 0x8, R26 ;  /* 0x00000008ff0c7819 */ /* 0x004fc4000001161a */
[----:B---3--:R-:W-:Y:S01]  /*63a10*/  SHF.R.U32.HI R2, RZ, 0x8, R29 ;  /* 0x00000008ff027819 */ /* 0x008fe2000001161d */
[----:B------:R-:W2:Y:S04]  /*63a20*/  LDL.LU R26, [R1+0x33c] ;  /* 0x00033c00011a7983 */ /* 0x000ea80000300800 */
[----:B------:R-:W2:Y:S01]  /*63a30*/  LDL.LU R29, [R1+0x49c] ;  /* 0x00049c00011d7983 */ /* 0x000ea20000300800 */
[----:B------:R-:W-:Y:S01]  /*63a40*/  @P1 LOP3.LUT R18, R18, 0x800000, RZ, 0xfc, !PT ;  /* 0x0080000012121812 */ /* 0x000fe200078efcff */
[----:B------:R-:W-:Y:S01]  /*63a50*/  VIADD R3, R3, UR29 ;  /* 0x0000001d03037c36 */ /* 0x000fe20008000000 */
[----:B------:R-:W-:Y:S02]  /*63a60*/  ISETP.LT.AND P1, PT, R9, UR18, !P0 ;  /* 0x0000001209007c0c */ /* 0x000fe4000c721270 */
[----:B------:R-:W-:-:S02]  /*63a70*/  LOP3.LUT R12, R12, 0xffff, RZ, 0xc0, !PT ;  /* 0x0000ffff0c0c7812 */ /* 0x000fc400078ec0ff */
[----:B------:R-:W-:Y:S02]  /*63a80*/  LOP3.LUT R18, R18, 0xf7ffffff, RZ, 0xc0, !PT ;  /* 0xf7ffffff12127812 */ /* 0x000fe400078ec0ff */
[----:B------:R-:W-:Y:S01]  /*63a90*/  LOP3.LUT R2, R2, 0xffff, RZ, 0xc0, !PT ;  /* 0x0000ffff02027812 */ /* 0x000fe200078ec0ff */
[----:B------:R-:W0:Y:S01]  /*63aa0*/  LDCU.64 UR16, c[0x0][0x398] ;  /* 0x00007300ff1077ac */ /* 0x000e220008000a00 */
[----:B------:R-:W3:Y:S01]  /*63ab0*/  LDCU.64 UR46, c[0x0][0x398] ;  /* 0x00007300ff2e77ac */ /* 0x000ee20008000a00 */
[----:B------:R-:W-:Y:S01]  /*63ac0*/  @P3 LOP3.LUT R18, R18, 0x8000000, RZ, 0xfc, !PT ;  /* 0x0800000012123812 */ /* 0x000fe200078efcff */
[----:B------:R-:W0:Y:S01]  /*63ad0*/  LDCU UR10, c[0x0][0x3b8] ;  /* 0x00007700ff0a77ac */ /* 0x000e220008000800 */
[----:B------:R-:W0:Y:S01]  /*63ae0*/  LDCU UR15, c[0x0][0x398] ;  /* 0x00007300ff0f77ac */ /* 0x000e220008000800 */
[----:B------:R-:W0:Y:S01]  /*63af0*/  LDCU UR18, c[0x0][0x398] ;  /* 0x00007300ff1277ac */ /* 0x000e220008000800 */
[----:B------:R-:W-:Y:S02]  /*63b00*/  LOP3.LUT R18, R18, 0xfbffffff, RZ, 0xc0, !PT ;  /* 0xfbffffff12127812 */ /* 0x000fe400078ec0ff */
[----:B------:R-:W-:Y:S01]  /*63b10*/  ISETP.LT.AND P3, PT, R10, UR7, !P0 ;  /* 0x000000070a007c0c */ /* 0x000fe2000c761270 */
[----:B------:R-:W0:Y:S01]  /*63b20*/  LDCU.64 UR6, c[0x0][0x398] ;  /* 0x00007300ff0677ac */ /* 0x000e220008000a00 */
        /* <DEDUP_REMOVED lines=10> */
[----:B------:R0:W-:Y:S01]  /*63bd0*/  STL [R1+0x34], R12 ;  /* 0x0000340c01007387 */ /* 0x0001e20000100800 */
[----:B------:R-:W-:-:S03]  /*63be0*/  ISETP.LT.AND P0, PT, R6, UR20, !P0 ;  /* 0x0000001406007c0c */ /* 0x000fc6000c701270 */
[----:B------:R-:W3:Y:S01]  /*63bf0*/  LDL.LU R23, [R1+0x338] ;  /* 0x0003380001177983 */ /* 0x000ee20000300800 */
[----:B------:R-:W-:Y:S01]  /*63c00*/  LOP3.LUT R18, R18, 0xffbfffff, RZ, 0xc0, !PT ;  /* 0xffbfffff12127812 */ /* 0x000fe200078ec0ff */
[----:B------:R-:W0:Y:S01]  /*63c10*/  LDCU UR23, c[0x0][0x398] ;  /* 0x00007300ff1777ac */ /* 0x000e220008000800 */
[----:B------:R-:W0:Y:S02]  /*63c20*/  LDCU UR20, c[0x0][0x398] ;  /* 0x00007300ff1477ac */ /* 0x000e240008000800 */
[----:B------:R-:W-:-:S04]  /*63c30*/  @P2 LOP3.LUT R18, R18, 0x400000, RZ, 0xfc, !PT ;  /* 0x0040000012122812 */ /* 0x000fc800078efcff */
[----:B------:R-:W-:-:S04]  /*63c40*/  LOP3.LUT R18, R18, 0xffdfffff, RZ, 0xc0, !PT ;  /* 0xffdfffff12127812 */ /* 0x000fc800078ec0ff */
[----:B------:R-:W-:-:S04]  /*63c50*/  @P1 LOP3.LUT R18, R18, 0x200000, RZ, 0xfc, !PT ;  /* 0x0020000012121812 */ /* 0x000fc800078efcff */
[----:B------:R-:W-:-:S04]  /*63c60*/  LOP3.LUT R18, R18, 0xffefffff, RZ, 0xc0, !PT ;  /* 0xffefffff12127812 */ /* 0x000fc800078ec0ff */
[----:B------:R-:W-:Y:S02]  /*63c70*/  @P0 LOP3.LUT R18, R18, 0x100000, RZ, 0xfc, !PT ;  /* 0x0010000012120812 */ /* 0x000fe400078efcff */
[----:B------:R-:W-:Y:S02]  /*63c80*/  ISETP.GE.AND P0, PT, R13, UR49, PT ;  /* 0x000000310d007c0c */ /* 0x000fe4000bf06270 */
[----:B0-----:R-:W-:Y:S01]  /*63c90*/  PRMT R12, R2, 0x3340, R1 ;  /* 0x00003340020c7816 */ /* 0x001fe20000000001 */
[----:B------:R-:W0:Y:S01]  /*63ca0*/  LDCU UR49, c[0x0][0x3b8] ;  /* 0x00007700ff3177ac */ /* 0x000e220008000800 */
[----:B------:R-:W-:Y:S02]  /*63cb0*/  ISETP.LT.AND P1, PT, R11, UR6, !P0 ;  /* 0x000000060b007c0c */ /* 0x000fe4000c721270 */
[----:B------:R-:W-:Y:S02]  /*63cc0*/  ISETP.LT.AND P3, PT, R7, UR19, !P0 ;  /* 0x0000001307007c0c */ /* 0x000fe4000c761270 */
[----:B------:R-:W-:-:S02]  /*63cd0*/  LOP3.LUT R18, R18, 0xffff7fff, RZ, 0xc0, !PT ;  /* 0xffff7fff12127812 */ /* 0x000fc400078ec0ff */
[----:B------:R-:W-:Y:S01]  /*63ce0*/  ISETP.LT.AND P2, PT, R8, UR24, !P0 ;  /* 0x0000001808007c0c */ /* 0x000fe2000c741270 */
[----:B------:R-:W-:Y:S04]  /*63cf0*/  STL [R1+0x30], R12 ;  /* 0x0000300c01007387 */ /* 0x000fe80000100800 */
[----:B------:R-:W3:Y:S01]  /*63d00*/  LDL.LU R21, [R1+0x47c] ;  /* 0x00047c0001157983 */ /* 0x000ee20000300800 */
[----:B------:R-:W0:Y:S01]  /*63d10*/  LDCU UR24, c[0x0][0x3b8] ;  /* 0x00007700ff1877ac */ /* 0x000e220008000800 */
[----:B------:R-:W0:Y:S01]  /*63d20*/  LDCU UR6, c[0x0][0x398] ;  /* 0x00007300ff0677ac */ /* 0x000e220008000800 */
        /* <DEDUP_REMOVED lines=26> */
[----:B--2---:R-:W-:-:S05]  /*63ed0*/  PRMT R2, R29, 0x5410, R26 ;  /* 0x000054101d027816 */ /* 0x004fca000000001a */
[----:B------:R2:W-:Y:S04]  /*63ee0*/  STL [R1+0x644], R2 ;  /* 0x0006440201007387 */ /* 0x0005e80000100800 */
[----:B------:R-:W3:Y:S04]  /*63ef0*/  LDL.LU R22, [R1+0x334] ;  /* 0x0003340001167983 */ /* 0x000ee80000300800 */
[----:B------:R-:W3:Y:S04]  /*63f00*/  LDL.LU R24, [R1+0x494] ;  /* 0x0004940001187983 */ /* 0x000ee80000300800 */
[----:B------:R-:W-:Y:S01]  /*63f10*/  STL [R1+0x4bc], R3 ;  /* 0x0004bc0301007387 */ /* 0x000fe20000100800 */
[----:B--2---:R-:W-:-:S05]  /*63f20*/  VIADD R2, R4, 0x26 ;  /* 0x0000002604027836 */ /* 0x004fca0000000000 */
[----:B------:R-:W-:Y:S02]  /*63f30*/  ISETP.GE.AND P0, PT, R2, UR11, PT ;  /* 0x0000000b02007c0c */ /* 0x000fe4000bf06270 */
[----:B------:R-:W-:Y:S01]  /*63f40*/  LOP3.LUT R18, R18, 0xffffff7f, RZ, 0xc0, !PT ;  /* 0xffffff7f12127812 */ /* 0x000fe200078ec0ff */
[----:B------:R-:W2:Y:S04]  /*63f50*/  LDL.LU R2, [R1+0x32c] ;  /* 0x00032c0001027983 */ /* 0x000ea80000300800 */
[----:B------:R-:W2:Y:S04]  /*63f60*/  LDL.LU R26, [R1+0x46c] ;  /* 0x00046c00011a7983 */ /* 0x000ea80000300800 */
[----:B------:R-:W2:Y:S01]  /*63f70*/  LDL.LU R29, [R1+0x324] ;  /* 0x00032400011d7983 */ /* 0x000ea20000300800 */
[----:B----4-:R-:W-:-:S02]  /*63f80*/  ISETP.LT.AND P1, PT, R11, UR8, !P0 ;  /* 0x000000080b007c0c */ /* 0x010fc4000c721270 */
[----:B------:R-:W-:Y:S02]  /*63f90*/  ISETP.LT.AND P3, PT, R7, UR30, !P0 ;  /* 0x0000001e07007c0c */ /* 0x000fe4000c761270 */
[----:B------:R-:W-:Y:S01]  /*63fa0*/  ISETP.LT.AND P2, PT, R8, UR26, !P0 ;  /* 0x0000001a08007c0c */ /* 0x000fe2000c741270 */
[----:B------:R-:W4:Y:S01]  /*63fb0*/  LDCU UR8, c[0x0][0x398] ;  /* 0x00007300ff0877ac */ /* 0x000f220008000800 */
[----:B------:R-:W0:Y:S01]  /*63fc0*/  LDCU UR30, c[0x0][0x398] ;  /* 0x00007300ff1e77ac */ /* 0x000e220008000800 */
[----:B------:R-:W0:Y:S06]  /*63fd0*/  LDCU UR11, c[0x0][0x398] ;  /* 0x00007300ff0b77ac */ /* 0x000e2c0008000800 */
        /* <DEDUP_REMOVED lines=10> */
[----:B---3--:R-:W-:Y:S02]  /*64080*/  PRMT R12, R21, 0x5410, R23 ;  /* 0x00005410150c7816 */ /* 0x008fe40000000017 */
[----:B------:R-:W-:-:S03]  /*64090*/  @P1 LOP3.LUT R18, R18, 0x200, RZ, 0xfc, !PT ;  /* 0x0000020012121812 */ /* 0x000fc600078efcff */
[----:B------:R3:W-:Y:S01]  /*640a0*/  STL [R1+0x648], R12 ;  /* 0x0006480c01007387 */ /* 0x0007e20000100800 */
[----:B------:R-:W-:Y:S02]  /*640b0*/  ISETP.LT.AND P2, PT, R0, UR43, !P0 ;  /* 0x0000002b00007c0c */ /* 0x000fe4000c741270 */
[----:B------:R-:W-:Y:S02]  /*640c0*/  LOP3.LUT R18, R18, 0xfffffeff, RZ, 0xc0, !PT ;  /* 0xfffffeff12127812 */ /* 0x000fe400078ec0ff */
[----:B------:R-:W-:Y:S01]  /*640d0*/  ISETP.LT.AND P1, PT, R5, UR45, !P0 ;  /* 0x0000002d05007c0c */ /* 0x000fe2000c721270 */
[----:B------:R-:W0:Y:S01]  /*640e0*/  LDCU UR43, c[0x0][0x398] ;  /* 0x00007300ff2b77ac */ /* 0x000e220008000800 */
[----:B---3--:R-:W-:Y:S01]  /*640f0*/  VIADD R12, R3, UR36 ;  /* 0x00000024030c7c36 */ /* 0x008fe20008000000 */
[----:B------:R-:W-:Y:S02]  /*64100*/  @P3 LOP3.LUT R18, R18, 0x100, RZ, 0xfc, !PT ;  /* 0x0000010012123812 */ /* 0x000fe400078efcff */
[----:B------:R-:W-:Y:S01]  /*64110*/  ISETP.LT.AND P0, PT, R6, UR50, !P0 ;  /* 0x0000003206007c0c */ /* 0x000fe2000c701270 */
[----:B------:R-:W3:Y:S01]  /*64120*/  LDCU UR50, c[0x0][0x398] ;  /* 0x00007300ff3277ac */ /* 0x000ee20008000800 */
[----:B------:R-:W0:Y:S01]  /*64130*/  LDCU UR36, c[0x0][0x398] ;  /* 0x00007300ff2477ac */ /* 0x000e220008000800 */
[----:B------:R-:W-:Y:S01]  /*64140*/  LOP3.LUT R18, R18, 0xffffffbf, RZ, 0xc0, !PT ;  /* 0xffffffbf12127812 */ /* 0x000fe200078ec0ff */
[----:B------:R-:W0:Y:S03]  /*64150*/  LDCU UR45, c[0x0][0x398] ;  /* 0x00007300ff2d77ac */ /* 0x000e260008000800 */
[----:B------:R-:W-:-:S04]  /*64160*/  @P2 LOP3.LUT R18, R18, 0x40, RZ, 0xfc, !PT ;  /* 0x0000004012122812 */ /* 0x000fc800078efcff */
[----:B------:R-:W-:-:S04]  /*64170*/  LOP3.LUT R18, R18, 0xffffffdf, RZ, 0xc0, !PT ;  /* 0xffffffdf12127812 */ /* 0x000fc800078ec0ff */
[----:B------:R-:W-:-:S04]  /*64180*/  @P1 LOP3.LUT R18, R18, 0x20, RZ, 0xfc, !PT ;  /* 0x0000002012121812 */ /* 0x000fc800078efcff */
[----:B------:R-:W-:-:S04]  /*64190*/  LOP3.LUT R18, R18, 0xffffffef, RZ, 0xc0, !PT ;  /* 0xffffffef12127812 */ /* 0x000fc800078ec0ff */
[----:B------:R-:W-:Y:S02]  /*641a0*/  @P0 LOP3.LUT R18, R18, 0x10, RZ, 0xfc, !PT ;  /* 0x0000001012120812 */ /* 0x000fe400078efcff */
[----:B------:R-:W-:-:S05]  /*641b0*/  PRMT R13, R24, 0x5410, R22 ;  /* 0x00005410180d7816 */ /* 0x000fca0000000016 */
[----:B------:R-:W-:Y:S01]  /*641c0*/  STL [R1+0x640], R13 ;  /* 0x0006400d01007387 */ /* 0x000fe20000100800 */
[----:B--2---:R-:W-:-:S03]  /*641d0*/  PRMT R3, R17, 0x5410, R29 ;  /* 0x0000541011037816 */ /* 0x004fc6000000001d */
[----:B------:R-:W2:Y:S01]  /*641e0*/  LDL.LU R17, [R1+0x2520] ;  /* 0x0025200001117983 */ /* 0x000ea20000300800 */
[----:B------:R-:W-:-:S05]  /*641f0*/  PRMT R2, R26, 0x5410, R2 ;  /* 0x000054101a027816 */ /* 0x000fca0000000002 */
[----:B------:R0:W-:Y:S04]  /*64200*/  STL [R1+0x638], R2 ;  /* 0x0006380201007387 */ /* 0x0001e80000100800 */
[----:B------:R-:W-:Y:S04]  /*64210*/  STL [R1+0x33c], R12 ;  /* 0x00033c0c01007387 */ /* 0x000fe80000100800 */
[----:B------:R0:W-:Y:S04]  /*64220*/  STL [R1+0x63c], R3 ;  /* 0x00063c0301007387 */ /* 0x0001e80000100800 */
[----:B------:R-:W3:Y:S04]  /*64230*/  LDL.LU R23, [R1+0x328] ;  /* 0x0003280001177983 */ /* 0x000ee80000300800 */
[----:B------:R-:W3:Y:S04]  /*64240*/  LDL.LU R21, [R1+0x468] ;  /* 0x0004680001157983 */ /* 0x000ee80000300800 */
[----:B------:R-:W4:Y:S04]  /*64250*/  LDL.LU R22, [R1+0x314] ;  /* 0x0003140001167983 */ /* 0x000f280000300800 */
[----:B------:R-:W4:Y:S01]  /*64260*/  LDL.LU R24, [R1+0x448] ;  /* 0x0004480001187983 */ /* 0x000f220000300800 */
[----:B0-----:R-:W-:-:S03]  /*64270*/  VIADD R2, R4, 0x25 ;  /* 0x0000002504027836 */ /* 0x001fc60000000000 */
[----:B------:R-:W4:Y:S02]  /*64280*/  LDL.LU R3, [R1+0x310] ;  /* 0x0003100001037983 */ /* 0x000f240000300800 */
[----:B------:R-:W-:Y:S02]  /*64290*/  ISETP.GE.AND P0, PT, R2, UR7, PT ;  /* 0x0000000702007c0c */ /* 0x000fe4000bf06270 */
[----:B------:R-:W-:Y:S01]  /*642a0*/  LOP3.LUT R18, R18, 0xfffffff7, RZ, 0xc0, !PT ;  /* 0xfffffff712127812 */ /* 0x000fe200078ec0ff */
[----:B------:R-:W4:Y:S04]  /*642b0*/  LDL.LU R2, [R1+0x444] ;  /* 0x0004440001027983 */ /* 0x000f280000300800 */
[----:B------:R-:W4:Y:S04]  /*642c0*/  LDL.LU R26, [R1+0x30c] ;  /* 0x00030c00011a7983 */ /* 0x000f280000300800 */
[----:B------:R-:W4:Y:S01]  /*642d0*/  LDL.LU R29, [R1+0x430] ;  /* 0x00043000011d7983 */ /* 0x000f220000300800 */
[----:B------:R-:W-:-:S02]  /*642e0*/  ISETP.LT.AND P3, PT, R7, UR21, !P0 ;  /* 0x0000001507007c0c */ /* 0x000fc4000c761270 */
[----:B------:R-:W-:Y:S02]  /*642f0*/  ISETP.LT.AND P1, PT, R11, UR16, !P0 ;  /* 0x000000100b007c0c */ /* 0x000fe4000c721270 */
[----:B------:R-:W-:Y:S01]  /*64300*/  ISETP.LT.AND P2, PT, R8, UR34, !P0 ;  /* 0x0000002208007c0c */ /* 0x000fe2000c741270 */
[----:B------:R-:W-:Y:S01]  /*64310*/  VIADD R12, R12, UR27 ;  /* 0x0000001b0c0c7c36 */ /* 0x000fe20008000000 */
[----:B------:R-:W0:Y:S01]  /*64320*/  LDCU.64 UR26, c[0x0][0x398] ;  /* 0x00007300ff1a77ac */ /* 0x000e220008000a00 */
[----:B------:R-:W0:Y:S01]  /*64330*/  LDCU UR7, c[0x0][0x398] ;  /* 0x00007300ff0777ac */ /* 0x000e220008000800 */
        /* <DEDUP_REMOVED lines=10> */
[----:B--2---:R-:W-:-:S04]  /*643e0*/  LOP3.LUT R17, R17, 0x7fffffff, RZ, 0xc0, !PT ;  /* 0x7fffffff11117812 */ /* 0x004fc800078ec0ff */
[----:B------:R-:W-:Y:S02]  /*643f0*/  @P1 LOP3.LUT R17, R17, 0x80000000, RZ, 0xfc, !PT ;  /* 0x8000000011111812 */ /* 0x000fe400078efcff */
[----:B------:R-:W-:Y:S01]  /*64400*/  ISETP.LT.AND P1, PT, R9, UR51, !P0 ;  /* 0x0000003309007c0c */ /* 0x000fe2000c721270 */
[----:B------:R-:W2:-:S12]  /*64410*/  LDCU UR51, c[0x0][0x398] ;  /* 0x00007300ff3377ac */ /* 0x000e980008000800 */
[----:B------:R-:W-:-:S04]  /*64420*/  @P1 LOP3.LUT R18, R18, 0x2, RZ, 0xfc, !PT ;  /* 0x0000000212121812 */ /* 0x000fc800078efcff */
[----:B------:R-:W-:Y:S02]  /*64430*/  LOP3.LUT R18, R18, 0xfffffffe, RZ, 0xc0, !PT ;  /* 0xfffffffe12127812 */ /* 0x000fe400078ec0ff */
[----:B---3--:R-:W-:Y:S02]  /*64440*/  PRMT R13, R21, 0x5410, R23 ;  /* 0x00005410150d7816 */ /* 0x008fe40000000017 */
[----:B------:R-:W-:Y:S02]  /*64450*/  @P3 LOP3.LUT R18, R18, 0x1, RZ, 0xfc, !PT ;  /* 0x0000000112123812 */ /* 0x000fe400078efcff */
[----:B------:R-:W-:-:S03]  /*64460*/  ISETP.LT.AND P1, PT, R5, UR54, !P0 ;  /* 0x0000003605007c0c */ /* 0x000fc6000c721270 */
[----:B------:R-:W-:Y:S04]  /*64470*/  STL [R1+0x24bc], R18 ;  /* 0x0024bc1201007387 */ /* 0x000fe80000100800 */
[----:B------:R3:W-:Y:S01]  /*64480*/  STL [R1+0x634], R13 ;  /* 0x0006340d01007387 */ /* 0x0007e20000100800 */
[----:B------:R-:W-:Y:S02]  /*64490*/  LOP3.LUT R17, R17, 0xbfffffff, RZ, 0xc0, !PT ;  /* 0xbfffffff11117812 */ /* 0x000fe400078ec0ff */
[----:B----4-:R-:W-:Y:S02]  /*644a0*/  PRMT R2, R2, 0x5410, R3 ;  /* 0x0000541002027816 */ /* 0x010fe40000000003 */
[----:B------:R-:W-:Y:S01]  /*644b0*/  PRMT R3, R29, 0x5410, R26 ;  /* 0x000054101d037816 */ /* 0x000fe2000000001a */
[----:B------:R-:W4:Y:S01]  /*644c0*/  LDCU UR54, c[0x0][0x398] ;  /* 0x00007300ff3677ac */ /* 0x000f220008000800 */
[----:B---3--:R-:W-:-:S02]  /*644d0*/  PRMT R13, R24, 0x5410, R22 ;  /* 0x00005410180d7816 */ /* 0x008fc40000000016 */
[----:B------:R-:W-:-:S03]  /*644e0*/  @P2 LOP3.LUT R17, R17, 0x40000000, RZ, 0xfc, !PT ;  /* 0x4000000011112812 */ /* 0x000fc600078efcff */
[----:B------:R-:W-:Y:S04]  /*644f0*/  STL [R1+0x500], R13 ;  /* 0x0005000d01007387 */ /* 0x000fe80000100800 */
[----:B------:R-:W-:Y:S04]  /*64500*/  STL [R1+0x338], R12 ;  /* 0x0003380c01007387 */ /* 0x000fe80000100800 */
[----:B------:R3:W-:Y:S04]  /*64510*/  STL [R1+0x530], R2 ;  /* 0x0005300201007387 */ /* 0x0007e80000100800 */
[----:B------:R0:W-:Y:S01]  /*64520*/  STL [R1+0x508], R3 ;  /* 0x0005080301007387 */ /* 0x0001e20000100800 */
[----:B------:R-:W-:-:S03]  /*64530*/  ISETP.LT.AND P0, PT, R6, UR55, !P0 ;  /* 0x0000003706007c0c */ /* 0x000fc6000c701270 */
[----:B------:R-:W2:Y:S01]  /*64540*/  LDL.LU R27, [R1+0x308] ;  /* 0x00030800011b7983 */ /* 0x000ea20000300800 */
[----:B------:R-:W-:-:S03]  /*64550*/  LOP3.LUT R17, R17, 0xdfffffff, RZ, 0xc0, !PT ;  /* 0xdfffffff11117812 */ /* 0x000fc600078ec0ff */
[----:B------:R-:W2:Y:S04]  /*64560*/  LDL.LU R20, [R1+0x42c] ;  /* 0x00042c0001147983 */ /* 0x000ea80000300800 */
[----:B------:R-:W4:Y:S04]  /*64570*/  LDL.LU R16, [R1+0x2f4] ;  /* 0x0002f40001107983 */ /* 0x000f280000300800 */
[----:B------:R-:W4:Y:S01]  /*64580*/  LDL.LU R25, [R1+0x414] ;  /* 0x0004140001197983 */ /* 0x000f220000300800 */
[----:B------:R-:W-:-:S03]  /*64590*/  @P1 LOP3.LUT R17, R17, 0x20000000, RZ, 0xfc, !PT ;  /* 0x2000000011111812 */ /* 0x000fc600078efcff */
[----:B------:R-:W4:Y:S01]  /*645a0*/  LDL.LU R23, [R1+0x2ec] ;  /* 0x0002ec0001177983 */ /* 0x000f220000300800 */
[----:B---3--:R-:W-:-:S03]  /*645b0*/  VIADD R2, R4, 0x24 ;  /* 0x0000002404027836 */ /* 0x008fc60000000000 */
[----:B------:R-:W4:Y:S01]  /*645c0*/  LDL.LU R21, [R1+0x418] ;  /* 0x0004180001157983 */ /* 0x000f220000300800 */
[----:B------:R-:W-:-:S03]  /*645d0*/  LOP3.LUT R17, R17, 0xefffffff, RZ, 0xc0, !PT ;  /* 0xefffffff11117812 */ /* 0x000fc600078ec0ff */
[----:B------:R-:W3:Y:S04]  /*645e0*/  LDL.LU R22, [R1+0x2e8] ;  /* 0x0002e80001167983 */ /* 0x000ee80000300800 */
[----:B------:R-:W3:Y:S04]  /*645f0*/  LDL.LU R24, [R1+0x3fc] ;  /* 0x0003fc0001187983 */ /* 0x000ee80000300800 */
[----:B0-----:R-:W3:Y:S01]  /*64600*/  LDL.LU R3, [R1+0x2e0] ;  /* 0x0002e00001037983 */ /* 0x001ee20000300800 */
[----:B------:R-:W-:Y:S02]  /*64610*/  @P0 LOP3.LUT R17, R17, 0x10000000, RZ, 0xfc, !PT ;  /* 0x1000000011110812 */ /* 0x000fe400078efcff */
[----:B------:R-:W-:Y:S01]  /*64620*/  ISETP.GE.AND P0, PT, R2, UR9, PT ;  /* 0x0000000902007c0c */ /* 0x000fe2000bf06270 */
[----:B------:R-:W-:Y:S01]  /*64630*/  VIADD R12, R12, UR35 ;  /* 0x000000230c0c7c36 */ /* 0x000fe20008000000 */
[----:B------:R-:W3:Y:S04]  /*64640*/  LDL.LU R2, [R1+0x3f8] ;  /* 0x0003f80001027983 */ /* 0x000ee80000300800 */
[----:B------:R-:W3:Y:S04]  /*64650*/  LDL.LU R26, [R1+0x2d8] ;  /* 0x0002d800011a7983 */ /* 0x000ee80000300800 */
[----:B------:R-:W3:Y:S01]  /*64660*/  LDL.LU R29, [R1+0x3f0] ;  /* 0x0003f000011d7983 */ /* 0x000ee20000300800 */
[----:B------:R-:W-:-:S02]  /*64670*/  ISETP.LT.AND P1, PT, R11, UR26, !P0 ;  /* 0x0000001a0b007c0c */ /* 0x000fc4000c721270 */
[----:B------:R-:W-:Y:S02]  /*64680*/  ISETP.LT.AND P3, PT, R7, UR56, !P0 ;  /* 0x0000003807007c0c */ /* 0x000fe4000c761270 */
[----:B------:R-:W-:Y:S02]  /*64690*/  LOP3.LUT R17, R17, 0xff7fffff, RZ, 0xc0, !PT ;  /* 0xff7fffff11117812 */ /* 0x000fe400078ec0ff */
[----:B------:R-:W-:Y:S01]  /*646a0*/  ISETP.LT.AND P2, PT, R8, UR57, !P0 ;  /* 0x0000003908007c0c */ /* 0x000fe2000c741270 */
[----:B------:R-:W0:Y:S01]  /*646b0*/  LDCU.64 UR34, c[0x0][0x398] ;  /* 0x00007300ff2277ac */ /* 0x000e220008000a00 */
[----:B------:R-:W0:Y:S01]  /*646c0*/  LDCU UR26, c[0x0][0x3b8] ;  /* 0x00007700ff1a77ac */ /* 0x000e220008000800 */
[----:B------:R-:W0:Y:S01]  /*646d0*/  LDCU UR55, c[0x0][0x398] ;  /* 0x00007300ff3777ac */ /* 0x000e220008000800 */
[----:B------:R-:W0:Y:S01]  /*646e0*/  LDCU UR56, c[0x0][0x398] ;  /* 0x00007300ff3877ac */ /* 0x000e220008000800 */
[----:B------:R-:W0:Y:S02]  /*646f0*/  LDCU UR9, c[0x0][0x398] ;  /* 0x00007300ff0977ac */ /* 0x000e240008000800 */
        /* <DEDUP_REMOVED lines=26> */
[----:B------:R2:W-:Y:S01]  /*648a0*/  STL [R1+0x50c], R13 ;  /* 0x00050c0d01007387 */ /* 0x0005e20000100800 */
[----:B----4-:R-:W-:Y:S02]  /*648b0*/  PRMT R14, R21, 0x5410, R23 ;  /* 0x00005410150e7816 */ /* 0x010fe40000000017 */
[----:B--2---:R-:W-:Y:S02]  /*648c0*/  PRMT R13, R25, 0x5410, R16 ;  /* 0x00005410190d7816 */ /* 0x004fe40000000010 */
[----:B---3--:R-:W-:-:S03]  /*648d0*/  PRMT R3, R2, 0x5410, R3 ;  /* 0x0000541002037816 */ /* 0x008fc60000000003 */
[----:B------:R2:W-:Y:S04]  /*648e0*/  STL [R1+0x534], R13 ;  /* 0x0005340d01007387 */ /* 0x0005e80000100800 */
[----:B------:R3:W-:Y:S04]  /*648f0*/  STL [R1+0x334], R12 ;  /* 0x0003340c01007387 */ /* 0x0007e80000100800 */
[----:B------:R-:W-:Y:S01]  /*64900*/  STL [R1+0x504], R14 ;  /* 0x0005040e01007387 */ /* 0x000fe20000100800 */
[----:B------:R-:W-:Y:S02]  /*64910*/  PRMT R2, R29, 0x5410, R26 ;  /* 0x000054101d027816 */ /* 0x000fe4000000001a */
[----:B--2---:R-:W-:Y:S01]  /*64920*/  PRMT R13, R24, 0x5410, R22 ;  /* 0x00005410180d7816 */ /* 0x004fe20000000016 */
[----:B---3--:R-:W-:Y:S01]  /*64930*/  VIADD R12, R12, UR69 ;  /* 0x000000450c0c7c36 */ /* 0x008fe20008000000 */
[----:B------:R-:W-:Y:S01]  /*64940*/  LOP3.LUT R17, R17, 0xffff7fff, RZ, 0xc0, !PT ;  /* 0xffff7fff11117812 */ /* 0x000fe200078ec0ff */
[----:B------:R-:W2:Y:S02]  /*64950*/  LDCU UR69, c[0x0][0x398] ;  /* 0x00007300ff4577ac */ /* 0x000ea40008000800 */
[----:B------:R-:W-:Y:S04]  /*64960*/  STL [R1+0x4c8], R13 ;  /* 0x0004c80d01007387 */ /* 0x000fe80000100800 */
[----:B------:R-:W3:Y:S04]  /*64970*/  LDL.LU R23, [R1+0x2d0] ;  /* 0x0002d00001177983 */ /* 0x000ee80000300800 */
[----:B------:R4:W-:Y:S04]  /*64980*/  STL [R1+0x4d4], R3 ;  /* 0x0004d40301007387 */ /* 0x0009e80000100800 */
[----:B------:R-:W3:Y:S04]  /*64990*/  LDL.LU R21, [R1+0x3f4] ;  /* 0x0003f40001157983 */ /* 0x000ee80000300800 */
[----:B------:R0:W-:Y:S04]  /*649a0*/  STL [R1+0x4d0], R2 ;  /* 0x0004d00201007387 */ /* 0x0001e80000100800 */
[----:B------:R-:W-:Y:S04]  /*649b0*/  STL [R1+0x3b8], R12 ;  /* 0x0003b80c01007387 */ /* 0x000fe80000100800 */
[----:B------:R-:W2:Y:S04]  /*649c0*/  LDL.LU R22, [R1+0x2c8] ;  /* 0x0002c80001167983 */ /* 0x000ea80000300800 */
[----:B------:R-:W2:Y:S04]  /*649d0*/  LDL.LU R24, [R1+0x3d4] ;  /* 0x0003d40001187983 */ /* 0x000ea80000300800 */
[----:B----4-:R-:W4:Y:S01]  /*649e0*/  LDL.LU R3, [R1+0x2c4] ;  /* 0x0002c40001037983 */ /* 0x010f220000300800 */
[----:B0-----:R-:W-:-:S05]  /*649f0*/  VIADD R2, R4, 0x23 ;  /* 0x0000002304027836 */ /* 0x001fca0000000000 */
[----:B------:R-:W-:Y:S01]  /*64a00*/  ISETP.GE.AND P0, PT, R2, UR17, PT ;  /* 0x0000001102007c0c */ /* 0x000fe2000bf06270 */
[----:B------:R-:W0:Y:S01]  /*64a10*/  LDCU UR17, c[0x0][0x398] ;  /* 0x00007300ff1177ac */ /* 0x000e220008000800 */
[----:B------:R-:W4:Y:S04]  /*64a20*/  LDL.LU R2, [R1+0x3dc] ;  /* 0x0003dc0001027983 */ /* 0x000f280000300800 */
[----:B------:R-:W4:Y:S04]  /*64a30*/  LDL.LU R26, [R1+0x2bc] ;  /* 0x0002bc00011a7983 */ /* 0x000f280000300800 */
[----:B------:R-:W4:Y:S01]  /*64a40*/  LDL.LU R29, [R1+0x37c] ;  /* 0x00037c00011d7983 */ /* 0x000f220000300800 */
[----:B------:R-:W-:-:S02]  /*64a50*/  ISETP.LT.AND P1, PT, R11, UR34, !P0 ;  /* 0x000000220b007c0c */ /* 0x000fc4000c721270 */
[----:B------:R-:W-:Y:S02]  /*64a60*/  ISETP.LT.AND P3, PT, R7, UR74, !P0 ;  /* 0x0000004a07007c0c */ /* 0x000fe4000c761270 */
[----:B------:R-:W-:Y:S01]  /*64a70*/  ISETP.LT.AND P2, PT, R8, UR63, !P0 ;  /* 0x0000003f08007c0c */ /* 0x000fe2000c741270 */
[----:B------:R-:W0:Y:S01]  /*64a80*/  LDCU UR34, c[0x0][0x3b8] ;  /* 0x00007700ff2277ac */ /* 0x000e220008000800 */
        /* <DEDUP_REMOVED lines=27> */
[----:B---3--:R-:W-:Y:S02]  /*64c40*/  PRMT R13, R21, 0x5410, R23 ;  /* 0x00005410150d7816 */ /* 0x008fe40000000017 */
[----:B--2---:R-:W-:-:S03]  /*64c50*/  PRMT R14, R24, 0x5410, R22 ;  /* 0x00005410180e7816 */ /* 0x004fc60000000016 */
[----:B------:R2:W-:Y:S04]  /*64c60*/  STL [R1+0x4c4], R13 ;  /* 0x0004c40d01007387 */ /* 0x0005e80000100800 */
[----:B------:R-:W-:Y:S01]  /*64c70*/  STL [R1+0x4cc], R14 ;  /* 0x0004cc0e01007387 */ /* 0x000fe20000100800 */
[----:B--2---:R-:W-:Y:S01]  /*64c80*/  VIADD R13, R12, UR75 ;  /* 0x0000004b0c0d7c36 */ /* 0x004fe20008000000 */
[----:B------:R-:W-:Y:S01]  /*64c90*/  LOP3.LUT R17, R17, 0xffffff7f, RZ, 0xc0, !PT ;  /* 0xffffff7f11117812 */ /* 0x000fe200078ec0ff */
[----:B------:R-:W2:Y:S01]  /*64ca0*/  LDCU UR75, c[0x0][0x398] ;  /* 0x00007300ff4b77ac */ /* 0x000ea20008000800 */
[----:B----4-:R-:W-:Y:S02]  /*64cb0*/  PRMT R12, R2, 0x5410, R3 ;  /* 0x00005410020c7816 */ /* 0x010fe40000000003 */
[----:B------:R-:W-:Y:S01]  /*64cc0*/  PRMT R3, R29, 0x5410, R26 ;  /* 0x000054101d037816 */ /* 0x000fe2000000001a */
[----:B------:R-:W-:Y:S04]  /*64cd0*/  STL [R1+0x3b4], R13 ;  /* 0x0003b40d01007387 */ /* 0x000fe80000100800 */
[----:B------:R-:W-:Y:S04]  /*64ce0*/  STL [R1+0x4c0], R12 ;  /* 0x0004c00c01007387 */ /* 0x000fe80000100800 */
[----:B------:R3:W-:Y:S04]  /*64cf0*/  STL [R1+0x37c], R3 ;  /* 0x00037c0301007387 */ /* 0x0007e80000100800 */
[----:B------:R-:W4:Y:S04]  /*64d00*/  LDL.LU R22, [R1+0x2b4] ;  /* 0x0002b40001167983 */ /* 0x000f280000300800 */
[----:B------:R-:W4:Y:S01]  /*64d10*/  LDL.LU R24, [R1+0x378] ;  /* 0x0003780001187983 */ /* 0x000f220000300800 */
[----:B------:R-:W-:-:S05]  /*64d20*/  VIADD R2, R4, 0x22 ;  /* 0x0000002204027836 */ /* 0x000fca0000000000 */
[----:B------:R-:W-:Y:S01]  /*64d30*/  ISETP.GE.AND P0, PT, R2, UR27, PT ;  /* 0x0000001b02007c0c */ /* 0x000fe2000bf06270 */
[----:B------:R-:W0:Y:S01]  /*64d40*/  LDCU UR27, c[0x0][0x3b8] ;  /* 0x00007700ff1b77ac */ /* 0x000e220008000800 */
[----:B---3--:R-:W3:Y:S04]  /*64d50*/  LDL.LU R3, [R1+0x2b0] ;  /* 0x0002b00001037983 */ /* 0x008ee80000300800 */
[----:B------:R-:W3:Y:S01]  /*64d60*/  LDL.LU R2, [R1+0x3c8] ;  /* 0x0003c80001027983 */ /* 0x000ee20000300800 */
[----:B------:R-:W-:Y:S02]  /*64d70*/  ISETP.LT.AND P1, PT, R11, UR46, !P0 ;  /* 0x0000002e0b007c0c */ /* 0x000fe4000c721270 */
[----:B------:R-:W-:Y:S02]  /*64d80*/  ISETP.LT.AND P3, PT, R7, UR51, !P0 ;  /* 0x0000003307007c0c */ /* 0x000fe4000c761270 */
[----:B------:R-:W-:Y:S01]  /*64d90*/  ISETP.LT.AND P2, PT, R8, UR50, !P0 ;  /* 0x0000003208007c0c */ /* 0x000fe2000c741270 */
        /* <DEDUP_REMOVED lines=9> */
[----:B------:R-:W2:Y:S01]  /*64e30*/  LDL.LU R16, [R1+0x260] ;  /* 0x0002600001107983 */ /* 0x000ea20000300800 */
[----:B------:R-:W-:-:S03]  /*64e40*/  @P1 LOP3.LUT R17, R17, 0x80, RZ, 0xfc, !PT ;  /* 0x0000008011111812 */ /* 0x000fc600078efcff */
[----:B------:R-:W2:Y:S01]  /*64e50*/  LDL.LU R25, [R1+0x390] ;  /* 0x0003900001197983 */ /* 0x000ea20000300800 */
[----:B------:R-:W-:-:S03]  /*64e60*/  ISETP.LT.AND P1, PT, R9, UR77, !P0 ;  /* 0x0000004d09007c0c */ /* 0x000fc6000c721270 */
[----:B------:R-:W2:Y:S01]  /*64e70*/  LDL.LU R23, [R1+0x264] ;  /* 0x0002640001177983 */ /* 0x000ea20000300800 */
[----:B------:R-:W-:-:S03]  /*64e80*/  LOP3.LUT R17, R17, 0xfffff7ff, RZ, 0xc0, !PT ;  /* 0xfffff7ff11117812 */ /* 0x000fc600078ec0ff */
[----:B------:R-:W2:Y:S04]  /*64e90*/  LDL.LU R21, [R1+0x394] ;  /* 0x0003940001157983 */ /* 0x000ea80000300800 */
[----:B------:R-:W2:Y:S04]  /*64ea0*/  LDL.LU R26, [R1+0x25c] ;  /* 0x00025c00011a7983 */ /* 0x000ea80000300800 */
[----:B------:R-:W2:Y:S01]  /*64eb0*/  LDL.LU R29, [R1+0x34c] ;  /* 0x00034c00011d7983 */ /* 0x000ea20000300800 */
[----:B------:R-:W-:Y:S01]  /*64ec0*/  @P3 LOP3.LUT R17, R17, 0x800, RZ, 0xfc, !PT ;  /* 0x0000080011113812 */ /* 0x000fe200078efcff */
[----:B------:R-:W0:Y:S01]  /*64ed0*/  LDCU UR50, c[0x0][0x3b8] ;  /* 0x00007700ff3277ac */ /* 0x000e220008000800 */
[----:B------:R-:W0:Y:S01]  /*64ee0*/  LDCU UR46, c[0x0][0x3b8] ;  /* 0x00007700ff2e77ac */ /* 0x000e220008000800 */
[----:B------:R-:W0:Y:S01]  /*64ef0*/  LDCU UR51, c[0x0][0x3b8] ;  /* 0x00007700ff3377ac */ /* 0x000e220008000800 */
[----:B------:R-:W-:-:S02]  /*64f00*/  LOP3.LUT R17, R17, 0xfffffbff, RZ, 0xc0, !PT ;  /* 0xfffffbff11117812 */ /* 0x000fc400078ec0ff */
[----:B------:R-:W-:Y:S01]  /*64f10*/  ISETP.LT.AND P3, PT, R10, UR76, !P0 ;  /* 0x0000004c0a007c0c */ /* 0x000fe2000c761270 */
[----:B------:R1:W-:Y:S01]  /*64f20*/  STL [R1+0x24c0], R4 ;  /* 0x0024c00401007387 */ /* 0x0003e20000100800 */
[----:B------:R-:W0:Y:S01]  /*64f30*/  LDCU UR77, c[0x0][0x398] ;  /* 0x00007300ff4d77ac */ /* 0x000e220008000800 */
[----:B------:R-:W-:Y:S01]  /*64f40*/  @P2 LOP3.LUT R17, R17, 0x400, RZ, 0xfc, !PT ;  /* 0x0000040011112812 */ /* 0x000fe200078efcff */
[----:B------:R-:W0:Y:S03]  /*64f50*/  LDCU UR76, c[0x0][0x398] ;  /* 0x00007300ff4c77ac */ /* 0x000e260008000800 */
[----:B------:R-:W-:Y:S02]  /*64f60*/  LOP3.LUT R17, R17, 0xfffffdff, RZ, 0xc0, !PT ;  /* 0xfffffdff11117812 */ /* 0x000fe400078ec0ff */
[----:B------:R-:W-:Y:S01]  /*64f70*/  ISETP.LT.AND P2, PT, R0, UR73, !P0 ;  /* 0x0000004900007c0c */ /* 0x000fe2000c741270 */
[----:B------:R-:W0:Y:S01]  /*64f80*/  LDCU UR73, c[0x0][0x398] ;  /* 0x00007300ff4977ac */ /* 0x000e220008000800 */
[----:B------:R-:W-:Y:S01]  /*64f90*/  @P1 LOP3.LUT R17, R17, 0x200, RZ, 0xfc, !PT ;  /* 0x0000020011111812 */ /* 0x000fe200078efcff */
[----:B-1----:R-:W2:Y:S03]  /*64fa0*/  LDL.LU R4, [R1+0x28c] ;  /* 0x00028c0001047983 */ /* 0x002ea60000300800 */
[----:B------:R-:W-:-:S02]  /*64fb0*/  LOP3.LUT R17, R17, 0xfffffeff, RZ, 0xc0, !PT ;  /* 0xfffffeff11117812 */ /* 0x000fc400078ec0ff */
[----:B------:R-:W-:Y:S02]  /*64fc0*/  ISETP.LT.AND P1, PT, R5, UR38, !P0 ;  /* 0x0000002605007c0c */ /* 0x000fe4000c721270 */
[----:B------:R-:W-:Y:S01]  /*64fd0*/  @P3 LOP3.LUT R17, R17, 0x100, RZ, 0xfc, !PT ;  /* 0x0000010011113812 */ /* 0x000fe200078efcff */
[----:B------:R1:W-:Y:S01]  /*64fe0*/  STL [R1+0x24c4], R11 ;  /* 0x0024c40b01007387 */ /* 0x0003e20000100800 */
[----:B------:R-:W0:Y:S02]  /*64ff0*/  LDCU UR38, c[0x0][0x3b8] ;  /* 0x00007700ff2677ac */ /* 0x000e240008000800 */
[----:B------:R-:W-:Y:S02]  /*65000*/  LOP3.LUT R17, R17, 0xffffffbf, RZ, 0xc0, !PT ;  /* 0xffffffbf11117812 */ /* 0x000fe400078ec0ff */
[----:B------:R-:W-:Y:S01]  /*65010*/  ISETP.LT.AND P0, PT, R6, UR70, !P0 ;  /* 0x0000004606007c0c */ /* 0x000fe2000c701270 */
[----:B------:R-:W0:Y:S01]  /*65020*/  LDCU UR70, c[0x0][0x398] ;  /* 0x00007300ff4677ac */ /* 0x000e220008000800 */
[----:B------:R-:W-:Y:S01]  /*65030*/  @P2 LOP3.LUT R17, R17, 0x40, RZ, 0xfc, !PT ;  /* 0x0000004011112812 */ /* 0x000fe200078efcff */
[----:B-1----:R-:W2:Y:S03]  /*65040*/  LDL.LU R11, [R1+0x354] ;  /* 0x00035400010b7983 */ /* 0x002ea60000300800 */
[----:B------:R-:W-:Y:S01]  /*65050*/  LOP3.LUT R17, R17, 0xffffffdf, RZ, 0xc0, !PT ;  /* 0xffffffdf11117812 */ /* 0x000fe200078ec0ff */
[----:B------:R1:W-:Y:S03]  /*65060*/  STL [R1+0x24c8], R7 ;  /* 0x0024c80701007387 */ /* 0x0003e60000100800 */
[----:B------:R-:W-:Y:S01]  /*65070*/  @P1 LOP3.LUT R17, R17, 0x20, RZ, 0xfc, !PT ;  /* 0x0000002011111812 */ /* 0x000fe200078efcff */
[----:B-1----:R-:W2:Y:S04]  /*65080*/  LDL.LU R7, [R1+0x290] ;  /* 0x0002900001077983 */ /* 0x002ea80000300800 */
[----:B------:R1:W-:Y:S01]  /*65090*/  STL [R1+0x24cc], R8 ;  /* 0x0024cc0801007387 */ /* 0x0003e20000100800 */
[----:B------:R-:W-:-:S03]  /*650a0*/  LOP3.LUT R17, R17, 0xffffffef, RZ, 0xc0, !PT ;  /* 0xffffffef11117812 */ /* 0x000fc600078ec0ff */
[----:B-1----:R-:W2:Y:S04]  /*650b0*/  LDL.LU R8, [R1+0x3c0] ;  /* 0x0003c00001087983 */ /* 0x002ea80000300800 */
[----:B------:R1:W-:Y:S01]  /*650c0*/  STL [R1+0x24d0], R9 ;  /* 0x0024d00901007387 */ /* 0x0003e20000100800 */
[----:B------:R-:W-:-:S03]  /*650d0*/  @P0 LOP3.LUT R17, R17, 0x10, RZ, 0xfc, !PT ;  /* 0x0000001011110812 */ /* 0x000fc600078efcff */
[----:B-1----:R-:W2:Y:S04]  /*650e0*/  LDL.LU R9, [R1+0x29c] ;  /* 0x00029c0001097983 */ /* 0x002ea80000300800 */
[----:B------:R1:W-:Y:S04]  /*650f0*/  STL [R1+0x24d4], R10 ;  /* 0x0024d40a01007387 */ /* 0x0003e80000100800 */
[----:B-1----:R-:W2:Y:S04]  /*65100*/  LDL.LU R10, [R1+0x368] ;  /* 0x00036800010a7983 */ /* 0x002ea80000300800 */
[----:B------:R1:W-:Y:S04]  /*65110*/  STL [R1+0x24d8], R0 ;  /* 0x0024d80001007387 */ /* 0x0003e80000100800 */
[----:B-1----:R-:W0:Y:S04]  /*65120*/  LDL R0, [R1+0x3b4] ;  /* 0x0003b40001007983 */ /* 0x002e280000100800 */
[----:B------:R1:W-:Y:S04]  /*65130*/  STL [R1+0x24dc], R5 ;  /* 0x0024dc0501007387 */ /* 0x0003e80000100800 */
[----:B-1----:R-:W2:Y:S04]  /*65140*/  LDL.LU R5, [R1+0x2a0] ;  /* 0x0002a00001057983 */ /* 0x002ea80000300800 */
[----:B------:R1:W-:Y:S04]  /*65150*/  STL [R1+0x24e0], R6 ;  /* 0x0024e00601007387 */ /* 0x0003e80000100800 */
[----:B-1----:R-:W2:Y:S04]  /*65160*/  LDL.LU R6, [R1+0x3bc] ;  /* 0x0003bc0001067983 */ /* 0x002ea80000300800 */
[----:B------:R1:W-:Y:S04]  /*65170*/  STL [R1+0x24e4], R17 ;  /* 0x0024e41101007387 */ /* 0x0003e80000100800 */
[----:B-1----:R-:W2:Y:S01]  /*65180*/  LDL.LU R17, [R1+0x2a8] ;  /* 0x0002a80001117983 */ /* 0x002ea20000300800 */
[----:B----4-:R-:W-:-:S03]  /*65190*/  PRMT R24, R24, 0x5410, R22 ;  /* 0x0000541018187816 */ /* 0x010fc60000000016 */
[----:B------:R-:W4:Y:S04]  /*651a0*/  LDL.LU R22, [R1+0x250] ;  /* 0x0002500001167983 */ /* 0x000f280000300800 */
[----:B------:R1:W-:Y:S04]  /*651b0*/  STL [R1+0x378], R24 ;  /* 0x0003781801007387 */ /* 0x0003e80000100800 */
[----:B-1----:R-:W4:Y:S01]  /*651c0*/  LDL.LU R24, [R1+0x344] ;  /* 0x0003440001187983 */ /* 0x002f220000300800 */
[----:B---3--:R-:W-:-:S05]  /*651d0*/  PRMT R2, R2, 0x5410, R3 ;  /* 0x0000541002027816 */ /* 0x008fca0000000003 */
[----:B------:R1:W-:Y:S04]  /*651e0*/  STL [R1+0x3a4], R2 ;  /* 0x0003a40201007387 */ /* 0x0003e80000100800 */
[----:B------:R-:W3:Y:S04]  /*651f0*/  LDL.LU R3, [R1+0x24c] ;  /* 0x00024c0001037983 */ /* 0x000ee80000300800 */
[----:B-1----:R-:W3:Y:S01]  /*65200*/  LDL.LU R2, [R1+0x348] ;  /* 0x0003480001027983 */ /* 0x002ee20000300800 */
[----:B0-----:R-:W-:Y:S01]  /*65210*/  VIADD R0, R0, UR50 ;  /* 0x0000003200007c36 */ /* 0x001fe20008000000 */
[----:B------:R-:W0:Y:S04]  /*65220*/  LDCU UR50, c[0x0][0x3b8] ;  /* 0x00007700ff3277ac */ /* 0x000e280008000800 */
[----:B------:R1:W-:Y:S01]  /*65230*/  STL [R1+0x3b0], R0 ;  /* 0x0003b00001007387 */ /* 0x0003e20000100800 */
[----:B--2---:R-:W-:Y:S01]  /*65240*/  PRMT R5, R10, 0x5410, R5 ;  /* 0x000054100a057816 */ /* 0x004fe20000000005 */
[----:B-1----:R-:W-:Y:S01]  /*65250*/  VIADD R0, R0, UR5 ;  /* 0x0000000500007c36 */ /* 0x002fe20008000000 */
[----:B------:R-:W1:Y:S01]  /*65260*/  LDCU UR5, c[0x0][0x3b8] ;  /* 0x00007700ff0577ac */ /* 0x000e620008000800 */
[----:B------:R-:W-:-:S05]  /*65270*/  PRMT R6, R6, 0x5410, R17 ;  /* 0x0000541006067816 */ /* 0x000fca0000000011 */
[----:B------:R2:W-:Y:S04]  /*65280*/  STL [R1+0x3a8], R6 ;  /* 0x0003a80601007387 */ /* 0x0005e80000100800 */
[----:B------:R0:W-:Y:S04]  /*65290*/  STL [R1+0x3ac], R5 ;  /* 0x0003ac0501007387 */ /* 0x0001e80000100800 */
[----:B------:R1:W-:Y:S01]  /*652a0*/  STL [R1+0x3bc], R0 ;  /* 0x0003bc0001007387 */ /* 0x0003e20000100800 */
[----:B--2---:R-:W-:Y:S02]  /*652b0*/  PRMT R6, R8, 0x5410, R9 ;  /* 0x0000541008067816 */ /* 0x004fe40000000009 */
[----:B0-----:R-:W-:Y:S01]  /*652c0*/  PRMT R5, R11, 0x5410, R7 ;  /* 0x000054100b057816 */ /* 0x001fe20000000007 */
[----:B-1----:R-:W-:Y:S01]  /*652d0*/  VIADD R0, R0, UR12 ;  /* 0x0000000c00007c36 */ /* 0x002fe20008000000 */
[----:B------:R-:W0:Y:S01]  /*652e0*/  LDCU UR12, c[0x0][0x3b8] ;  /* 0x00007700ff0c77ac */ /* 0x000e220008000800 */
[----:B------:R-:W-:Y:S04]  /*652f0*/  STL [R1+0x3a0], R6 ;  /* 0x0003a00601007387 */ /* 0x000fe80000100800 */
[----:B------:R1:W-:Y:S04]  /*65300*/  STL [R1+0x354], R5 ;  /* 0x0003540501007387 */ /* 0x0003e80000100800 */
[----:B------:R2:W-:Y:S01]  /*65310*/  STL [R1+0x3c0], R0 ;  /* 0x0003c00001007387 */ /* 0x0005e20000100800 */
[----:B-1----:R-:W-:-:S02]  /*65320*/  PRMT R5, R18, 0x5410, R4 ;  /* 0x0000541012057816 */ /* 0x002fc40000000004 */
[----:B------:R-:W-:Y:S01]  /*65330*/  PRMT R4, R19, 0x5410, R12 ;  /* 0x0000541013047816 */ /* 0x000fe2000000000c */
[----:B--2---:R-:W-:Y:S01]  /*65340*/  VIADD R0, R0, UR10 ;  /* 0x0000000a00007c36 */ /* 0x004fe20008000000 */
[----:B------:R-:W1:Y:S01]  /*65350*/  LDCU UR10, c[0x0][0x3b8] ;  /* 0x00007700ff0a77ac */ /* 0x000e620008000800 */
[----:B------:R2:W-:Y:S04]  /*65360*/  STL [R1+0x358], R5 ;  /* 0x0003580501007387 */ /* 0x0005e80000100800 */
[----:B------:R0:W-:Y:S04]  /*65370*/  STL [R1+0x35c], R4 ;  /* 0x00035c0401007387 */ /* 0x0001e80000100800 */
[----:B------:R1:W-:Y:S01]  /*65380*/  STL [R1+0x3c4], R0 ;  /* 0x0003c40001007387 */ /* 0x0003e20000100800 */
[----:B--2---:R-:W-:-:S02]  /*65390*/  PRMT R5, R28, 0x5410, R13 ;  /* 0x000054101c057816 */ /* 0x004fc4000000000d */
[----:B0-----:R-:W-:Y:S01]  /*653a0*/  PRMT R4, R15, 0x5410, R14 ;  /* 0x000054100f047816 */ /* 0x001fe2000000000e */
[----:B-1----:R-:W-:Y:S01]  /*653b0*/  VIADD R0, R0, UR24 ;  /* 0x0000001800007c36 */ /* 0x002fe20008000000 */
[----:B------:R-:W0:Y:S01]  /*653c0*/  LDCU UR24, c[0x0][0x3b8] ;  /* 0x00007700ff1877ac */ /* 0x000e220008000800 */
[----:B------:R1:W-:Y:S04]  /*653d0*/  STL [R1+0x364], R5 ;  /* 0x0003640501007387 */ /* 0x0003e80000100800 */
[----:B------:R2:W-:Y:S04]  /*653e0*/  STL [R1+0x368], R4 ;  /* 0x0003680401007387 */ /* 0x0005e80000100800 */
[----:B------:R0:W-:Y:S01]  /*653f0*/  STL [R1+0x3c8], R0 ;  /* 0x0003c80001007387 */ /* 0x0001e20000100800 */
[----:B-1----:R-:W-:-:S02]  /*65400*/  PRMT R5, R20, 0x5410, R27 ;  /* 0x0000541014057816 */ /* 0x002fc4000000001b */
[----:B--2---:R-:W-:Y:S01]  /*65410*/  PRMT R4, R25, 0x5410, R16 ;  /* 0x0000541019047816 */ /* 0x004fe20000000010 */
[----:B0-----:R-:W-:Y:S01]  /*65420*/  VIADD R0, R0, UR32 ;  /* 0x0000002000007c36 */ /* 0x001fe20008000000 */
        /* <DEDUP_REMOVED lines=8> */
[----:B------:R-:W-:Y:S04]  /*654b0*/  STL [R1+0x324], R5 ;  /* 0x0003240501007387 */ /* 0x000fe80000100800 */
[----:B------:R4:W-:Y:S04]  /*654c0*/  STL [R1+0x32c], R4 ;  /* 0x00032c0401007387 */ /* 0x0009e80000100800 */
[----:B------:R-:W2:Y:S04]  /*654d0*/  LDL.LU R26, [R1+0x240] ;  /* 0x00024000011a7983 */ /* 0x000ea80000300800 */
[----:B------:R-:W2:Y:S04]  /*654e0*/  LDL.LU R29, [R1+0x340] ;  /* 0x00034000011d7983 */ /* 0x000ea80000300800 */
[----:B------:R-:W-:Y:S01]  /*654f0*/  STL [R1+0x3d0], R0 ;  /* 0x0003d00001007387 */ /* 0x000fe20000100800 */
[----:B----4-:R-:W-:-:S05]  /*65500*/  PRMT R4, R24, 0x5410, R22 ;  /* 0x0000541018047816 */ /* 0x010fca0000000016 */
[----:B------:R-:W-:Y:S04]  /*65510*/  STL [R1+0x34c], R4 ;  /* 0x00034c0401007387 */ /* 0x000fe80000100800 */
[----:B------:R-:W4:Y:S01]  /*65520*/  LDL.LU R17, [R1+0x230] ;  /* 0x0002300001117983 */ /* 0x000f220000300800 */
[----:B---3--:R-:W-:-:S05]  /*65530*/  PRMT R2, R2, 0x5410, R3 ;  /* 0x0000541002027816 */ /* 0x008fca0000000003 */
[----:B------:R-:W-:Y:S04]  /*65540*/  STL [R1+0x344], R2 ;  /* 0x0003440201007387 */ /* 0x000fe80000100800 */
[----:B----4-:R1:W-:Y:S04]  /*65550*/  STL [R1+0x2518], R17 ;  /* 0x0025181101007387 */ /* 0x0103e80000100800 */
[----:B-1----:R-:W3:Y:S04]  /*65560*/  LDL.LU R17, [R1+0x388] ;  /* 0x0003880001117983 */ /* 0x002ee80000300800 */
[----:B------:R-:W4:Y:S01]  /*65570*/  LDL.LU R6, [R1+0x384] ;  /* 0x0003840001067983 */ /* 0x000f220000300800 */
[----:B------:R-:W-:Y:S01]  /*65580*/  VIADD R0, R0, UR26 ;  /* 0x0000001a00007c36 */ /* 0x000fe20008000000 */
[----:B--2---:R-:W-:Y:S01]  /*65590*/  PRMT R21, R29, 0x5410, R26 ;  /* 0x000054101d157816 */ /* 0x004fe2000000001a */
[----:B------:R-:W1:Y:S01]  /*655a0*/  LDCU UR26, c[0x0][0x3b8] ;  /* 0x00007700ff1a77ac */ /* 0x000e620008000800 */
[----:B----4-:R2:W-:Y:S04]  /*655b0*/  STL [R1+0x251c], R6 ;  /* 0x00251c0601007387 */ /* 0x0105e80000100800 */
[----:B--2---:R-:W3:Y:S04]  /*655c0*/  LDL.LU R6, [R1+0x238] ;  /* 0x0002380001067983 */ /* 0x004ee80000300800 */
[----:B------:R-:W2:Y:S04]  /*655d0*/  LDL.LU R5, [R1+0x22c] ;  /* 0x00022c0001057983 */ /* 0x000ea80000300800 */
[----:B------:R-:W-:Y:S04]  /*655e0*/  STL [R1+0x3d4], R0 ;  /* 0x0003d40001007387 */ /* 0x000fe80000100800 */
[----:B------:R-:W2:Y:S04]  /*655f0*/  LDL.LU R10, [R1+0x380] ;  /* 0x00038000010a7983 */ /* 0x000ea80000300800 */
        /* <DEDUP_REMOVED lines=18> */
[----:B------:R0:W-:Y:S04]  /*65720*/  STL [R1+0x348], R21 ;  /* 0x0003481501007387 */ /* 0x0001e80000100800 */
[----:B------:R-:W4:Y:S04]  /*65730*/  LDL.LU R23, [R1+0x1e8] ;  /* 0x0001e80001177983 */ /* 0x000f280000300800 */
[----:B0-----:R-:W4:Y:S04]  /*65740*/  LDL.LU R21, [R1+0x2f8] ;  /* 0x0002f80001157983 */ /* 0x001f280000300800 */
[----:B------:R-:W4:Y:S04]  /*65750*/  LDL.LU R22, [R1+0x1e0] ;  /* 0x0001e00001167983 */ /* 0x000f280000300800 */
[----:B------:R-:W4:Y:S04]  /*65760*/  LDL.LU R24, [R1+0x2f0] ;  /* 0x0002f00001187983 */ /* 0x000f280000300800 */
[----:B------:R-:W4:Y:S04]  /*65770*/  LDL.LU R26, [R1+0x1d4] ;  /* 0x0001d400011a7983 */ /* 0x000f280000300800 */
[----:B------:R-:W4:Y:S01]  /*65780*/  LDL.LU R29, [R1+0x2e4] ;  /* 0x0002e400011d7983 */ /* 0x000f220000300800 */
[----:B---3--:R-:W-:-:S03]  /*65790*/  PRMT R17, R17, 0x5410, R6 ;  /* 0x0000541011117816 */ /* 0x008fc60000000006 */
[----:B------:R-:W3:Y:S04]  /*657a0*/  LDL.LU R6, [R1+0x251c] ;  /* 0x00251c0001067983 */ /* 0x000ee80000300800 */
[----:B------:R0:W-:Y:S04]  /*657b0*/  STL [R1+0x340], R17 ;  /* 0x0003401101007387 */ /* 0x0001e80000100800 */
[----:B0-----:R-:W3:Y:S01]  /*657c0*/  LDL.LU R17, [R1+0x2518] ;  /* 0x0025180001117983 */ /* 0x001ee20000300800 */
[----:B------:R-:W-:Y:S01]  /*657d0*/  VIADD R0, R0, UR49 ;  /* 0x0000003100007c36 */ /* 0x000fe20008000000 */
[----:B--2---:R-:W-:Y:S01]  /*657e0*/  PRMT R5, R10, 0x5410, R5 ;  /* 0x000054100a057816 */ /* 0x004fe20000000005 */
[----:B------:R-:W0:Y:S03]  /*657f0*/  LDCU UR49, c[0x0][0x3b8] ;  /* 0x00007700ff3177ac */ /* 0x000e260008000800 */
[----:B------:R2:W-:Y:S02]  /*65800*/  STL [R1+0x3d8], R0 ;  /* 0x0003d80001007387 */ /* 0x0005e40000100800 */
[----:B--2---:R-:W-:Y:S01]  /*65810*/  VIADD R0, R0, UR34 ;  /* 0x0000002200007c36 */ /* 0x004fe20008000000 */
[----:B----4-:R-:W-:Y:S01]  /*65820*/  PRMT R2, R2, 0x5410, R3 ;  /* 0x0000541002027816 */ /* 0x010fe20000000003 */
[----:B------:R-:W2:Y:S01]  /*65830*/  LDCU UR34, c[0x0][0x3b8] ;  /* 0x00007700ff2277ac */ /* 0x000ea20008000800 */
[----:B---3--:R-:W-:-:S05]  /*65840*/  PRMT R6, R6, 0x5410, R17 ;  /* 0x0000541006067816 */ /* 0x008fca0000000011 */
[----:B------:R3:W-:Y:S04]  /*65850*/  STL [R1+0x308], R6 ;  /* 0x0003080601007387 */ /* 0x0007e80000100800 */
[----:B------:R4:W-:Y:S04]  /*65860*/  STL [R1+0x30c], R5 ;  /* 0x00030c0501007387 */ /* 0x0009e80000100800 */
[----:B------:R0:W-:Y:S01]  /*65870*/  STL [R1+0x3dc], R0 ;  /* 0x0003dc0001007387 */ /* 0x0001e20000100800 */
[----:B---3--:R-:W-:Y:S02]  /*65880*/  PRMT R6, R8, 0x5410, R9 ;  /* 0x0000541008067816 */ /* 0x008fe40000000009 */
[----:B----4-:R-:W-:Y:S01]  /*65890*/  PRMT R5, R11, 0x5410, R7 ;  /* 0x000054100b057816 */ /* 0x010fe20000000007 */
[----:B0-----:R-:W-:Y:S01]  /*658a0*/  VIADD R0, R0, UR27 ;  /* 0x0000001b00007c36 */ /* 0x001fe20008000000 */
[----:B------:R-:W0:Y:S01]  /*658b0*/  LDCU UR27, c[0x0][0x3b8] ;  /* 0x00007700ff1b77ac */ /* 0x000e220008000800 */
[----:B------:R-:W-:Y:S04]  /*658c0*/  STL [R1+0x310], R6 ;  /* 0x0003100601007387 */ /* 0x000fe80000100800 */
[----:B------:R3:W-:Y:S04]  /*658d0*/  STL [R1+0x320], R5 ;  /* 0x0003200501007387 */ /* 0x0007e80000100800 */
[----:B------:R4:W-:Y:S01]  /*658e0*/  STL [R1+0x3e0], R0 ;  /* 0x0003e00001007387 */ /* 0x0009e20000100800 */
[----:B---3--:R-:W-:-:S02]  /*658f0*/  PRMT R5, R18, 0x5410, R4 ;  /* 0x0000541012057816 */ /* 0x008fc40000000004 */
[----:B------:R-:W-:Y:S01]  /*65900*/  PRMT R4, R19, 0x5410, R12 ;  /* 0x0000541013047816 */ /* 0x000fe2000000000c */
[----:B----4-:R-:W-:Y:S01]  /*65910*/  VIADD R0, R0, UR38 ;  /* 0x0000002600007c36 */ /* 0x010fe20008000000 */
[----:B------:R-:W3:Y:S01]  /*65920*/  LDCU UR38, c[0x0][0x3b8] ;  /* 0x00007700ff2677ac */ /* 0x000ee20008000800 */
[----:B------:R4:W-:Y:S04]  /*65930*/  STL [R1+0x314], R5 ;  /* 0x0003140501007387 */ /* 0x0009e80000100800 */
[----:B------:R0:W-:Y:S04]  /*65940*/  STL [R1+0x31c], R4 ;  /* 0x00031c0401007387 */ /* 0x0001e80000100800 */
[----:B------:R1:W-:Y:S01]  /*65950*/  STL [R1+0x3e4], R0 ;  /* 0x0003e40001007387 */ /* 0x0003e20000100800 */
[----:B----4-:R-:W-:-:S02]  /*65960*/  PRMT R5, R28, 0x5410, R13 ;  /* 0x000054101c057816 */ /* 0x010fc4000000000d */
[----:B0-----:R-:W-:Y:S01]  /*65970*/  PRMT R4, R15, 0x5410, R14 ;  /* 0x000054100f047816 */ /* 0x001fe2000000000e */
[----:B-1----:R-:W-:Y:S01]  /*65980*/  VIADD R0, R0, UR5 ;  /* 0x0000000500007c36 */ /* 0x002fe20008000000 */
[----:B------:R-:W0:Y:S01]  /*65990*/  LDCU UR5, c[0x0][0x3b8] ;  /* 0x00007700ff0577ac */ /* 0x000e220008000800 */
[----:B------:R-:W-:Y:S04]  /*659a0*/  STL [R1+0x318], R5 ;  /* 0x0003180501007387 */ /* 0x000fe80000100800 */
[----:B------:R1:W-:Y:S04]  /*659b0*/  STL [R1+0x2ec], R4 ;  /* 0x0002ec0401007387 */ /* 0x0003e80000100800 */
[----:B------:R4:W-:Y:S01]  /*659c0*/  STL [R1+0x3e8], R0 ;  /* 0x0003e80001007387 */ /* 0x0009e20000100800 */
[----:B-1----:R-:W-:Y:S01]  /*659d0*/  PRMT R4, R20, 0x5410, R27 ;  /* 0x0000541014047816 */ /* 0x002fe2000000001b */
[----:B----4-:R-:W-:Y:S01]  /*659e0*/  VIADD R0, R0, UR12 ;  /* 0x0000000c00007c36 */ /* 0x010fe20008000000 */
[----:B------:R-:W-:Y:S01]  /*659f0*/  PRMT R5, R25, 0x5410, R16 ;  /* 0x0000541019057816 */ /* 0x000fe20000000010 */
[----:B------:R-:W1:Y:S02]  /*65a00*/  LDCU UR12, c[0x0][0x3b8] ;  /* 0x00007700ff0c77ac */ /* 0x000e640008000800 */
[----:B------:R4:W-:Y:S04]  /*65a10*/  STL [R1+0x2e8], R4 ;  /* 0x0002e80401007387 */ /* 0x0009e80000100800 */
[----:B------:R0:W-:Y:S04]  /*65a20*/  STL [R1+0x304], R2 ;  /* 0x0003040201007387 */ /* 0x0001e80000100800 */
[----:B------:R-:W2:Y:S01]  /*65a30*/  LDL.LU R3, [R1+0x1cc] ;  /* 0x0001cc0001037983 */ /* 0x000ea20000300800 */
[----:B----4-:R-:W-:-:S03]  /*65a40*/  PRMT R4, R21, 0x5410, R23 ;  /* 0x0000541015047816 */ /* 0x010fc60000000017 */
[----:B0-----:R-:W2:Y:S04]  /*65a50*/  LDL.LU R2, [R1+0x2cc] ;  /* 0x0002cc0001027983 */ /* 0x001ea80000300800 */
[----:B------:R0:W-:Y:S04]  /*65a60*/  STL [R1+0x3ec], R0 ;  /* 0x0003ec0001007387 */ /* 0x0001e80000100800 */
[----:B------:R4:W-:Y:S04]  /*65a70*/  STL [R1+0x2f4], R5 ;  /* 0x0002f40501007387 */ /* 0x0009e80000100800 */
[----:B------:R1:W-:Y:S01]  /*65a80*/  STL [R1+0x2f8], R4 ;  /* 0x0002f80401007387 */ /* 0x0003e20000100800 */
[----:B0-----:R-:W-:Y:S01]  /*65a90*/  VIADD R0, R0, UR10 ;  /* 0x0000000a00007c36 */ /* 0x001fe20008000000 */
[----:B----4-:R-:W-:Y:S01]  /*65aa0*/  PRMT R5, R24, 0x5410, R22 ;  /* 0x0000541018057816 */ /* 0x010fe20000000016 */
[----:B------:R-:W0:Y:S01]  /*65ab0*/  LDCU UR10, c[0x0][0x3b8] ;  /* 0x00007700ff0a77ac */ /* 0x000e220008000800 */
[----:B-1----:R-:W-:-:S02]  /*65ac0*/  PRMT R4, R29, 0x5410, R26 ;  /* 0x000054101d047816 */ /* 0x002fc4000000001a */
[----:B------:R-:W-:Y:S04]  /*65ad0*/  STL [R1+0x3f0], R0 ;  /* 0x0003f00001007387 */ /* 0x000fe80000100800 */
[----:B------:R-:W-:Y:S04]  /*65ae0*/  STL [R1+0x300], R5 ;  /* 0x0003000501007387 */ /* 0x000fe80000100800 */
[----:B------:R-:W-:Y:S04]  /*65af0*/  STL [R1+0x2fc], R4 ;  /* 0x0002fc0401007387 */ /* 0x000fe80000100800 */
[----:B------:R-:W4:Y:S04]  /*65b00*/  LDL.LU R17, [R1+0x1bc] ;  /* 0x0001bc0001117983 */ /* 0x000f280000300800 */
[----:B----4-:R1:W-:Y:S04]  /*65b10*/  STL [R1+0x2510], R17 ;  /* 0x0025101101007387 */ /* 0x0103e80000100800 */
[----:B-1----:R-:W4:Y:S04]  /*65b20*/  LDL.LU R17, [R1+0x2dc] ;  /* 0x0002dc0001117983 */ /* 0x002f280000300800 */
[----:B------:R-:W3:Y:S01]  /*65b30*/  LDL.LU R6, [R1+0x2b8] ;  /* 0x0002b80001067983 */ /* 0x000ee20000300800 */
[----:B------:R-:W-:Y:S01]  /*65b40*/  VIADD R0, R0, UR24 ;  /* 0x0000001800007c36 */ /* 0x000fe20008000000 */
[----:B--2---:R-:W-:Y:S01]  /*65b50*/  PRMT R2, R2, 0x5410, R3 ;  /* 0x0000541002027816 */ /* 0x004fe20000000003 */
[----:B------:R-:W1:Y:S01]  /*65b60*/  LDCU UR24, c[0x0][0x3b8] ;  /* 0x00007700ff1877ac */ /* 0x000e620008000800 */
[----:B---3--:R2:W-:Y:S04]  /*65b70*/  STL [R1+0x2514], R6 ;  /* 0x0025140601007387 */ /* 0x0085e80000100800 */
[----:B--2---:R-:W4:Y:S04]  /*65b80*/  LDL.LU R6, [R1+0x1c8] ;  /* 0x0001c80001067983 */ /* 0x004f280000300800 */
[----:B------:R-:W2:Y:S04]  /*65b90*/  LDL.LU R5, [R1+0x1b0] ;  /* 0x0001b00001057983 */ /* 0x000ea80000300800 */
[----:B------:R-:W-:Y:S04]  /*65ba0*/  STL [R1+0x3f4], R0 ;  /* 0x0003f40001007387 */ /* 0x000fe80000100800 */
        /* <DEDUP_REMOVED lines=25> */
[----:B0-----:R-:W3:Y:S01]  /*65d40*/  LDL.LU R2, [R1+0x23c] ;  /* 0x00023c0001027983 */ /* 0x001ee20000300800 */
[----:B----4-:R-:W-:-:S03]  /*65d50*/  PRMT R17, R17, 0x5410, R6 ;  /* 0x0000541011117816 */ /* 0x010fc60000000006 */
[----:B------:R-:W4:Y:S04]  /*65d60*/  LDL.LU R6, [R1+0x2514] ;  /* 0x0025140001067983 */ /* 0x000f280000300800 */
[----:B------:R0:W-:Y:S04]  /*65d70*/  STL [R1+0x2cc], R17 ;  /* 0x0002cc1101007387 */ /* 0x0001e80000100800 */
[----:B0-----:R-:W4:Y:S01]  /*65d80*/  LDL.LU R17, [R1+0x2510] ;  /* 0x0025100001117983 */ /* 0x001f220000300800 */
[----:B------:R-:W-:Y:S01]  /*65d90*/  VIADD R0, R0, UR32 ;  /* 0x0000002000007c36 */ /* 0x000fe20008000000 */
[----:B--2---:R-:W-:Y:S01]  /*65da0*/  PRMT R5, R10, 0x5410, R5 ;  /* 0x000054100a057816 */ /* 0x004fe20000000005 */
[----:B------:R-:W0:Y:S03]  /*65db0*/  LDCU UR32, c[0x0][0x3b8] ;  /* 0x00007700ff2077ac */ /* 0x000e260008000800 */
[----:B------:R2:W-:Y:S02]  /*65dc0*/  STL [R1+0x3f8], R0 ;  /* 0x0003f80001007387 */ /* 0x0005e40000100800 */
[----:B--2---:R-:W-:Y:S01]  /*65dd0*/  VIADD R0, R0, UR46 ;  /* 0x0000002e00007c36 */ /* 0x004fe20008000000 */
[----:B---3--:R-:W-:Y:S01]  /*65de0*/  PRMT R2, R2, 0x5410, R3 ;  /* 0x0000541002027816 */ /* 0x008fe20000000003 */
[----:B------:R-:W2:Y:S01]  /*65df0*/  LDCU UR46, c[0x0][0x3b8] ;  /* 0x00007700ff2e77ac */ /* 0x000ea20008000800 */
[----:B----4-:R-:W-:-:S05]  /*65e00*/  PRMT R6, R6, 0x5410, R17 ;  /* 0x0000541006067816 */ /* 0x010fca0000000011 */
        /* <DEDUP_REMOVED lines=21> */
[----:B------:R1:W-:Y:S04]  /*65f60*/  STL [R1+0x2b0], R5 ;  /* 0x0002b00501007387 */ /* 0x0003e80000100800 */
[----:B------:R4:W-:Y:S04]  /*65f70*/  STL [R1+0x2b8], R4 ;  /* 0x0002b80401007387 */ /* 0x0009e80000100800 */
[----:B------:R-:W2:Y:S04]  /*65f80*/  LDL.LU R26, [R1+0x14c] ;  /* 0x00014c00011a7983 */ /* 0x000ea80000300800 */
[----:B------:R-:W2:Y:S04]  /*65f90*/  LDL.LU R29, [R1+0x234] ;  /* 0x00023400011d7983 */ /* 0x000ea80000300800 */
[----:B------:R0:W-:Y:S01]  /*65fa0*/  STL [R1+0x40c], R0 ;  /* 0x00040c0001007387 */ /* 0x0001e20000100800 */
[----:B-1----:R-:W-:-:S02]  /*65fb0*/  PRMT R5, R15, 0x5410, R14 ;  /* 0x000054100f057816 */ /* 0x002fc4000000000e */
[----:B----4-:R-:W-:Y:S01]  /*65fc0*/  PRMT R4, R20, 0x5410, R27 ;  /* 0x0000541014047816 */ /* 0x010fe2000000001b */
[----:B0-----:R-:W-:Y:S02]  /*65fd0*/  VIADD R0, R0, UR27 ;  /* 0x0000001b00007c36 */ /* 0x001fe40008000000 */
[----:B------:R0:W-:Y:S04]  /*65fe0*/  STL [R1+0x2bc], R5 ;  /* 0x0002bc0501007387 */ /* 0x0001e80000100800 */
[----:B------:R1:W-:Y:S01]  /*65ff0*/  STL [R1+0x2c4], R4 ;  /* 0x0002c40401007387 */ /* 0x0003e20000100800 */
[----:B------:R-:W4:Y:S03]  /*66000*/  LDCU UR27, c[0x0][0x3b8] ;  /* 0x00007700ff1b77ac */ /* 0x000f260008000800 */
[----:B------:R3:W-:Y:S01]  /*66010*/  STL [R1+0x410], R0 ;  /* 0x0004100001007387 */ /* 0x0007e20000100800 */
[----:B0-----:R-:W-:-:S02]  /*66020*/  PRMT R5, R25, 0x5410, R16 ;  /* 0x0000541019057816 */ /* 0x001fc40000000010 */
[----:B-1----:R-:W-:Y:S01]  /*66030*/  PRMT R4, R21, 0x5410, R23 ;  /* 0x0000541015047816 */ /* 0x002fe20000000017 */
[----:B---3--:R-:W-:Y:S02]  /*66040*/  VIADD R0, R0, UR38 ;  /* 0x0000002600007c36 */ /* 0x008fe40008000000 */
[----:B------:R-:W-:Y:S04]  /*66050*/  STL [R1+0x2c0], R5 ;  /* 0x0002c00501007387 */ /* 0x000fe80000100800 */
[----:B------:R0:W-:Y:S01]  /*66060*/  STL [R1+0x144], R4 ;  /* 0x0001440401007387 */ /* 0x0001e20000100800 */
[----:B------:R-:W1:Y:S03]  /*66070*/  LDCU UR38, c[0x0][0x3b8] ;  /* 0x00007700ff2677ac */ /* 0x000e660008000800 */
[----:B------:R-:W-:Y:S01]  /*66080*/  STL [R1+0x414], R0 ;  /* 0x0004140001007387 */ /* 0x000fe20000100800 */
[----:B0-----:R-:W-:-:S05]  /*66090*/  PRMT R4, R24, 0x5410, R22 ;  /* 0x0000541018047816 */ /* 0x001fca0000000016 */
[----:B------:R-:W-:Y:S04]  /*660a0*/  STL [R1+0x140], R4 ;  /* 0x0001400401007387 */ /* 0x000fe80000100800 */
[----:B------:R-:W-:Y:S04]  /*660b0*/  STL [R1+0x148], R2 ;  /* 0x0001480201007387 */ /* 0x000fe80000100800 */
[----:B------:R-:W3:Y:S04]  /*660c0*/  LDL.LU R17, [R1+0x150] ;  /* 0x0001500001117983 */ /* 0x000ee80000300800 */
[----:B---3--:R0:W-:Y:S04]  /*660d0*/  STL [R1+0x2508], R17 ;  /* 0x0025081101007387 */ /* 0x0081e80000100800 */
[----:B0-----:R-:W3:Y:S04]  /*660e0*/  LDL.LU R17, [R1+0x220] ;  /* 0x0002200001117983 */ /* 0x001ee80000300800 */
[----:B------:R-:W3:Y:S01]  /*660f0*/  LDL.LU R6, [R1+0x228] ;  /* 0x0002280001067983 */ /* 0x000ee20000300800 */
[----:B------:R-:W-:Y:S01]  /*66100*/  VIADD R0, R0, UR5 ;  /* 0x0000000500007c36 */ /* 0x000fe20008000000 */
[----:B--2---:R-:W-:Y:S01]  /*66110*/  PRMT R2, R29, 0x5410, R26 ;  /* 0x000054101d027816 */ /* 0x004fe2000000001a */
[----:B------:R-:W0:Y:S01]  /*66120*/  LDCU UR5, c[0x0][0x3b8] ;  /* 0x00007700ff0577ac */ /* 0x000e220008000800 */
[----:B---3--:R2:W-:Y:S04]  /*66130*/  STL [R1+0x250c], R6 ;  /* 0x00250c0601007387 */ /* 0x0085e80000100800 */
[----:B--2---:R-:W2:Y:S04]  /*66140*/  LDL.LU R6, [R1+0x114] ;  /* 0x0001140001067983 */ /* 0x004ea80000300800 */
[----:B------:R-:W3:Y:S04]  /*66150*/  LDL.LU R5, [R1+0x124] ;  /* 0x0001240001057983 */ /* 0x000ee80000300800 */
[----:B------:R-:W-:Y:S04]  /*66160*/  STL [R1+0x418], R0 ;  /* 0x0004180001007387 */ /* 0x000fe80000100800 */
[----:B------:R-:W3:Y:S04]  /*66170*/  LDL.LU R10, [R1+0x214] ;  /* 0x00021400010a7983 */ /* 0x000ee80000300800 */
[----:B------:R-:W3:Y:S04]  /*66180*/  LDL.LU R9, [R1+0x11c] ;  /* 0x00011c0001097983 */ /* 0x000ee80000300800 */
        /* <DEDUP_REMOVED lines=21> */
[----:B0-----:R-:W4:Y:S04]  /*662e0*/  LDL.LU R2, [R1+0x1ac] ;  /* 0x0001ac0001027983 */ /* 0x001f280000300800 */
[----:B------:R-:W4:Y:S04]  /*662f0*/  LDL.LU R26, [R1+0xc4] ;  /* 0x0000c400011a7983 */ /* 0x000f280000300800 */
[----:B------:R-:W4:Y:S01]  /*66300*/  LDL.LU R29, [R1+0x18c] ;  /* 0x00018c00011d7983 */ /* 0x000f220000300800 */
[----:B--2---:R-:W-:-:S03]  /*66310*/  PRMT R17, R17, 0x5410, R6 ;  /* 0x0000541011117816 */ /* 0x004fc60000000006 */
[----:B------:R-:W2:Y:S04]  /*66320*/  LDL.LU R6, [R1+0x250c] ;  /* 0x00250c0001067983 */ /* 0x000ea80000300800 */
[----:B------:R0:W-:Y:S04]  /*66330*/  STL [R1+0x154], R17 ;  /* 0x0001541101007387 */ /* 0x0001e80000100800 */
[----:B0-----:R-:W2:Y:S01]  /*66340*/  LDL.LU R17, [R1+0x2508] ;  /* 0x0025080001117983 */ /* 0x001ea20000300800 */
[----:B------:R-:W-:Y:S01]  /*66350*/  VIADD R0, R0, UR12 ;  /* 0x0000000c00007c36 */ /* 0x000fe20008000000 */
[----:B---3--:R-:W-:Y:S01]  /*66360*/  PRMT R5, R10, 0x5410, R5 ;  /* 0x000054100a057816 */ /* 0x008fe20000000005 */
[----:B------:R-:W0:Y:S03]  /*66370*/  LDCU UR12, c[0x0][0x3b8] ;  /* 0x00007700ff0c77ac */ /* 0x000e260008000800 */
[----:B------:R3:W-:Y:S02]  /*66380*/  STL [R1+0x41c], R0 ;  /* 0x00041c0001007387 */ /* 0x0007e40000100800 */
[----:B---3--:R-:W-:Y:S01]  /*66390*/  VIADD R0, R0, UR10 ;  /* 0x0000000a00007c36 */ /* 0x008fe20008000000 */
[----:B----4-:R-:W-:-:S02]  /*663a0*/  PRMT R3, R2, 0x5410, R3 ;  /* 0x0000541002037816 */ /* 0x010fc40000000003 */
[----:B------:R-:W-:Y:S01]  /*663b0*/  PRMT R2, R29, 0x5410, R26 ;  /* 0x000054101d027816 */ /* 0x000fe2000000001a */
[----:B------:R-:W3:Y:S01]  /*663c0*/  LDCU UR10, c[0x0][0x3b8] ;  /* 0x00007700ff0a77ac */ /* 0x000ee20008000800 */
[----:B--2---:R-:W-:-:S05]  /*663d0*/  PRMT R6, R6, 0x5410, R17 ;  /* 0x0000541006067816 */ /* 0x004fca0000000011 */
[----:B------:R2:W-:Y:S04]  /*663e0*/  STL [R1+0x150], R6 ;  /* 0x0001500601007387 */ /* 0x0005e80000100800 */
[----:B------:R4:W-:Y:S04]  /*663f0*/  STL [R1+0x114], R5 ;  /* 0x0001140501007387 */ /* 0x0009e80000100800 */
[----:B------:R0:W-:Y:S01]  /*66400*/  STL [R1+0x420], R0 ;  /* 0x0004200001007387 */ /* 0x0001e20000100800 */
[----:B--2---:R-:W-:Y:S02]  /*66410*/  PRMT R6, R8, 0x5410, R9 ;  /* 0x0000541008067816 */ /* 0x004fe40000000009 */
[----:B----4-:R-:W-:Y:S01]  /*66420*/  PRMT R5, R11, 0x5410, R7 ;  /* 0x000054100b057816 */ /* 0x010fe20000000007 */
[----:B0-----:R-:W-:Y:S01]  /*66430*/  VIADD R0, R0, UR24 ;  /* 0x0000001800007c36 */ /* 0x001fe20008000000 */
[----:B------:R-:W0:Y:S01]  /*66440*/  LDCU UR24, c[0x0][0x3b8] ;  /* 0x00007700ff1877ac */ /* 0x000e220008000800 */
[----:B------:R-:W-:Y:S04]  /*66450*/  STL [R1+0x11c], R6 ;  /* 0x00011c0601007387 */ /* 0x000fe80000100800 */
[----:B------:R2:W-:Y:S04]  /*66460*/  STL [R1+0x118], R5 ;  /* 0x0001180501007387 */ /* 0x0005e80000100800 */
[----:B------:R4:W-:Y:S01]  /*66470*/  STL [R1+0x424], R0 ;  /* 0x0004240001007387 */ /* 0x0009e20000100800 */
[----:B--2---:R-:W-:-:S02]  /*66480*/  PRMT R5, R18, 0x5410, R4 ;  /* 0x0000541012057816 */ /* 0x004fc40000000004 */
[----:B------:R-:W-:Y:S01]  /*66490*/  PRMT R4, R22, 0x5410, R23 ;  /* 0x0000541016047816 */ /* 0x000fe20000000017 */
[----:B----4-:R-:W-:Y:S01]  /*664a0*/  VIADD R0, R0, UR32 ;  /* 0x0000002000007c36 */ /* 0x010fe20008000000 */
[----:B------:R-:W2:Y:S01]  /*664b0*/  LDCU UR32, c[0x0][0x3b8] ;  /* 0x00007700ff2077ac */ /* 0x000ea20008000800 */
[----:B------:R4:W-:Y:S04]  /*664c0*/  STL [R1+0x120], R5 ;  /* 0x0001200501007387 */ /* 0x0009e80000100800 */
[----:B------:R0:W-:Y:S04]  /*664d0*/  STL [R1+0x124], R4 ;  /* 0x0001240401007387 */ /* 0x0001e80000100800 */
[----:B------:R-:W2:Y:S04]  /*664e0*/  LDL.LU R23, [R1+0xcc] ;  /* 0x0000cc0001177983 */ /* 0x000ea80000300800 */
[----:B------:R-:W2:Y:S04]  /*664f0*/  LDL.LU R22, [R1+0x17c] ;  /* 0x00017c0001167983 */ /* 0x000ea80000300800 */
[----:B------:R1:W-:Y:S01]  /*66500*/  STL [R1+0x428], R0 ;  /* 0x0004280001007387 */ /* 0x0003e20000100800 */
[----:B----4-:R-:W-:-:S02]  /*66510*/  PRMT R5, R19, 0x5410, R12 ;  /* 0x0000541013057816 */ /* 0x010fc4000000000c */
[----:B0-----:R-:W-:Y:S01]  /*66520*/  PRMT R4, R28, 0x5410, R13 ;  /* 0x000054101c047816 */ /* 0x001fe2000000000d */
[----:B-1----:R-:W-:Y:S02]  /*66530*/  VIADD R0, R0, UR46 ;  /* 0x0000002e00007c36 */ /* 0x002fe40008000000 */
[----:B------:R0:W-:Y:S04]  /*66540*/  STL [R1+0x128], R5 ;  /* 0x0001280501007387 */ /* 0x0001e80000100800 */
[----:B------:R1:W-:Y:S01]  /*66550*/  STL [R1+0xec], R4 ;  /* 0x0000ec0401007387 */ /* 0x0003e20000100800 */
[----:B------:R-:W4:Y:S03]  /*66560*/  LDCU UR46, c[0x0][0x3b8] ;  /* 0x00007700ff2e77ac */ /* 0x000f260008000800 */
[----:B------:R3:W-:Y:S01]  /*66570*/  STL [R1+0x42c], R0 ;  /* 0x00042c0001007387 */ /* 0x0007e20000100800 */
[----:B0-----:R-:W-:-:S02]  /*66580*/  PRMT R5, R15, 0x5410, R14 ;  /* 0x000054100f057816 */ /* 0x001fc4000000000e */
[----:B-1----:R-:W-:Y:S01]  /*66590*/  PRMT R4, R20, 0x5410, R27 ;  /* 0x0000541014047816 */ /* 0x002fe2000000001b */
[----:B---3--:R-:W-:Y:S02]  /*665a0*/  VIADD R0, R0, UR26 ;  /* 0x0000001a00007c36 */ /* 0x008fe40008000000 */
[----:B------:R0:W-:Y:S04]  /*665b0*/  STL [R1+0xe8], R5 ;  /* 0x0000e80501007387 */ /* 0x0001e80000100800 */
[----:B------:R1:W-:Y:S01]  /*665c0*/  STL [R1+0xf0], R4 ;  /* 0x0000f00401007387 */ /* 0x0003e20000100800 */
[----:B------:R-:W3:Y:S03]  /*665d0*/  LDCU UR26, c[0x0][0x3b8] ;  /* 0x00007700ff1a77ac */ /* 0x000ee60008000800 */
[----:B------:R4:W-:Y:S01]  /*665e0*/  STL [R1+0x430], R0 ;  /* 0x0004300001007387 */ /* 0x0009e20000100800 */
[----:B0-----:R-:W-:-:S02]  /*665f0*/  PRMT R5, R25, 0x5410, R16 ;  /* 0x0000541019057816 */ /* 0x001fc40000000010 */
[----:B-1----:R-:W-:Y:S01]  /*66600*/  PRMT R4, R24, 0x5410, R21 ;  /* 0x0000541018047816 */ /* 0x002fe20000000015 */
[----:B----4-:R-:W-:Y:S02]  /*66610*/  VIADD R0, R0, UR48 ;  /* 0x0000003000007c36 */ /* 0x010fe40008000000 */
[----:B------:R-:W-:Y:S04]  /*66620*/  STL [R1+0xf4], R5 ;  /* 0x0000f40501007387 */ /* 0x000fe80000100800 */
[----:B------:R-:W-:Y:S01]  /*66630*/  STL [R1+0xfc], R4 ;  /* 0x0000fc0401007387 */ /* 0x000fe20000100800 */
[----:B------:R-:W0:Y:S03]  /*66640*/  LDCU UR48, c[0x0][0x3b8] ;  /* 0x00007700ff3077ac */ /* 0x000e260008000800 */
[----:B------:R-:W-:Y:S04]  /*66650*/  STL [R1+0x434], R0 ;  /* 0x0004340001007387 */ /* 0x000fe80000100800 */
[----:B------:R1:W-:Y:S04]  /*66660*/  STL [R1+0xf8], R3 ;  /* 0x0000f80301007387 */ /* 0x0003e80000100800 */
[----:B------:R-:W-:Y:S04]  /*66670*/  STL [R1+0xc4], R2 ;  /* 0x0000c40201007387 */ /* 0x000fe80000100800 */
[----:B------:R-:W4:Y:S04]  /*66680*/  LDL.LU R24, [R1+0x184] ;  /* 0x0001840001187983 */ /* 0x000f280000300800 */
[----:B-1----:R-:W2:Y:S01]  /*66690*/  LDL.LU R3, [R1+0x174] ;  /* 0x0001740001037983 */ /* 0x002ea20000300800 */
[----:B------:R-:W-:Y:S01]  /*666a0*/  VIADD R0, R0, UR34 ;  /* 0x0000002200007c36 */ /* 0x000fe20008000000 */
[----:B------:R-:W1:Y:S02]  /*666b0*/  LDCU UR34, c[0x0][0x3b8] ;  /* 0x00007700ff2277ac */ /* 0x000e640008000800 */
[----:B--2---:R2:W-:Y:S04]  /*666c0*/  STL [R1+0x2504], R3 ;  /* 0x0025040301007387 */ /* 0x0045e80000100800 */
[----:B--2---:R-:W4:Y:S04]  /*666d0*/  LDL.LU R3, [R1+0xc8] ;  /* 0x0000c80001037983 */ /* 0x004f280000300800 */
[----:B------:R-:W2:Y:S01]  /*666e0*/  LDL.LU R2, [R1+0xd4] ;  /* 0x0000d40001027983 */ /* 0x000ea20000300800 */
[----:B------:R-:W-:-:S03]  /*666f0*/  PRMT R4, R22, 0x5410, R23 ;  /* 0x0000541016047816 */ /* 0x000fc60000000017 */
[----:B--2---:R2:W-:Y:S04]  /*66700*/  STL [R1+0x2500], R2 ;  /* 0x0025000201007387 */ /* 0x0045e80000100800 */
[----:B------:R-:W-:Y:S04]  /*66710*/  STL [R1+0x438], R0 ;  /* 0x0004380001007387 */ /* 0x000fe80000100800 */
        /* <DEDUP_REMOVED lines=9> */
[----:B------:R-:W2:Y:S04]  /*667b0*/  LDL.LU R9, [R1+0x94] ;  /* 0x0000940001097983 */ /* 0x000ea80000300800 */
[----:B------:R-:W2:Y:S04]  /*667c0*/  LDL.LU R8, [R1+0x160] ;  /* 0x0001600001087983 */ /* 0x000ea80000300800 */
[----:B------:R-:W2:Y:S04]  /*667d0*/  LDL.LU R7, [R1+0x9c] ;  /* 0x00009c0001077983 */ /* 0x000ea80000300800 */
[----:B------:R-:W2:Y:S04]  /*667e0*/  LDL.LU R11, [R1+0x158] ;  /* 0x00015800010b7983 */ /* 0x000ea80000300800 */
        /* <DEDUP_REMOVED lines=14> */
[----:B----4-:R-:W-:-:S03]  /*668d0*/  PRMT R24, R24, 0x5410, R3 ;  /* 0x0000541018187816 */ /* 0x010fc60000000003 */
[----:B------:R-:W2:Y:S04]  /*668e0*/  LDL.LU R3, [R1+0x2504] ;  /* 0x0025040001037983 */ /* 0x000ea80000300800 */
[----:B------:R0:W-:Y:S04]  /*668f0*/  STL [R1+0xc8], R24 ;  /* 0x0000c81801007387 */ /* 0x0001e80000100800 */
[----:B0-----:R-:W4:Y:S01]  /*66900*/  LDL.LU R24, [R1+0xc0] ;  /* 0x0000c00001187983 */ /* 0x001f220000300800 */
[----:B--2---:R-:W-:-:S03]  /*66910*/  PRMT R3, R3, 0x5410, R2 ;  /* 0x0000541003037816 */ /* 0x004fc60000000002 */
[----:B------:R-:W2:Y:S01]  /*66920*/  LDL.LU R2, [R1+0x2500] ;  /* 0x0025000001027983 */ /* 0x000ea20000300800 */
[----:B------:R-:W-:-:S03]  /*66930*/  VIADD R0, R0, UR27 ;  /* 0x0000001b00007c36 */ /* 0x000fc60008000000 */
[----:B------:R0:W-:Y:S01]  /*66940*/  STL [R1+0xd0], R3 ;  /* 0x0000d00301007387 */ /* 0x0001e20000100800 */
[----:B------:R-:W-:Y:S02]  /*66950*/  PRMT R17, R17, 0x5410, R29 ;  /* 0x0000541011117816 */ /* 0x000fe4000000001d */
[----:B------:R-:W-:Y:S02]  /*66960*/  PRMT R6, R21, 0x5410, R6 ;  /* 0x0000541015067816 */ /* 0x000fe40000000006 */
[----:B------:R-:W-:Y:S01]  /*66970*/  PRMT R4, R18, 0x5410, R4 ;  /* 0x0000541012047816 */ /* 0x000fe20000000004 */
[----:B------:R-:W1:Y:S01]  /*66980*/  LDCU UR27, c[0x0][0x3b8] ;  /* 0x00007700ff1b77ac */ /* 0x000e620008000800 */
[----:B0-----:R-:W3:Y:S04]  /*66990*/  LDL.LU R3, [R1+0x24fc] ;  /* 0x0024fc0001037983 */ /* 0x001ee80000300800 */
[----:B------:R0:W-:Y:S02]  /*669a0*/  STL [R1+0x43c], R0 ;  /* 0x00043c0001007387 */ /* 0x0001e40000100800 */
[----:B0-----:R-:W-:Y:S01]  /*669b0*/  VIADD R0, R0, UR38 ;  /* 0x0000002600007c36 */ /* 0x001fe20008000000 */
[----:B------:R-:W0:Y:S01]  /*669c0*/  LDCU UR38, c[0x0][0x3b8] ;  /* 0x00007700ff2677ac */ /* 0x000e220008000800 */
[----:B--2---:R-:W-:-:S02]  /*669d0*/  PRMT R26, R26, 0x5410, R2 ;  /* 0x000054101a1a7816 */ /* 0x004fc40000000002 */
[----:B------:R-:W2:Y:S04]  /*669e0*/  LDL.LU R2, [R1+0x24f8] ;  /* 0x0024f80001027983 */ /* 0x000ea80000300800 */
[----:B------:R0:W-:Y:S04]  /*669f0*/  STL [R1+0xd8], R26 ;  /* 0x0000d81a01007387 */ /* 0x0001e80000100800 */
[----:B0-----:R-:W2:Y:S04]  /*66a00*/  LDL.LU R26, [R1+0x24f4] ;  /* 0x0024f400011a7983 */ /* 0x001ea80000300800 */
[----:B------:R-:W4:Y:S04]  /*66a10*/  LDL.LU R29, [R1+0x24f0] ;  /* 0x0024f000011d7983 */ /* 0x000f280000300800 */
[----:B------:R0:W-:Y:S04]  /*66a20*/  STL [R1+0x440], R0 ;  /* 0x0004400001007387 */ /* 0x0001e80000100800 */
[----:B------:R-:W-:Y:S04]  /*66a30*/  STL [R1+0xd4], R17 ;  /* 0x0000d41101007387 */ /* 0x000fe80000100800 */
[----:B------:R1:W-:Y:S04]  /*66a40*/  STL [R1+0x8c], R6 ;  /* 0x00008c0601007387 */ /* 0x0003e80000100800 */
[----:B------:R-:W3:Y:S01]  /*66a50*/  LDL.LU R21, [R1+0x68] ;  /* 0x0000680001157983 */ /* 0x000ee20000300800 */
[----:B0-----:R-:W-:Y:S01]  /*66a60*/  VIADD R0, R0, UR5 ;  /* 0x0000000500007c36 */ /* 0x001fe20008000000 */
[----:B------:R-:W0:Y:S01]  /*66a70*/  LDCU UR5, c[0x0][0x3b8] ;  /* 0x00007700ff0577ac */ /* 0x000e220008000800 */
[----:B-1----:R-:W-:-:S02]  /*66a80*/  PRMT R6, R10, 0x5410, R5 ;  /* 0x000054100a067816 */ /* 0x002fc40000000005 */
[----:B------:R-:W-:Y:S01]  /*66a90*/  PRMT R5, R8, 0x5410, R9 ;  /* 0x0000541008057816 */ /* 0x000fe20000000009 */
[----:B------:R1:W-:Y:S04]  /*66aa0*/  STL [R1+0x444], R0 ;  /* 0x0004440001007387 */ /* 0x0003e80000100800 */
[----:B------:R-:W-:Y:S04]  /*66ab0*/  STL [R1+0x98], R6 ;  /* 0x0000980601007387 */ /* 0x000fe80000100800 */
[----:B------:R0:W-:Y:S01]  /*66ac0*/  STL [R1+0x94], R5 ;  /* 0x0000940501007387 */ /* 0x0001e20000100800 */
[----:B-1----:R-:W-:Y:S01]  /*66ad0*/  VIADD R0, R0, UR12 ;  /* 0x0000000c00007c36 */ /* 0x002fe20008000000 */
[----:B------:R-:W1:Y:S01]  /*66ae0*/  LDCU UR12, c[0x0][0x3b8] ;  /* 0x00007700ff0c77ac */ /* 0x000e620008000800 */
[----:B0-----:R-:W-:-:S03]  /*66af0*/  PRMT R5, R11, 0x5410, R7 ;  /* 0x000054100b057816 */ /* 0x001fc60000000007 */
[----:B------:R0:W-:Y:S04]  /*66b00*/  STL [R1+0x448], R0 ;  /* 0x0004480001007387 */ /* 0x0001e80000100800 */
[----:B------:R1:W-:Y:S04]  /*66b10*/  STL [R1+0x9c], R5 ;  /* 0x00009c0501007387 */ /* 0x0003e80000100800 */
[----:B------:R1:W-:Y:S01]  /*66b20*/  STL [R1+0xa4], R4 ;  /* 0x0000a40401007387 */ /* 0x0003e20000100800 */
[----:B0-----:R-:W-:Y:S01]  /*66b30*/  VIADD R0, R0, UR10 ;  /* 0x0000000a00007c36 */ /* 0x001fe20008000000 */
[----:B-1----:R-:W-:-:S02]  /*66b40*/  PRMT R5, R19, 0x5410, R12 ;  /* 0x0000541013057816 */ /* 0x002fc4000000000c */
[----:B------:R-:W-:Y:S01]  /*66b50*/  PRMT R4, R28, 0x5410, R13 ;  /* 0x000054101c047816 */ /* 0x000fe2000000000d */
[----:B------:R-:W0:Y:S01]  /*66b60*/  LDCU UR10, c[0x0][0x3b8] ;  /* 0x00007700ff0a77ac */ /* 0x000e220008000800 */
[----:B------:R1:W-:Y:S04]  /*66b70*/  STL [R1+0x44c], R0 ;  /* 0x00044c0001007387 */ /* 0x0003e80000100800 */
[----:B------:R0:W-:Y:S04]  /*66b80*/  STL [R1+0xa0], R5 ;  /* 0x0000a00501007387 */ /* 0x0001e80000100800 */
[----:B------:R0:W-:Y:S01]  /*66b90*/  STL [R1+0x48], R4 ;  /* 0x0000480401007387 */ /* 0x0001e20000100800 */
[----:B-1----:R-:W-:Y:S01]  /*66ba0*/  VIADD R0, R0, UR24 ;  /* 0x0000001800007c36 */ /* 0x002fe20008000000 */
[----:B0-----:R-:W-:-:S02]  /*66bb0*/  PRMT R5, R15, 0x5410, R14 ;  /* 0x000054100f057816 */ /* 0x001fc4000000000e */
        /* <DEDUP_REMOVED lines=9> */
[----:B------:R-:W-:Y:S04]  /*66c50*/  STL [R1+0x454], R0 ;  /* 0x0004540001007387 */ /* 0x000fe80000100800 */
[----:B------:R4:W-:Y:S04]  /*66c60*/  STL [R1+0x50], R5 ;  /* 0x0000500501007387 */ /* 0x0009e80000100800 */
[----:B------:R2:W-:Y:S01]  /*66c70*/  STL [R1+0x5c], R4 ;  /* 0x00005c0401007387 */ /* 0x0005e20000100800 */
[----:B----4-:R-:W-:-:S02]  /*66c80*/  PRMT R5, R29, 0x5410, R24 ;  /* 0x000054101d057816 */ /* 0x010fc40000000018 */
[----:B--2---:R-:W-:Y:S01]  /*66c90*/  PRMT R4, R26, 0x5410, R2 ;  /* 0x000054101a047816 */ /* 0x004fe20000000002 */
[----:B------:R-:W2:Y:S04]  /*66ca0*/  LDL.LU R29, [R1+0x24ec] ;  /* 0x0024ec00011d7983 */ /* 0x000ea80000300800 */
[----:B------:R-:W4:Y:S01]  /*66cb0*/  LDL.LU R2, [R1+0x24e8] ;  /* 0x0024e80001027983 */ /* 0x000f220000300800 */
[----:B------:R-:W-:-:S03]  /*66cc0*/  VIADD R0, R0, UR46 ;  /* 0x0000002e00007c36 */ /* 0x000fc60008000000 */
[----:B------:R-:W-:Y:S01]  /*66cd0*/  STL [R1+0x54], R5 ;  /* 0x0000540501007387 */ /* 0x000fe20000100800 */
[----:B------:R-:W1:Y:S03]  /*66ce0*/  LDCU UR46, c[0x0][0x3b8] ;  /* 0x00007700ff2e77ac */ /* 0x000e660008000800 */
[----:B------:R3:W-:Y:S04]  /*66cf0*/  STL [R1+0x458], R0 ;  /* 0x0004580001007387 */ /* 0x0007e80000100800 */
[----:B------:R2:W-:Y:S04]  /*66d00*/  STL [R1+0x64], R4 ;  /* 0x0000640401007387 */ /* 0x0005e80000100800 */
[----:B------:R-:W4:Y:S04]  /*66d10*/  LDL.LU R17, [R1+0xb4] ;  /* 0x0000b40001117983 */ /* 0x000f280000300800 */
[----:B------:R-:W4:Y:S04]  /*66d20*/  LDL.LU R22, [R1+0x164] ;  /* 0x0001640001167983 */ /* 0x000f280000300800 */
[----:B------:R-:W4:Y:S01]  /*66d30*/  LDL.LU R24, [R1+0xb8] ;  /* 0x0000b80001187983 */ /* 0x000f220000300800 */
[----:B---3--:R-:W-:Y:S01]  /*66d40*/  VIADD R0, R0, UR26 ;  /* 0x0000001a00007c36 */ /* 0x008fe20008000000 */
[----:B------:R-:W3:Y:S04]  /*66d50*/  LDCU UR26, c[0x0][0x3b8] ;  /* 0x00007700ff1a77ac */ /* 0x000ee80008000800 */
[----:B------:R0:W-:Y:S04]  /*66d60*/  STL [R1+0x45c], R0 ;  /* 0x00045c0001007387 */ /* 0x0001e80000100800 */
[----:B------:R-:W3:Y:S01]  /*66d70*/  LDL.LU R26, [R1+0x180] ;  /* 0x00018000011a7983 */ /* 0x000ee20000300800 */
[----:B--2---:R-:W-:-:S02]  /*66d80*/  PRMT R4, R29, 0x5410, R21 ;  /* 0x000054101d047816 */ /* 0x004fc40000000015 */
[----:B----4-:R-:W-:Y:S01]  /*66d90*/  PRMT R3, R2, 0x5410, R3 ;  /* 0x0000541002037816 */ /* 0x010fe20000000003 */
[----:B------:R-:W-:Y:S01]  /*66da0*/  VIADD R2, R0, UR48 ;  /* 0x0000003000027c36 */ /* 0x000fe20008000000 */
[----:B------:R-:W2:Y:S01]  /*66db0*/  LDCU UR48, c[0x0][0x3b8] ;  /* 0x00007700ff3077ac */ /* 0x000ea20008000800 */
[----:B------:R4:W-:Y:S04]  /*66dc0*/  STL [R1+0x68], R4 ;  /* 0x0000680401007387 */ /* 0x0009e80000100800 */
[----:B------:R-:W2:Y:S04]  /*66dd0*/  LDL.LU R6, [R1+0xb0] ;  /* 0x0000b00001067983 */ /* 0x000ea80000300800 */
[----:B------:R1:W-:Y:S04]  /*66de0*/  STL [R1+0xac], R3 ;  /* 0x0000ac0301007387 */ /* 0x0003e80000100800 */
[----:B------:R-:W2:Y:S04]  /*66df0*/  LDL.LU R5, [R1+0x1a0] ;  /* 0x0001a00001057983 */ /* 0x000ea80000300800 */
[----:B0-----:R-:W2:Y:S04]  /*66e00*/  LDL.LU R0, [R1+0xa8] ;  /* 0x0000a80001007983 */ /* 0x001ea80000300800 */
[----:B------:R0:W-:Y:S04]  /*66e10*/  STL [R1+0x460], R2 ;  /* 0x0004600201007387 */ /* 0x0001e80000100800 */
[----:B------:R-:W2:Y:S04]  /*66e20*/  LDL.LU R29, [R1+0x1d8] ;  /* 0x0001d800011d7983 */ /* 0x000ea80000300800 */
[----:B------:R-:W2:Y:S04]  /*66e30*/  LDL.LU R10, [R1+0x90] ;  /* 0x00009000010a7983 */ /* 0x000ea80000300800 */
[----:B------:R-:W2:Y:S04]  /*66e40*/  LDL.LU R9, [R1+0x1f8] ;  /* 0x0001f80001097983 */ /* 0x000ea80000300800 */
[----:B------:R-:W2:Y:S04]  /*66e50*/  LDL.LU R8, [R1+0x84] ;  /* 0x0000840001087983 */ /* 0x000ea80000300800 */
[----:B------:R-:W2:Y:S04]  /*66e60*/  LDL.LU R7, [R1+0xe0] ;  /* 0x0000e00001077983 */ /* 0x000ea80000300800 */
[----:B------:R-:W2:Y:S04]  /*66e70*/  LDL.LU R11, [R1+0x80] ;  /* 0x00008000010b7983 */ /* 0x000ea80000300800 */
[----:B----4-:R-:W4:Y:S04]  /*66e80*/  LDL.LU R4, [R1+0x254] ;  /* 0x0002540001047983 */ /* 0x010f280000300800 */
        /* <DEDUP_REMOVED lines=13> */
[----:B-1----:R-:W4:Y:S01]  /*66f60*/  LDL.LU R3, [R1+0x39c] ;  /* 0x00039c0001037983 */ /* 0x002f220000300800 */
[----:B------:R-:W-:-:S02]  /*66f70*/  PRMT R22, R22, 0x5410, R17 ;  /* 0x0000541016167816 */ /* 0x000fc40000000011 */
[----:B---3--:R-:W-:Y:S01]  /*66f80*/  PRMT R24, R26, 0x5410, R24 ;  /* 0x000054101a187816 */ /* 0x008fe20000000018 */
[----:B------:R-:W3:Y:S04]  /*66f90*/  LDL.LU R17, [R1+0x24e4] ;  /* 0x0024e40001117983 */ /* 0x000ee80000300800 */
[----:B------:R1:W-:Y:S01]  /*66fa0*/  STL [R1+0xb4], R22 ;  /* 0x0000b41601007387 */ /* 0x0003e20000100800 */
[----:B0-----:R-:W-:-:S03]  /*66fb0*/  VIADD R2, R2, UR34 ;  /* 0x0000002202027c36 */ /* 0x001fc60008000000 */
[----:B-1----:R-:W3:Y:S04]  /*66fc0*/  LDL.LU R22, [R1+0x480] ;  /* 0x0004800001167983 */ /* 0x002ee80000300800 */
[----:B------:R0:W-:Y:S04]  /*66fd0*/  STL [R1+0xb8], R24 ;  /* 0x0000b81801007387 */ /* 0x0001e80000100800 */
[----:B0-----:R-:W3:Y:S04]  /*66fe0*/  LDL.LU R24, [R1+0x484] ;  /* 0x0004840001187983 */ /* 0x001ee80000300800 */
[----:B------:R-:W3:Y:S04]  /*66ff0*/  LDL.LU R26, [R1+0x48c] ;  /* 0x00048c00011a7983 */ /* 0x000ee80000300800 */
[----:B------:R0:W-:Y:S02]  /*67000*/  STL [R1+0x464], R2 ;  /* 0x0004640201007387 */ /* 0x0001e40000100800 */
[----:B0-----:R-:W-:Y:S01]  /*67010*/  VIADD R2, R2, UR27 ;  /* 0x0000001b02027c36 */ /* 0x001fe20008000000 */
[----:B--2---:R-:W-:-:S02]  /*67020*/  PRMT R5, R5, 0x5410, R6 ;  /* 0x0000541005057816 */ /* 0x004fc40000000006 */
[----:B------:R-:W2:Y:S01]  /*67030*/  LDL.LU R6, [R1+0x24e0] ;  /* 0x0024e00001067983 */ /* 0x000ea20000300800 */
[----:B------:R-:W-:-:S03]  /*67040*/  PRMT R29, R29, 0x5410, R0 ;  /* 0x000054101d1d7816 */ /* 0x000fc60000000000 */
[----:B------:R0:W-:Y:S01]  /*67050*/  STL [R1+0xb0], R5 ;  /* 0x0000b00501007387 */ /* 0x0001e20000100800 */
[----:B------:R-:W-:Y:S02]  /*67060*/  PRMT R9, R9, 0x5410, R10 ;  /* 0x0000541009097816 */ /* 0x000fe4000000000a */
[----:B------:R-:W-:Y:S01]  /*67070*/  PRMT R7, R7, 0x5410, R8 ;  /* 0x0000541007077816 */ /* 0x000fe20000000008 */
[----:B0-----:R-:W2:Y:S04]  /*67080*/  LDL.LU R5, [R1+0x24dc] ;  /* 0x0024dc0001057983 */ /* 0x001ea80000300800 */
[----:B------:R-:W2:Y:S04]  /*67090*/  LDL.LU R0, [R1+0x24d8] ;  /* 0x0024d80001007983 */ /* 0x000ea80000300800 */
[----:B------:R0:W-:Y:S01]  /*670a0*/  STL [R1+0xa8], R29 ;  /* 0x0000a81d01007387 */ /* 0x0001e20000100800 */
[----:B----4-:R-:W-:-:S02]  /*670b0*/  PRMT R4, R4, 0x5410, R11 ;  /* 0x0000541004047816 */ /* 0x010fc4000000000b */
[----:B------:R-:W-:Y:S01]  /*670c0*/  PRMT R12, R12, 0x5410, R18 ;  /* 0x000054100c0c7816 */ /* 0x000fe20000000012 */
[----:B0-----:R-:W4:Y:S04]  /*670d0*/  LDL.LU R29, [R1+0x490] ;  /* 0x00049000011d7983 */ /* 0x001f280000300800 */
[----:B------:R-:W2:Y:S04]  /*670e0*/  LDL.LU R10, [R1+0x24d4] ;  /* 0x0024d400010a7983 */ /* 0x000ea80000300800 */
[----:B------:R0:W-:Y:S01]  /*670f0*/  STL [R1+0x90], R9 ;  /* 0x0000900901007387 */ /* 0x0001e20000100800 */
[----:B------:R-:W-:-:S03]  /*67100*/  PRMT R13, R13, 0x5410, R19 ;  /* 0x000054100d0d7816 */ /* 0x000fc60000000013 */
[----:B0-----:R-:W2:Y:S04]  /*67110*/  LDL.LU R9, [R1+0x24d0] ;  /* 0x0024d00001097983 */ /* 0x001ea80000300800 */
[----:B------:R0:W-:Y:S04]  /*67120*/  STL [R1+0x468], R2 ;  /* 0x0004680201007387 */ /* 0x0001e80000100800 */
[----:B------:R-:W2:Y:S04]  /*67130*/  LDL.LU R8, [R1+0x24cc] ;  /* 0x0024cc0001087983 */ /* 0x000ea80000300800 */
[----:B------:R1:W-:Y:S01]  /*67140*/  STL [R1+0x84], R7 ;  /* 0x0000840701007387 */ /* 0x0003e20000100800 */
[----:B------:R-:W-:Y:S01]  /*67150*/  PRMT R14, R14, 0x5410, R28 ;  /* 0x000054100e0e7816 */ /* 0x000fe2000000001c */
[----:B0-----:R-:W-:Y:S01]  /*67160*/  VIADD R2, R2, UR38 ;  /* 0x0000002602027c36 */ /* 0x001fe20008000000 */
[----:B------:R-:W-:Y:S01]  /*67170*/  PRMT R27, R27, 0x5410, R15 ;  /* 0x000054101b1b7816 */ /* 0x000fe2000000000f */
[----:B-1----:R-:W2:Y:S04]  /*67180*/  LDL.LU R7, [R1+0x24c8] ;  /* 0x0024c80001077983 */ /* 0x002ea80000300800 */
[----:B------:R-:W2:Y:S04]  /*67190*/  LDL.LU R11, [R1+0x24c4] ;  /* 0x0024c400010b7983 */ /* 0x000ea80000300800 */
[----:B------:R0:W-:Y:S01]  /*671a0*/  STL [R1+0x80], R4 ;  /* 0x0000800401007387 */ /* 0x0001e20000100800 */
[----:B------:R-:W-:-:S02]  /*671b0*/  PRMT R16, R16, 0x5410, R20 ;  /* 0x0000541010107816 */ /* 0x000fc40000000014 */
[----:B------:R-:W-:Y:S02]  /*671c0*/  PRMT R23, R23, 0x5410, R25 ;  /* 0x0000541017177816 */ /* 0x000fe40000000019 */
[----:B------:R-:W-:Y:S02]  /*671d0*/  PRMT R3, R3, 0x5410, R21 ;  /* 0x0000541003037816 */ /* 0x000fe40000000015 */
[----:B---3--:R-:W-:Y:S01]  /*671e0*/  LOP3.LUT R17, R17, 0xfffffff7, RZ, 0xc0, !PT ;  /* 0xfffffff711117812 */ /* 0x008fe200078ec0ff */
[----:B------:R-:W1:Y:S01]  /*671f0*/  LDCU UR38, c[0x0][0x3b8] ;  /* 0x00007700ff2677ac */ /* 0x000e620008000800 */
[----:B0-----:R-:W3:Y:S04]  /*67200*/  LDL.LU R4, [R1+0x24c0] ;  /* 0x0024c00001047983 */ /* 0x001ee80000300800 */
[----:B------:R-:W2:Y:S04]  /*67210*/  LDL.LU R18, [R1+0x24bc] ;  /* 0x0024bc0001127983 */ /* 0x000ea80000300800 */
[----:B------:R0:W-:Y:S04]  /*67220*/  STL [R1+0x7c], R12 ;  /* 0x00007c0c01007387 */ /* 0x0001e80000100800 */
[----:B0-----:R-:W2:Y:S04]  /*67230*/  LDL.LU R12, [R1+0x24b8] ;  /* 0x0024b800010c7983 */ /* 0x001ea80000300800 */
[----:B------:R0:W-:Y:S04]  /*67240*/  STL [R1+0x46c], R2 ;  /* 0x00046c0201007387 */ /* 0x0001e80000100800 */
[----:B------:R-:W2:Y:S04]  /*67250*/  LDL.LU R19, [R1+0x24b4] ;  /* 0x0024b40001137983 */ /* 0x000ea80000300800 */
[----:B------:R1:W-:Y:S01]  /*67260*/  STL [R1+0x78], R13 ;  /* 0x0000780d01007387 */ /* 0x0003e20000100800 */
[----:B0-----:R-:W-:Y:S01]  /*67270*/  VIADD R2, R2, UR5 ;  /* 0x0000000502027c36 */ /* 0x001fe20008000000 */
[----:B------:R-:W0:Y:S02]  /*67280*/  LDCU UR5, c[0x0][0x3b8] ;  /* 0x00007700ff0577ac */ /* 0x000e240008000800 */
[----:B-1----:R-:W2:Y:S04]  /*67290*/  LDL.LU R13, [R1+0x24b0] ;  /* 0x0024b000010d7983 */ /* 0x002ea80000300800 */
[----:B------:R-:W2:Y:S04]  /*672a0*/  LDL.LU R28, [R1+0x24ac] ;  /* 0x0024ac00011c7983 */ /* 0x000ea80000300800 */
[----:B------:R1:W-:Y:S04]  /*672b0*/  STL [R1+0x74], R14 ;  /* 0x0000740e01007387 */ /* 0x0003e80000100800 */
[----:B-1----:R-:W2:Y:S04]  /*672c0*/  LDL.LU R14, [R1+0x24a8] ;  /* 0x0024a800010e7983 */ /* 0x002ea80000300800 */
[----:B------:R1:W-:Y:S04]  /*672d0*/  STL [R1+0x470], R2 ;  /* 0x0004700201007387 */ /* 0x0003e80000100800 */
[----:B------:R-:W4:Y:S04]  /*672e0*/  LDL.LU R15, [R1+0x24a4] ;  /* 0x0024a400010f7983 */ /* 0x000f280000300800 */
[----:B------:R0:W-:Y:S01]  /*672f0*/  STL [R1+0x70], R27 ;  /* 0x0000701b01007387 */ /* 0x0001e20000100800 */
[----:B-1----:R-:W-:Y:S01]  /*67300*/  VIADD R2, R2, UR12 ;  /* 0x0000000c02027c36 */ /* 0x002fe20008000000 */
[----:B------:R-:W1:Y:S02]  /*67310*/  LDCU UR12, c[0x0][0x3b8] ;  /* 0x00007700ff0c77ac */ /* 0x000e640008000800 */
[----:B0-----:R-:W2:Y:S04]  /*67320*/  LDL.LU R27, [R1+0x24a0] ;  /* 0x0024a000011b7983 */ /* 0x001ea80000300800 */
[----:B------:R-:W2:Y:S04]  /*67330*/  LDL.LU R20, [R1+0x249c] ;  /* 0x00249c0001147983 */ /* 0x000ea80000300800 */
[----:B------:R0:W-:Y:S04]  /*67340*/  STL [R1+0x130], R16 ;  /* 0x0001301001007387 */ /* 0x0001e80000100800 */
[----:B0-----:R-:W2:Y:S04]  /*67350*/  LDL.LU R16, [R1+0x2498] ;  /* 0x0024980001107983 */ /* 0x001ea80000300800 */
[----:B------:R-:W-:Y:S04]  /*67360*/  STL [R1+0x474], R2 ;  /* 0x0004740201007387 */ /* 0x000fe80000100800 */
[----:B------:R-:W2:Y:S04]  /*67370*/  LDL.LU R25, [R1+0x2494] ;  /* 0x0024940001197983 */ /* 0x000ea80000300800 */
[----:B------:R0:W-:Y:S04]  /*67380*/  STL [R1+0x134], R23 ;  /* 0x0001341701007387 */ /* 0x0001e80000100800 */
[----:B0-----:R-:W3:Y:S04]  /*67390*/  LDL.LU R23, [R1+0x2490] ;  /* 0x0024900001177983 */ /* 0x001ee80000300800 */
[----:B------:R-:W3:Y:S01]  /*673a0*/  LDL.LU R21, [R1+0x248c] ;  /* 0x00248c0001157983 */ /* 0x000ee20000300800 */
[----:B------:R-:W-:Y:S01]  /*673b0*/  VIADD R2, R2, UR10 ;  /* 0x0000000a02027c36 */ /* 0x000fe20008000000 */
[----:B------:R-:W0:Y:S04]  /*673c0*/  LDCU UR10, c[0x0][0x3b8] ;  /* 0x00007700ff0a77ac */ /* 0x000e280008000800 */
[----:B------:R1:W-:Y:S04]  /*673d0*/  STL [R1+0x478], R2 ;  /* 0x0004780201007387 */ /* 0x0003e80000100800 */
[----:B------:R0:W-:Y:S01]  /*673e0*/  STL [R1+0x2d4], R3 ;  /* 0x0002d40301007387 */ /* 0x0001e20000100800 */
[----:B-1----:R-:W-:-:S03]  /*673f0*/  VIADD R2, R2, UR24 ;  /* 0x0000001802027c36 */ /* 0x002fc60008000000 */
[----:B0-----:R-:W4:Y:S01]  /*67400*/  LDL.LU R3, [R1+0x1ef8] ;  /* 0x001ef80001037983 */ /* 0x001f220000300800 */
[----:B------:R-:W0:Y:S01]  /*67410*/  LDCU UR24, c[0x0][0x3b8] ;  /* 0x00007700ff1877ac */ /* 0x000e220008000800 */
[----:B--2---:R-:W-:Y:S02]  /*67420*/  PRMT R26, R26, 0x5410, R25 ;  /* 0x000054101a1a7816 */ /* 0x004fe40000000019 */
[----:B------:R-:W-:Y:S02]  /*67430*/  PRMT R16, R16, 0x5410, R27 ;  /* 0x0000541010107816 */ /* 0x000fe4000000001b */
[----:B---3--:R-:W-:Y:S02]  /*67440*/  PRMT R22, R22, 0x5410, R21 ;  /* 0x0000541016167816 */ /* 0x008fe40000000015 */
[----:B------:R-:W-:Y:S01]  /*67450*/  PRMT R24, R24, 0x5410, R23 ;  /* 0x0000541018187816 */ /* 0x000fe20000000017 */
[----:B------:R-:W2:Y:S04]  /*67460*/  LDL.LU R21, [R1+0x2488] ;  /* 0x0024880001157983 */ /* 0x000ea80000300800 */
[----:B------:R1:W-:Y:S04]  /*67470*/  STL [R1+0x2f0], R22 ;  /* 0x0002f01601007387 */ /* 0x0003e80000100800 */
[----:B-1----:R-:W3:Y:S04]  /*67480*/  LDL.LU R22, [R1+0x2484] ;  /* 0x0024840001167983 */ /* 0x002ee80000300800 */
[----:B------:R-:W-:Y:S04]  /*67490*/  STL [R1+0x47c], R2 ;  /* 0x00047c0201007387 */ /* 0x000fe80000100800 */
[----:B------:R-:W2:Y:S04]  /*674a0*/  LDL.LU R23, [R1+0x2480] ;  /* 0x0024800001177983 */ /* 0x000ea80000300800 */
[----:B------:R1:W-:Y:S04]  /*674b0*/  STL [R1+0x350], R24 ;  /* 0x0003501801007387 */ /* 0x0003e80000100800 */
[----:B-1----:R-:W2:Y:S04]  /*674c0*/  LDL.LU R24, [R1+0x247c] ;  /* 0x00247c0001187983 */ /* 0x002ea80000300800 */
[----:B------:R-:W2:Y:S04]  /*674d0*/  LDL.LU R25, [R1+0x2478] ;  /* 0x0024780001197983 */ /* 0x000ea80000300800 */
[----:B------:R1:W-:Y:S04]  /*674e0*/  STL [R1+0x330], R26 ;  /* 0x0003301a01007387 */ /* 0x0003e80000100800 */
[----:B-1----:R-:W2:Y:S04]  /*674f0*/  LDL.LU R26, [R1+0x2474] ;  /* 0x00247400011a7983 */ /* 0x002ea80000300800 */
[----:B------:R-:W2:Y:S04]  /*67500*/  LDL.LU R27, [R1+0x2470] ;  /* 0x00247000011b7983 */ /* 0x000ea80000300800 */
[----:B------:R1:W-:Y:S04]  /*67510*/  STL [R1+0x374], R16 ;  /* 0x0003741001007387 */ /* 0x0003e80000100800 */
[----:B-1----:R-:W2:Y:S01]  /*67520*/  LDL.LU R16, [R1+0x246c] ;  /* 0x00246c0001107983 */ /* 0x002ea20000300800 */
[----:B------:R-:W-:Y:S01]  /*67530*/  VIADD R2, R2, UR32 ;  /* 0x0000002002027c36 */ /* 0x000fe20008000000 */
[----:B----4-:R-:W-:-:S02]  /*67540*/  PRMT R29, R29, 0x5410, R15 ;  /* 0x000054101d1d7816 */ /* 0x010fc4000000000f */
[----:B------:R-:W-:Y:S01]  /*67550*/  PRMT R14, R14, 0x5410, R28 ;  /* 0x000054100e0e7816 */ /* 0x000fe2000000001c */
[----:B------:R-:W1:Y:S01]  /*67560*/  LDCU UR32, c[0x0][0x3b8] ;  /* 0x00007700ff2077ac */ /* 0x000e620008000800 */
[----:B------:R4:W-:Y:S04]  /*67570*/  STL [R1+0x488], R2 ;  /* 0x0004880201007387 */ /* 0x0009e80000100800 */
[----:B------:R-:W3:Y:S01]  /*67580*/  LDL.LU R15, [R1+0x2468] ;  /* 0x00246800010f7983 */ /* 0x000ee20000300800 */
[----:B----4-:R-:W-:-:S05]  /*67590*/  VIADD R2, R2, UR51 ;  /* 0x0000003302027c36 */ /* 0x010fca0008000000 */
[----:B------:R4:W-:Y:S04]  /*675a0*/  STL [R1+0x494], R2 ;  /* 0x0004940201007387 */ /* 0x0009e80000100800 */
[----:B------:R-:W-:Y:S04]  /*675b0*/  STL [R1+0x370], R29 ;  /* 0x0003701d01007387 */ /* 0x000fe80000100800 */
[----:B------:R-:W-:Y:S01]  /*675c0*/  STL [R1+0x394], R14 ;  /* 0x0003940e01007387 */ /* 0x000fe20000100800 */
[----:B----4-:R-:W-:Y:S01]  /*675d0*/  VIADD R2, R2, UR26 ;  /* 0x0000001a02027c36 */ /* 0x010fe20008000000 */
[----:B------:R-:W4:Y:S01]  /*675e0*/  LDCU.64 UR26, c[0x0][0x398] ;  /* 0x00007300ff1a77ac */ /* 0x000f220008000a00 */
[----:B--2---:R-:W-:-:S02]  /*675f0*/  PRMT R13, R16, 0x5410, R13 ;  /* 0x00005410100d7816 */ /* 0x004fc4000000000d */
[----:B------:R-:W2:Y:S04]  /*67600*/  LDL.LU R16, [R1+0x2464] ;  /* 0x0024640001107983 */ /* 0x000ea80000300800 */
[----:B------:R0:W-:Y:S01]  /*67610*/  STL [R1+0x490], R2 ;  /* 0x0004900201007387 */ /* 0x0001e20000100800 */
[----:B---3--:R-:W-:-:S03]  /*67620*/  PRMT R12, R15, 0x5410, R12 ;  /* 0x000054100f0c7816 */ /* 0x008fc6000000000c */
[----:B------:R-:W-:Y:S04]  /*67630*/  STL [R1+0x390], R13 ;  /* 0x0003900d01007387 */ /* 0x000fe80000100800 */
[----:B------:R3:W-:Y:S01]  /*67640*/  STL [R1+0x39c], R12 ;  /* 0x00039c0c01007387 */ /* 0x0007e20000100800 */
[----:B0-----:R-:W-:-:S05]  /*67650*/  VIADD R2, R2, UR52 ;  /* 0x0000003402027c36 */ /* 0x001fca0008000000 */
[----:B------:R-:W-:Y:S01]  /*67660*/  STL [R1+0x484], R2 ;  /* 0x0004840201007387 */ /* 0x000fe20000100800 */
[----:B---3--:R-:W-:-:S05]  /*67670*/  LOP3.LUT R12, R3, 0xf0, RZ, 0xc0, !PT ;  /* 0x000000f0030c7812 */ /* 0x008fca00078ec0ff */
[----:B------:R0:W-:Y:S02]  /*67680*/  STL [R1+0x28], R12 ;  /* 0x0000280c01007387 */ /* 0x0001e40000100800 */
[----:B0-----:R-:W-:-:S05]  /*67690*/  VIADD R12, R4, 0x21 ;  /* 0x00000021040c7836 */ /* 0x001fca0000000000 */
[----:B------:R-:W-:Y:S01]  /*676a0*/  ISETP.GE.AND P0, PT, R12, UR35, PT ;  /* 0x000000230c007c0c */ /* 0x000fe2000bf06270 */
[----:B------:R-:W0:Y:S03]  /*676b0*/  LDCU.64 UR34, c[0x0][0x398] ;  /* 0x00007300ff2277ac */ /* 0x000e260008000a00 */
[----:B------:R-:W-:Y:S02]  /*676c0*/  ISETP.LT.AND P3, PT, R7, UR55, !P0 ;  /* 0x0000003707007c0c */ /* 0x000fe4000c761270 */
[----:B----4-:R-:W-:Y:S01]  /*676d0*/  ISETP.LT.AND P1, PT, R11, UR26, !P0 ;  /* 0x0000001a0b007c0c */ /* 0x010fe2000c721270 */
[----:B------:R-:W3:Y:S01]  /*676e0*/  LDCU UR55, c[0x0][0x398] ;  /* 0x00007300ff3777ac */ /* 0x000ee20008000800 */
[----:B------:R-:W-:Y:S01]  /*676f0*/  ISETP.LT.AND P2, PT, R8, UR54, !P0 ;  /* 0x0000003608007c0c */ /* 0x000fe2000c741270 */
[----:B------:R-:W4:Y:S01]  /*67700*/  LDCU UR54, c[0x0][0x398] ;  /* 0x00007300ff3677ac */ /* 0x000f220008000800 */
[----:B------:R-:W-:-:S02]  /*67710*/  VIADD R13, R4, 0x20 ;  /* 0x00000020040d7836 */ /* 0x000fc40000000000 */
[----:B------:R-:W-:Y:S01]  /*67720*/  VIADD R28, R4, 0x1f ;  /* 0x0000001f041c7836 */ /* 0x000fe20000000000 */
[----:B------:R-:W0:Y:S04]  /*67730*/  LDCU UR26, c[0x0][0x398] ;  /* 0x00007300ff1a77ac */ /* 0x000e280008000800 */
[----:B------:R-:W-:-:S04]  /*67740*/  @P3 LOP3.LUT R17, R17, 0x8, RZ, 0xfc, !PT ;  /* 0x0000000811113812 */ /* 0x000fc800078efcff */
[----:B------:R-:W-:-:S04]  /*67750*/  LOP3.LUT R17, R17, 0xfffffffb, RZ, 0xc0, !PT ;  /* 0xfffffffb11117812 */ /* 0x000fc800078ec0ff */
[----:B------:R-:W-:Y:S02]  /*67760*/  @P2 LOP3.LUT R17, R17, 0x4, RZ, 0xfc, !PT ;  /* 0x0000000411112812 */ /* 0x000fe400078efcff */
[----:B---3--:R-:W-:Y:S02]  /*67770*/  ISETP.LT.AND P2, PT, R0, UR55, !P0 ;  /* 0x0000003700007c0c */ /* 0x008fe4000c741270 */
[----:B------:R-:W-:Y:S02]  /*67780*/  LOP3.LUT R17, R17, 0xfffffffd, RZ, 0xc0, !PT ;  /* 0xfffffffd11117812 */ /* 0x000fe400078ec0ff */
[----:B------:R-:W-:Y:S01]  /*67790*/  ISETP.LT.AND P3, PT, R10, UR56, !P0 ;  /* 0x000000380a007c0c */ /* 0x000fe2000c761270 */
[----:B------:R-:W3:Y:S01]  /*677a0*/  LDCU.64 UR56, c[0x0][0x398] ;  /* 0x00007300ff3877ac */ /* 0x000ee20008000a00 */
[----:B------:R-:W-:Y:S02]  /*677b0*/  VIADD R29, R4, 0x1e ;  /* 0x0000001e041d7836 */ /* 0x000fe40000000000 */
[----:B------:R-:W-:-:S05]  /*677c0*/  VIADD R2, R2, UR48 ;  /* 0x0000003002027c36 */ /* 0x000fca0008000000 */
[----:B------:R0:W-:Y:S02]  /*677d0*/  STL [R1+0x480], R2 ;  /* 0x0004800201007387 */ /* 0x0001e40000100800 */
[----:B0-----:R-:W-:Y:S01]  /*677e0*/  VIADD R2, R2, UR49 ;  /* 0x0000003102027c36 */ /* 0x001fe20008000000 */
[----:B--2---:R-:W-:Y:S01]  /*677f0*/  LOP3.LUT R16, R16, 0x7fffffff, RZ, 0xc0, !PT ;  /* 0x7fffffff10107812 */ /* 0x004fe200078ec0ff */
[C---:B------:R-:W-:Y:S02]  /*67800*/  VIADD R15, R4.reuse, 0x1d ;  /* 0x0000001d040f7836 */ /* 0x040fe40000000000 */
[C---:B------:R-:W-:Y:S02]  /*67810*/  VIADD R12, R4.reuse, 0x1c ;  /* 0x0000001c040c7836 */ /* 0x040fe40000000000 */
[----:B------:R-:W-:Y:S01]  /*67820*/  VIADD R14, R4, 0x1b ;  /* 0x0000001b040e7836 */ /* 0x000fe20000000000 */
[----:B------:R-:W-:Y:S02]  /*67830*/  @P1 LOP3.LUT R16, R16, 0x80000000, RZ, 0xfc, !PT ;  /* 0x8000000010101812 */ /* 0x000fe400078efcff */
[----:B------:R-:W-:Y:S01]  /*67840*/  ISETP.LT.AND P1, PT, R9, UR53, !P0 ;  /* 0x0000003509007c0c */ /* 0x000fe2000c721270 */
[----:B------:R-:W0:Y:S01]  /*67850*/  LDCU UR53, c[0x0][0x398] ;  /* 0x00007300ff3577ac */ /* 0x000e220008000800 */
[----:B------:R-:W2:Y:S01]  /*67860*/  LDCU.64 UR48, c[0x0][0x398] ;  /* 0x00007300ff3077ac */ /* 0x000ea20008000a00 */
[----:B------:R-:W-:-:S04]  /*67870*/  LOP3.LUT R16, R16, 0xbfffffff, RZ, 0xc0, !PT ;  /* 0xbfffffff10107812 */ /* 0x000fc800078ec0ff */
[----:B------:R-:W-:-:S06]  /*67880*/  @P2 LOP3.LUT R16, R16, 0x40000000, RZ, 0xfc, !PT ;  /* 0x4000000010102812 */ /* 0x000fcc00078efcff */
[----:B------:R-:W-:Y:S02]  /*67890*/  @P1 LOP3.LUT R17, R17, 0x2, RZ, 0xfc, !PT ;  /* 0x0000000211111812 */ /* 0x000fe400078efcff */
[----:B----4-:R-:W-:Y:S02]  /*678a0*/  ISETP.LT.AND P1, PT, R5, UR54, !P0 ;  /* 0x0000003605007c0c */ /* 0x010fe4000c721270 */
[----:B------:R-:W-:Y:S01]  /*678b0*/  LOP3.LUT R16, R16, 0xdfffffff, RZ, 0xc0, !PT ;  /* 0xdfffffff10107812 */ /* 0x000fe200078ec0ff */
[----:B------:R-:W4:Y:S01]  /*678c0*/  LDCU.64 UR54, c[0x0][0x398] ;  /* 0x00007300ff3677ac */ /* 0x000f220008000a00 */
[----:B0-----:R-:W-:Y:S02]  /*678d0*/  ISETP.LT.AND P0, PT, R6, UR53, !P0 ;  /* 0x0000003506007c0c */ /* 0x001fe4000c701270 */
[----:B------:R-:W-:Y:S01]  /*678e0*/  LOP3.LUT R17, R17, 0xfffffffe, RZ, 0xc0, !PT ;  /* 0xfffffffe11117812 */ /* 0x000fe200078ec0ff */
[----:B------:R0:W-:Y:S01]  /*678f0*/  STL [R1+0x48c], R2 ;  /* 0x00048c0201007387 */ /* 0x0001e20000100800 */
[----:B------:R-:W0:Y:S05]  /*67900*/  LDCU.64 UR52, c[0x0][0x398] ;  /* 0x00007300ff3477ac */ /* 0x000e2a0008000a00 */
[----:B------:R-:W-:-:S04]  /*67910*/  @P1 LOP3.LUT R16, R16, 0x20000000, RZ, 0xfc, !PT ;  /* 0x2000000010101812 */ /* 0x000fc800078efcff */
[----:B------:R-:W-:-:S04]  /*67920*/  LOP3.LUT R16, R16, 0xefffffff, RZ, 0xc0, !PT ;  /* 0xefffffff10107812 */ /* 0x000fc800078ec0ff */
[----:B------:R-:W-:Y:S02]  /*67930*/  @P0 LOP3.LUT R16, R16, 0x10000000, RZ, 0xfc, !PT ;  /* 0x1000000010100812 */ /* 0x000fe400078efcff */
[----:B------:R-:W-:-:S04]  /*67940*/  ISETP.GE.AND P0, PT, R13, UR47, PT ;  /* 0x0000002f0d007c0c */ /* 0x000fc8000bf06270 */
[----:B------:R-:W-:Y:S02]  /*67950*/  ISETP.LT.AND P1, PT, R11, UR34, !P0 ;  /* 0x000000220b007c0c */ /* 0x000fe4000c721270 */
[----:B------:R-:W-:Y:S02]  /*67960*/  @P3 LOP3.LUT R17, R17, 0x1, RZ, 0xfc, !PT ;  /* 0x0000000111113812 */ /* 0x000fe400078efcff */
[----:B------:R-:W-:Y:S02]  /*67970*/  ISETP.LT.AND P3, PT, R7, UR77, !P0 ;  /* 0x0000004d07007c0c */ /* 0x000fe4000c761270 */
[----:B------:R-:W-:Y:S02]  /*67980*/  LOP3.LUT R16, R16, 0xff7fffff, RZ, 0xc0, !PT ;  /* 0xff7fffff10107812 */ /* 0x000fe400078ec0ff */
[----:B------:R-:W-:Y:S01]  /*67990*/  ISETP.LT.AND P2, PT, R8, UR61, !P0 ;  /* 0x0000003d08007c0c */ /* 0x000fe2000c741270 */
[----:B------:R-:W0:Y:S01]  /*679a0*/  LDCU UR77, c[0x0][0x398] ;  /* 0x00007300ff4d77ac */ /* 0x000e220008000800 */
[----:B------:R-:W0:Y:S01]  /*679b0*/  LDCU UR61, c[0x0][0x398] ;  /* 0x00007300ff3d77ac */ /* 0x000e220008000800 */
[----:B------:R-:W0:Y:S02]  /*679c0*/  LDCU UR34, c[0x0][0x398] ;  /* 0x00007300ff2277ac */ /* 0x000e240008000800 */
        /* <DEDUP_REMOVED lines=15> */
[----:B------:R-:W-:-:S04]  /*67ac0*/  @P3 LOP3.LUT R16, R16, 0x1000000, RZ, 0xfc, !PT ;  /* 0x0100000010103812 */ /* 0x000fc800078efcff */
[----:B------:R-:W-:Y:S02]  /*67ad0*/  LOP3.LUT R16, R16, 0xffbfffff, RZ, 0xc0, !PT ;  /* 0xffbfffff10107812 */ /* 0x000fe400078ec0ff */
[----:B-1----:R-:W-:Y:S02]  /*67ae0*/  ISETP.LT.AND P0, PT, R6, UR59, !P0 ;  /* 0x0000003b06007c0c */ /* 0x002fe4000c701270 */
[----:B------:R-:W-:-:S04]  /*67af0*/  @P2 LOP3.LUT R16, R16, 0x400000, RZ, 0xfc, !PT ;  /* 0x0040000010102812 */ /* 0x000fc800078efcff */
[----:B------:R-:W-:-:S04]  /*67b00*/  LOP3.LUT R16, R16, 0xffdfffff, RZ, 0xc0, !PT ;  /* 0xffdfffff10107812 */ /* 0x000fc800078ec0ff */
[----:B------:R-:W-:-:S04]  /*67b10*/  @P1 LOP3.LUT R16, R16, 0x200000, RZ, 0xfc, !PT ;  /* 0x0020000010101812 */ /* 0x000fc800078efcff */
[----:B------:R-:W-:-:S04]  /*67b20*/  LOP3.LUT R16, R16, 0xffefffff, RZ, 0xc0, !PT ;  /* 0xffefffff10107812 */ /* 0x000fc800078ec0ff */
[----:B------:R-:W-:Y:S02]  /*67b30*/  @P0 LOP3.LUT R16, R16, 0x100000, RZ, 0xfc, !PT ;  /* 0x0010000010100812 */ /* 0x000fe400078efcff */
[----:B------:R-:W-:-:S04]  /*67b40*/  ISETP.GE.AND P0, PT, R28, UR27, PT ;  /* 0x0000001b1c007c0c */ /* 0x000fc8000bf06270 */
[----:B---3--:R-:W-:Y:S02]  /*67b50*/  ISETP.LT.AND P2, PT, R11, UR56, !P0 ;  /* 0x000000380b007c0c */ /* 0x008fe4000c741270 */
[----:B0-----:R-:W-:Y:S02]  /*67b60*/  ISETP.LT.AND P1, PT, R7, UR77, !P0 ;  /* 0x0000004d07007c0c */ /* 0x001fe4000c721270 */
[----:B------:R-:W-:Y:S02]  /*67b70*/  LOP3.LUT R16, R16, 0xffff7fff, RZ, 0xc0, !PT ;  /* 0xffff7fff10107812 */ /* 0x000fe400078ec0ff */
[----:B------:R-:W-:Y:S01]  /*67b80*/  ISETP.LT.AND P3, PT, R8, UR34, !P0 ;  /* 0x0000002208007c0c */ /* 0x000fe2000c761270 */
[----:B------:R-:W0:Y:S06]  /*67b90*/  LDCU UR77, c[0x0][0x398] ;  /* 0x00007300ff4d77ac */ /* 0x000e2c0008000800 */
[----:B------:R-:W-:-:S04]  /*67ba0*/  @P2 LOP3.LUT R16, R16, 0x8000, RZ, 0xfc, !PT ;  /* 0x0000800010102812 */ /* 0x000fc800078efcff */
[----:B------:R-:W-:Y:S02]  /*67bb0*/  LOP3.LUT R16, R16, 0xfff7ffff, RZ, 0xc0, !PT ;  /* 0xfff7ffff10107812 */ /* 0x000fe400078ec0ff */
[----:B------:R-:W-:Y:S02]  /*67bc0*/  ISETP.LT.AND P2, PT, R9, UR26, !P0 ;  /* 0x0000001a09007c0c */ /* 0x000fe4000c741270 */
[----:B------:R-:W-:-:S04]  /*67bd0*/  @P1 LOP3.LUT R16, R16, 0x80000, RZ, 0xfc, !PT ;  /* 0x0008000010101812 */ /* 0x000fc800078efcff */
[----:B------:R-:W-:Y:S02]  /*67be0*/  LOP3.LUT R16, R16, 0xfffbffff, RZ, 0xc0, !PT ;  /* 0xfffbffff10107812 */ /* 0x000fe400078ec0ff */
[----:B------:R-:W-:Y:S02]  /*67bf0*/  ISETP.LT.AND P1, PT, R10, UR76, !P0 ;  /* 0x0000004c0a007c0c */ /* 0x000fe4000c721270 */
[----:B------:R-:W-:-:S04]  /*67c00*/  @P3 LOP3.LUT R16, R16, 0x40000, RZ, 0xfc, !PT ;  /* 0x0004000010103812 */ /* 0x000fc800078efcff */
[----:B------:R-:W-:Y:S02]  /*67c10*/  LOP3.LUT R16, R16, 0xfffdffff, RZ, 0xc0, !PT ;  /* 0xfffdffff10107812 */ /* 0x000fe400078ec0ff */
[----:B0-----:R-:W-:Y:S02]  /*67c20*/  ISETP.LT.AND P3, PT, R0, UR77, !P0 ;  /* 0x0000004d00007c0c */ /* 0x001fe4000c761270 */
[----:B------:R-:W-:-:S04]  /*67c30*/  @P2 LOP3.LUT R16, R16, 0x20000, RZ, 0xfc, !PT ;  /* 0x0002000010102812 */ /* 0x000fc800078efcff */
[----:B------:R-:W-:Y:S02]  /*67c40*/  LOP3.LUT R16, R16, 0xfffeffff, RZ, 0xc0, !PT ;  /* 0xfffeffff10107812 */ /* 0x000fe400078ec0ff */
[----:B------:R-:W-:Y:S02]  /*67c50*/  ISETP.LT.AND P2, PT, R5, UR15, !P0 ;  /* 0x0000000f05007c0c */ /* 0x000fe4000c741270 */
[----:B------:R-:W-:-:S04]  /*67c60*/  @P1 LOP3.LUT R16, R16, 0x10000, RZ, 0xfc, !PT ;  /* 0x0001000010101812 */ /* 0x000fc800078efcff */
[----:B------:R-:W-:Y:S02]  /*67c70*/  LOP3.LUT R16, R16, 0xffffbfff, RZ, 0xc0, !PT ;  /* 0xffffbfff10107812 */ /* 0x000fe400078ec0ff */
[----:B------:R-:W-:Y:S02]  /*67c80*/  ISETP.LT.AND P1, PT, R6, UR14, !P0 ;  /* 0x0000000e06007c0c */ /* 0x000fe4000c721270 */
[----:B------:R-:W-:Y:S02]  /*67c90*/  @P3 LOP3.LUT R16, R16, 0x4000, RZ, 0xfc, !PT ;  /* 0x0000400010103812 */ /* 0x000fe400078efcff */
[----:B------:R-:W-:Y:S02]  /*67ca0*/  ISETP.GE.AND P0, PT, R29, UR35, PT ;  /* 0x000000231d007c0c */ /* 0x000fe4000bf06270 */
[----:B------:R-:W-:-:S04]  /*67cb0*/  LOP3.LUT R16, R16, 0xffffdfff, RZ, 0xc0, !PT ;  /* 0xffffdfff10107812 */ /* 0x000fc800078ec0ff */
[----:B------:R-:W-:Y:S02]  /*67cc0*/  @P2 LOP3.LUT R16, R16, 0x2000, RZ, 0xfc, !PT ;  /* 0x0000200010102812 */ /* 0x000fe400078efcff */
[----:B----4-:R-:W-:Y:S02]  /*67cd0*/  ISETP.LT.AND P2, PT, R11, UR54, !P0 ;  /* 0x000000360b007c0c */ /* 0x010fe4000c741270 */
[----:B------:R-:W-:-:S04]  /*67ce0*/  LOP3.LUT R16, R16, 0xffffefff, RZ, 0xc0, !PT ;  /* 0xffffefff10107812 */ /* 0x000fc800078ec0ff */
[----:B------:R-:W-:Y:S02]  /*67cf0*/  @P1 LOP3.LUT R16, R16, 0x1000, RZ, 0xfc, !PT ;  /* 0x0000100010101812 */ /* 0x000fe400078efcff */
[----:B------:R-:W-:Y:S02]  /*67d00*/  ISETP.LT.AND P1, PT, R7, UR6, !P0 ;  /* 0x0000000607007c0c */ /* 0x000fe4000c721270 */
[----:B------:R-:W-:Y:S02]  /*67d10*/  LOP3.LUT R16, R16, 0xffffff7f, RZ, 0xc0, !PT ;  /* 0xffffff7f10107812 */ /* 0x000fe400078ec0ff */
[----:B------:R-:W-:Y:S02]  /*67d20*/  ISETP.LT.AND P3, PT, R8, UR23, !P0 ;  /* 0x0000001708007c0c */ /* 0x000fe4000c761270 */
[----:B------:R-:W-:Y:S01]  /*67d30*/  @P2 LOP3.LUT R16, R16, 0x80, RZ, 0xfc, !PT ;  /* 0x0000008010102812 */ /* 0x000fe200078efcff */
[----:B------:R-:W-:Y:S01]  /*67d40*/  VIADD R2, R2, UR50 ;  /* 0x0000003202027c36 */ /* 0x000fe20008000000 */
[----:B------:R-:W-:Y:S01]  /*67d50*/  ISETP.LT.AND P2, PT, R9, UR22, !P0 ;  /* 0x0000001609007c0c */ /* 0x000fe2000c741270 */
[----:B------:R-:W0:Y:S01]  /*67d60*/  LDCU.64 UR50, c[0x0][0x398] ;  /* 0x00007300ff3277ac */ /* 0x000e220008000a00 */
[----:B------:R-:W-:-:S02]  /*67d70*/  LOP3.LUT R16, R16, 0xfffff7ff, RZ, 0xc0, !PT ;  /* 0xfffff7ff10107812 */ /* 0x000fc400078ec0ff */
[----:B------:R1:W-:Y:S02]  /*67d80*/  STL [R1+0x49c], R2 ;  /* 0x00049c0201007387 */ /* 0x0003e40000100800 */
[----:B------:R-:W-:-:S04]  /*67d90*/  @P1 LOP3.LUT R16, R16, 0x800, RZ, 0xfc, !PT ;  /* 0x0000080010101812 */ /* 0x000fc800078efcff */
[----:B------:R-:W-:Y:S01]  /*67da0*/  LOP3.LUT R16, R16, 0xfffffbff, RZ, 0xc0, !PT ;  /* 0xfffffbff10107812 */ /* 0x000fe200078ec0ff */
[----:B-1----:R-:W-:-:S03]  /*67db0*/  VIADD R2, R2, UR46 ;  /* 0x0000002e02027c36 */ /* 0x002fc60008000000 */
[----:B------:R-:W-:Y:S02]  /*67dc0*/  @P3 LOP3.LUT R16, R16, 0x400, RZ, 0xfc, !PT ;  /* 0x0000040010103812 */ /* 0x000fe400078efcff */
[----:B------:R-:W-:Y:S01]  /*67dd0*/  ISETP.LT.AND P1, PT, R10, UR20, !P0 ;  /* 0x000000140a007c0c */ /* 0x000fe2000c721270 */
[----:B------:R-:W1:Y:S01]  /*67de0*/  LDCU.64 UR46, c[0x0][0x398] ;  /* 0x00007300ff2e77ac */ /* 0x000e620008000a00 */
[----:B------:R3:W-:Y:S01]  /*67df0*/  STL [R1+0x498], R2 ;  /* 0x0004980201007387 */ /* 0x0007e20000100800 */
[----:B------:R-:W-:Y:S01]  /*67e00*/  LOP3.LUT R16, R16, 0xfffffdff, RZ, 0xc0, !PT ;  /* 0xfffffdff10107812 */ /* 0x000fe200078ec0ff */
[----:B---3--:R-:W-:-:S03]  /*67e10*/  VIADD R2, R2, UR58 ;  /* 0x0000003a02027c36 */ /* 0x008fc60008000000 */
[----:B------:R-:W-:Y:S02]  /*67e20*/  @P2 LOP3.LUT R16, R16, 0x200, RZ, 0xfc, !PT ;  /* 0x0000020010102812 */ /* 0x000fe400078efcff */
[----:B------:R-:W-:Y:S01]  /*67e30*/  ISETP.LT.AND P3, PT, R0, UR19, !P0 ;  /* 0x0000001300007c0c */ /* 0x000fe2000c761270 */
[----:B------:R-:W-:Y:S01]  /*67e40*/  VIADD R13, R4, 0x1a ;  /* 0x0000001a040d7836 */ /* 0x000fe20000000000 */
[----:B------:R-:W3:Y:S01]  /*67e50*/  LDCU.64 UR58, c[0x0][0x398] ;  /* 0x00007300ff3a77ac */ /* 0x000ee20008000a00 */
[----:B------:R4:W-:Y:S04]  /*67e60*/  STL [R1+0x4a0], R2 ;  /* 0x0004a00201007387 */ /* 0x0009e80000100800 */
[----:B------:R-:W2:Y:S01]  /*67e70*/  LDL.LU R28, [R1+0x2460] ;  /* 0x00246000011c7983 */ /* 0x000ea20000300800 */
[----:B------:R-:W-:Y:S01]  /*67e80*/  LOP3.LUT R16, R16, 0xfffffeff, RZ, 0xc0, !PT ;  /* 0xfffffeff10107812 */ /* 0x000fe200078ec0ff */
[----:B----4-:R-:W-:-:S03]  /*67e90*/  VIADD R2, R2, UR60 ;  /* 0x0000003c02027c36 */ /* 0x010fc60008000000 */
[----:B------:R-:W-:Y:S02]  /*67ea0*/  @P1 LOP3.LUT R16, R16, 0x100, RZ, 0xfc, !PT ;  /* 0x0000010010101812 */ /* 0x000fe400078efcff */
[----:B------:R-:W-:Y:S01]  /*67eb0*/  ISETP.LT.AND P2, PT, R5, UR18, !P0 ;  /* 0x0000001205007c0c */ /* 0x000fe2000c741270 */
[----:B------:R-:W-:Y:S01]  /*67ec0*/  VIADD R3, R4, 0x56 ;  /* 0x0000005604037836 */ /* 0x000fe20000000000 */
[----:B------:R-:W4:Y:S01]  /*67ed0*/  LDCU.64 UR60, c[0x0][0x398] ;  /* 0x00007300ff3c77ac */ /* 0x000f220008000a00 */
[----:B------:R0:W-:Y:S04]  /*67ee0*/  STL [R1+0x4b8], R2 ;  /* 0x0004b80201007387 */ /* 0x0001e80000100800 */
[----:B------:R-:W2:Y:S01]  /*67ef0*/  LDL.LU R29, [R1+0x245c] ;  /* 0x00245c00011d7983 */ /* 0x000ea20000300800 */
[----:B------:R-:W-:-:S02]  /*67f00*/  ISETP.LT.AND P1, PT, R6, UR13, !P0 ;  /* 0x0000000d06007c0c */ /* 0x000fc4000c721270 */
[----:B------:R-:W-:Y:S01]  /*67f10*/  ISETP.GE.AND P0, PT, R15, UR57, PT ;  /* 0x000000390f007c0c */ /* 0x000fe2000bf06270 */
[----:B0-----:R-:W-:-:S05]  /*67f20*/  VIADD R2, R2, UR5 ;  /* 0x0000000502027c36 */ /* 0x001fca0008000000 */
[----:B------:R0:W-:Y:S04]  /*67f30*/  STL [R1+0x4b4], R2 ;  /* 0x0004b40201007387 */ /* 0x0001e80000100800 */
[----:B------:R-:W2:Y:S01]  /*67f40*/  LDL.LU R15, [R1+0x2458] ;  /* 0x00245800010f7983 */ /* 0x000ea20000300800 */
[----:B------:R-:W-:-:S04]  /*67f50*/  LOP3.LUT R16, R16, 0xffffffbf, RZ, 0xc0, !PT ;  /* 0xffffffbf10107812 */ /* 0x000fc800078ec0ff */
[----:B------:R-:W-:-:S04]  /*67f60*/  @P3 LOP3.LUT R16, R16, 0x40, RZ, 0xfc, !PT ;  /* 0x0000004010103812 */ /* 0x000fc800078efcff */
[----:B------:R-:W-:-:S04]  /*67f70*/  LOP3.LUT R16, R16, 0xffffffdf, RZ, 0xc0, !PT ;  /* 0xffffffdf10107812 */ /* 0x000fc800078ec0ff */
[----:B------:R-:W-:-:S04]  /*67f80*/  @P2 LOP3.LUT R16, R16, 0x20, RZ, 0xfc, !PT ;  /* 0x0000002010102812 */ /* 0x000fc800078efcff */
[----:B------:R-:W-:Y:S02]  /*67f90*/  LOP3.LUT R16, R16, 0xffffffef, RZ, 0xc0, !PT ;  /* 0xffffffef10107812 */ /* 0x000fe400078ec0ff */
[----:B------:R-:W-:Y:S02]  /*67fa0*/  ISETP.LT.AND P2, PT, R11, UR52, !P0 ;  /* 0x000000340b007c0c */ /* 0x000fe4000c741270 */
[----:B------:R-:W-:Y:S02]  /*67fb0*/  @P1 LOP3.LUT R16, R16, 0x10, RZ, 0xfc, !PT ;  /* 0x0000001010101812 */ /* 0x000fe400078efcff */
[----:B------:R-:W-:Y:S02]  /*67fc0*/  ISETP.LT.AND P1, PT, R7, UR8, !P0 ;  /* 0x0000000807007c0c */ /* 0x000fe4000c721270 */
[----:B------:R-:W-:Y:S02]  /*67fd0*/  ISETP.LT.AND P3, PT, R8, UR31, !P0 ;  /* 0x0000001f08007c0c */ /* 0x000fe4000c761270 */
[----:B------:R-:W-:-:S09]  /*67fe0*/  LOP3.LUT R16, R16, 0xfffffff7, RZ, 0xc0, !PT ;  /* 0xfffffff710107812 */ /* 0x000fd200078ec0ff */
[----:B------:R-:W-:-:S04]  /*67ff0*/  @P1 LOP3.LUT R16, R16, 0x8, RZ, 0xfc, !PT ;  /* 0x0000000810101812 */ /* 0x000fc800078efcff */
[----:B------:R-:W-:Y:S02]  /*68000*/  LOP3.LUT R16, R16, 0xfffffffb, RZ, 0xc0, !PT ;  /* 0xfffffffb10107812 */ /* 0x000fe400078ec0ff */
[----:B------:R-:W-:Y:S02]  /*68010*/  ISETP.LT.AND P1, PT, R10, UR29, !P0 ;  /* 0x0000001d0a007c0c */ /* 0x000fe4000c721270 */
[----:B------:R-:W-:Y:S02]  /*68020*/  @P3 LOP3.LUT R16, R16, 0x4, RZ, 0xfc, !PT ;  /* 0x0000000410103812 */ /* 0x000fe400078efcff */
[----:B------:R-:W-:Y:S02]  /*68030*/  ISETP.LT.AND P3, PT, R0, UR28, !P0 ;  /* 0x0000001c00007c0c */ /* 0x000fe4000c761270 */
[----:B------:R-:W-:Y:S01]  /*68040*/  LOP3.LUT R16, R16, 0xfffffffd, RZ, 0xc0, !PT ;  /* 0xfffffffd10107812 */ /* 0x000fe200078ec0ff */
[----:B0-----:R-:W-:Y:S02]  /*68050*/  VIADD R2, R2, UR10 ;  /* 0x0000000a02027c36 */ /* 0x001fe40008000000 */
[----:B------:R-:W-:Y:S01]  /*68060*/  VIADD R4, R4, 0x19 ;  /* 0x0000001904047836 */ /* 0x000fe20000000000 */
[----:B--2---:R-:W-:-:S04]  /*68070*/  LOP3.LUT R15, R15, 0x7fffffff, RZ, 0xc0, !PT ;  /* 0x7fffffff0f0f7812 */ /* 0x004fc800078ec0ff */
[----:B------:R-:W-:Y:S02]  /*68080*/  @P2 LOP3.LUT R15, R15, 0x80000000, RZ, 0xfc, !PT ;  /* 0x800000000f0f2812 */ /* 0x000fe400078efcff */
[----:B------:R-:W-:Y:S02]  /*68090*/  ISETP.LT.AND P2, PT, R9, UR30, !P0 ;  /* 0x0000001e09007c0c */ /* 0x000fe4000c741270 */
[----:B------:R-:W-:-:S04]  /*680a0*/  LOP3.LUT R15, R15, 0xbfffffff, RZ, 0xc0, !PT ;  /* 0xbfffffff0f0f7812 */ /* 0x000fc800078ec0ff */
[----:B------:R-:W-:-:S07]  /*680b0*/  @P3 LOP3.LUT R15, R15, 0x40000000, RZ, 0xfc, !PT ;  /* 0x400000000f0f3812 */ /* 0x000fce00078efcff */
[----:B------:R-:W-:Y:S02]  /*680c0*/  @P2 LOP3.LUT R16, R16, 0x2, RZ, 0xfc, !PT ;  /* 0x0000000210102812 */ /* 0x000fe400078efcff */
[----:B------:R-:W-:Y:S02]  /*680d0*/  ISETP.LT.AND P2, PT, R5, UR25, !P0 ;  /* 0x0000001905007c0c */ /* 0x000fe4000c741270 */
[----:B------:R-:W-:Y:S02]  /*680e0*/  LOP3.LUT R16, R16, 0xfffffffe, RZ, 0xc0, !PT ;  /* 0xfffffffe10107812 */ /* 0x000fe400078ec0ff */
[----:B------:R-:W-:Y:S02]  /*680f0*/  LOP3.LUT R15, R15, 0xdfffffff, RZ, 0xc0, !PT ;  /* 0xdfffffff0f0f7812 */ /* 0x000fe400078ec0ff */
[----:B------:R-:W-:Y:S02]  /*68100*/  @P1 LOP3.LUT R16, R16, 0x1, RZ, 0xfc, !PT ;  /* 0x0000000110101812 */ /* 0x000fe400078efcff */
[----:B------:R-:W-:-:S02]  /*68110*/  ISETP.LT.AND P1, PT, R6, UR11, !P0 ;  /* 0x0000000b06007c0c */ /* 0x000fc4000c721270 */
[----:B------:R-:W-:-:S03]  /*68120*/  ISETP.GE.AND P0, PT, R12, UR55, PT ;  /* 0x000000370c007c0c */ /* 0x000fc6000bf06270 */
[----:B------:R-:W-:Y:S02]  /*68130*/  @P2 LOP3.LUT R15, R15, 0x20000000, RZ, 0xfc, !PT ;  /* 0x200000000f0f2812 */ /* 0x000fe400078efcff */
[----:B------:R-:W-:Y:S02]  /*68140*/  ISETP.LT.AND P2, PT, R11, UR50, !P0 ;  /* 0x000000320b007c0c */ /* 0x000fe4000c741270 */
[----:B------:R-:W-:-:S04]  /*68150*/  LOP3.LUT R15, R15, 0xefffffff, RZ, 0xc0, !PT ;  /* 0xefffffff0f0f7812 */ /* 0x000fc800078ec0ff */
[----:B------:R-:W-:Y:S02]  /*68160*/  @P1 LOP3.LUT R15, R15, 0x10000000, RZ, 0xfc, !PT ;  /* 0x100000000f0f1812 */ /* 0x000fe400078efcff */
[----:B------:R-:W-:Y:S02]  /*68170*/  ISETP.LT.AND P1, PT, R7, UR7, !P0 ;  /* 0x0000000707007c0c */ /* 0x000fe4000c721270 */
[----:B------:R-:W-:Y:S02]  /*68180*/  LOP3.LUT R15, R15, 0xff7fffff, RZ, 0xc0, !PT ;  /* 0xff7fffff0f0f7812 */ /* 0x000fe400078ec0ff */
[----:B------:R-:W-:Y:S02]  /*68190*/  ISETP.LT.AND P3, PT, R8, UR16, !P0 ;  /* 0x0000001008007c0c */ /* 0x000fe4000c761270 */
        /* <DEDUP_REMOVED lines=19> */
[----:B-1----:R-:W-:Y:S02]  /*682d0*/  ISETP.LT.AND P2, PT, R11, UR46, !P0 ;  /* 0x0000002e0b007c0c */ /* 0x002fe4000c741270 */
        /* <DEDUP_REMOVED lines=22> */
[----:B------:R-:W-:Y:S02]  /*68440*/  @P2 LOP3.LUT R15, R15, 0x2000, RZ, 0xfc, !PT ;  /* 0x000020000f0f2812 */ /* 0x000fe400078efcff */
[----:B------:R-:W-:Y:S02]  /*68450*/  ISETP.GE.AND P0, PT, R13, UR51, PT ;  /* 0x000000330d007c0c */ /* 0x000fe4000bf06270 */
[----:B------:R-:W-:-:S04]  /*68460*/  LOP3.LUT R15, R15, 0xffffefff, RZ, 0xc0, !PT ;  /* 0xffffefff0f0f7812 */ /* 0x000fc800078ec0ff */
[----:B------:R-:W-:Y:S02]  /*68470*/  @P1 LOP3.LUT R15, R15, 0x1000, RZ, 0xfc, !PT ;  /* 0x000010000f0f1812 */ /* 0x000fe400078efcff */
[----:B------:R-:W-:Y:S02]  /*68480*/  ISETP.LT.AND P1, PT, R7, UR17, !P0 ;  /* 0x0000001107007c0c */ /* 0x000fe4000c721270 */
[----:B------:R-:W-:Y:S02]  /*68490*/  ISETP.LT.AND P3, PT, R8, UR63, !P0 ;  /* 0x0000003f08007c0c */ /* 0x000fe4000c761270 */
[----:B------:R-:W-:Y:S02]  /*684a0*/  LOP3.LUT R15, R15, 0xfffff7ff, RZ, 0xc0, !PT ;  /* 0xfffff7ff0f0f7812 */ /* 0x000fe400078ec0ff */
[----:B------:R-:W-:-:S07]  /*684b0*/  ISETP.LT.AND P2, PT, R9, UR64, !P0 ;  /* 0x0000004009007c0c */ /* 0x000fce000c741270 */
[----:B------:R-:W-:-:S04]  /*684c0*/  @P1 LOP3.LUT R15, R15, 0x800, RZ, 0xfc, !PT ;  /* 0x000008000f0f1812 */ /* 0x000fc800078efcff */
[----:B------:R-:W-:Y:S02]  /*684d0*/  LOP3.LUT R15, R15, 0xfffffeff, RZ, 0xc0, !PT ;  /* 0xfffffeff0f0f7812 */ /* 0x000fe400078ec0ff */
[----:B------:R-:W-:Y:S02]  /*684e0*/  ISETP.LT.AND P1, PT, R10, UR65, !P0 ;  /* 0x000000410a007c0c */ /* 0x000fe4000c721270 */
[----:B------:R-:W-:-:S04]  /*684f0*/  @P3 LOP3.LUT R15, R15, 0x100, RZ, 0xfc, !PT ;  /* 0x000001000f0f3812 */ /* 0x000fc800078efcff */
[----:B------:R-:W-:Y:S02]  /*68500*/  LOP3.LUT R15, R15, 0xffffff7f, RZ, 0xc0, !PT ;  /* 0xffffff7f0f0f7812 */ /* 0x000fe400078ec0ff */
[----:B---3--:R-:W-:Y:S02]  /*68510*/  ISETP.LT.AND P3, PT, R11, UR58, !P0 ;  /* 0x0000003a0b007c0c */ /* 0x008fe4000c761270 */
        /* <DEDUP_REMOVED lines=14> */
[----:B------:R-:W-:-:S04]  /*68600*/  ISETP.GE.AND P0, PT, R3, UR49, PT ;  /* 0x0000003103007c0c */ /* 0x000fc8000bf06270 */
[----:B------:R-:W-:Y:S01]  /*68610*/  ISETP.LT.AND P3, PT, R5, UR44, !P0 ;  /* 0x0000002c05007c0c */ /* 0x000fe2000c761270 */
[----:B------:R0:W-:Y:S01]  /*68620*/  STL [R1+0x4b0], R2 ;  /* 0x0004b00201007387 */ /* 0x0001e20000100800 */
[----:B------:R-:W-:Y:S02]  /*68630*/  ISETP.LT.AND P1, PT, R6, UR42, !P0 ;  /* 0x0000002a06007c0c */ /* 0x000fe4000c721270 */
[----:B------:R-:W-:Y:S01]  /*68640*/  LOP3.LUT R15, R15, 0xfffffbff, RZ, 0xc0, !PT ;  /* 0xfffffbff0f0f7812 */ /* 0x000fe200078ec0ff */
[----:B------:R-:W2:Y:S01]  /*68650*/  LDL.LU R12, [R1+0x2454] ;  /* 0x00245400010c7983 */ /* 0x000ea20000300800 */
[----:B------:R-:W-:Y:S01]  /*68660*/  ISETP.GE.AND P4, PT, R4, UR47, PT ;  /* 0x0000002f04007c0c */ /* 0x000fe2000bf86270 */
[----:B0-----:R-:W-:-:S06]  /*68670*/  VIADD R2, R2, UR12 ;  /* 0x0000000c02027c36 */ /* 0x001fcc0008000000 */
[----:B------:R-:W-:Y:S01]  /*68680*/  @P3 LOP3.LUT R15, R15, 0x400, RZ, 0xfc, !PT ;  /* 0x000004000f0f3812 */ /* 0x000fe200078efcff */
[----:B------:R0:W-:Y:S04]  /*68690*/  STL [R1+0x4ac], R2 ;  /* 0x0004ac0201007387 */ /* 0x0001e80000100800 */
[----:B------:R-:W3:Y:S01]  /*686a0*/  LDL.LU R14, [R1+0x2450] ;  /* 0x00245000010e7983 */ /* 0x000ee20000300800 */
[----:B------:R-:W-:Y:S02]  /*686b0*/  ISETP.LT.AND P2, PT, R7, UR70, !P4 ;  /* 0x0000004607007c0c */ /* 0x000fe4000e741270 */
[----:B------:R-:W-:Y:S01]  /*686c0*/  LOP3.LUT R15, R15, 0xfffffdff, RZ, 0xc0, !PT ;  /* 0xfffffdff0f0f7812 */ /* 0x000fe200078ec0ff */
[----:B0-----:R-:W-:-:S03]  /*686d0*/  VIADD R2, R2, UR24 ;  /* 0x0000001802027c36 */ /* 0x001fc60008000000 */
[----:B------:R-:W-:Y:S02]  /*686e0*/  @P1 LOP3.LUT R15, R15, 0x200, RZ, 0xfc, !PT ;  /* 0x000002000f0f1812 */ /* 0x000fe400078efcff */
[----:B------:R0:W-:Y:S04]  /*686f0*/  STL [R1+0x4a8], R2 ;  /* 0x0004a80201007387 */ /* 0x0001e80000100800 */
[----:B------:R-:W2:Y:S01]  /*68700*/  LDL.LU R13, [R1+0x244c] ;  /* 0x00244c00010d7983 */ /* 0x000ea20000300800 */
[----:B------:R-:W-:Y:S02]  /*68710*/  ISETP.LT.AND P3, PT, R8, UR73, !P4 ;  /* 0x0000004908007c0c */ /* 0x000fe4000e761270 */
[----:B------:R-:W-:Y:S01]  /*68720*/  LOP3.LUT R15, R15, 0xfffffffd, RZ, 0xc0, !PT ;  /* 0xfffffffd0f0f7812 */ /* 0x000fe200078ec0ff */
[----:B0-----:R-:W-:-:S05]  /*68730*/  VIADD R2, R2, UR32 ;  /* 0x0000002002027c36 */ /* 0x001fca0008000000 */
[----:B------:R0:W-:Y:S04]  /*68740*/  STL [R1+0x4a4], R2 ;  /* 0x0004a40201007387 */ /* 0x0001e80000100800 */
[----:B------:R-:W2:Y:S01]  /*68750*/  LDL.LU R0, [R1+0x2448] ;  /* 0x0024480001007983 */ /* 0x000ea20000300800 */
[----:B------:R-:W-:Y:S01]  /*68760*/  @P2 LOP3.LUT R15, R15, 0x2, RZ, 0xfc, !PT ;  /* 0x000000020f0f2812 */ /* 0x000fe200078efcff */
[----:B0-----:R-:W-:Y:S01]  /*68770*/  VIADD R2, R2, UR38 ;  /* 0x0000002602027c36 */ /* 0x001fe20008000000 */
[----:B------:R-:W-:-:S04]  /*68780*/  ISETP.GE.AND P5, PT, R6, UR48, PT ;  /* 0x0000003006007c0c */ /* 0x000fc8000bfa6270 */
[----:B------:R0:W-:Y:S01]  /*68790*/  STL [R1+0x524], R2 ;  /* 0x0005240201007387 */ /* 0x0001e20000100800 */
[----:B------:R-:W-:Y:S02]  /*687a0*/  LOP3.LUT R15, R15, 0xfffffffe, RZ, 0xc0, !PT ;  /* 0xfffffffe0f0f7812 */ /* 0x000fe400078ec0ff */
[----:B------:R-:W-:Y:S02]  /*687b0*/  ISETP.LT.AND P1, PT, R9, UR74, !P4 ;  /* 0x0000004a09007c0c */ /* 0x000fe4000e721270 */
[----:B------:R-:W-:Y:S01]  /*687c0*/  ISETP.LT.AND P2, PT, R10, UR75, !P4 ;  /* 0x0000004b0a007c0c */ /* 0x000fe2000e741270 */
[----:B0-----:R-:W2:Y:S04]  /*687d0*/  LDL.LU R2, [R1+0x2444] ;  /* 0x0024440001027983 */ /* 0x001ea80000300800 */
        /* <DEDUP_REMOVED lines=9> */
[----:B----4-:R-:W-:-:S03]  /*68870*/  ISETP.LT.AND P3, PT, R11, UR60, !P4 ;  /* 0x0000003c0b007c0c */ /* 0x010fc6000e761270 */
[----:B------:R-:W4:Y:S04]  /*68880*/  LDL.LU R11, [R1+0x2420] ;  /* 0x00242000010b7983 */ /* 0x000f280000300800 */
[----:B------:R-:W-:Y:S01]  /*68890*/  STL [R1+0x3888], R18 ;  /* 0x0038881201007387 */ /* 0x000fe20000100800 */
[----:B---3--:R-:W-:Y:S01]  /*688a0*/  LOP3.LUT R14, R14, 0xffffffef, RZ, 0xc0, !PT ;  /* 0xffffffef0e0e7812 */ /* 0x008fe200078ec0ff */
[----:B------:R-:W0:Y:S02]  /*688b0*/  LDCU.64 UR20, c[0x0][0x398] ;  /* 0x00007300ff1477ac */ /* 0x000e240008000a00 */
[----:B------:R-:W-:Y:S01]  /*688c0*/  STL [R1+0x3850], R16 ;  /* 0x0038501001007387 */ /* 0x000fe20000100800 */
[----:B------:R-:W1:Y:S03]  /*688d0*/  LDCU.64 UR34, c[0x0][0x398] ;  /* 0x00007300ff2277ac */ /* 0x000e660008000a00 */
[----:B------:R-:W-:Y:S01]  /*688e0*/  STL [R1+0x37c8], R20 ;  /* 0x0037c81401007387 */ /* 0x000fe20000100800 */
[----:B------:R-:W3:Y:S03]  /*688f0*/  LDCU.64 UR12, c[0x0][0x398] ;  /* 0x00007300ff0c77ac */ /* 0x000ee60008000a00 */
[----:B------:R-:W-:Y:S01]  /*68900*/  STL [R1+0x3710], R24 ;  /* 0x0037101801007387 */ /* 0x000fe20000100800 */
[----:B------:R-:W0:Y:S03]  /*68910*/  LDCU.64 UR16, c[0x0][0x398] ;  /* 0x00007300ff1077ac */ /* 0x000e260008000a00 */
[----:B------:R1:W-:Y:S01]  /*68920*/  STL [R1+0x36b0], R26 ;  /* 0x0036b01a01007387 */ /* 0x0003e20000100800 */
[----:B------:R-:W0:Y:S01]  /*68930*/  LDCU.64 UR8, c[0x0][0x398] ;  /* 0x00007300ff0877ac */ /* 0x000e220008000a00 */
[----:B------:R-:W0:Y:S02]  /*68940*/  LDCU.64 UR18, c[0x0][0x398] ;  /* 0x00007300ff1277ac */ /* 0x000e240008000a00 */
[----:B-1----:R-:W3:Y:S01]  /*68950*/  LDL.LU R26, [R1+0x4a8] ;  /* 0x0004a800011a7983 */ /* 0x002ee20000300800 */
[----:B------:R-:W1:Y:S03]  /*68960*/  LDCU.64 UR26, c[0x0][0x398] ;  /* 0x00007300ff1a77ac */ /* 0x000e660008000a00 */
[----:B----4-:R4:W-:Y:S01]  /*68970*/  STL [R1+0x3438], R11 ;  /* 0x0034380b01007387 */ /* 0x0109e20000100800 */
[----:B------:R-:W0:Y:S01]  /*68980*/  LDCU.64 UR28, c[0x0][0x398] ;  /* 0x00007300ff1c77ac */ /* 0x000e220008000a00 */
[----:B------:R-:W0:Y:S01]  /*68990*/  LDCU.64 UR32, c[0x0][0x398] ;  /* 0x00007300ff2077ac */ /* 0x000e220008000a00 */
[----:B------:R-:W0:Y:S01]  /*689a0*/  LDCU.64 UR6, c[0x0][0x398] ;  /* 0x00007300ff0677ac */ /* 0x000e220008000a00 */
[----:B----4-:R-:W4:Y:S01]  /*689b0*/  LDL.LU R11, [R1+0x4a4] ;  /* 0x0004a400010b7983 */ /* 0x010f220000300800 */
[----:B------:R-:W0:Y:S03]  /*689c0*/  LDCU.64 UR14, c[0x0][0x398] ;  /* 0x00007300ff0e77ac */ /* 0x000e260008000a00 */
[----:B--2---:R2:W-:Y:S01]  /*689d0*/  STL [R1+0x3420], R10 ;  /* 0x0034200a01007387 */ /* 0x0045e20000100800 */
[----:B------:R-:W0:Y:S01]  /*689e0*/  LDCU.64 UR10, c[0x0][0x398] ;  /* 0x00007300ff0a77ac */ /* 0x000e220008000a00 */
[----:B------:R-:W0:Y:S02]  /*689f0*/  LDCU.64 UR22, c[0x0][0x398] ;  /* 0x00007300ff1677ac */ /* 0x000e240008000a00 */
[----:B--2---:R-:W2:Y:S01]  /*68a00*/  LDL.LU R10, [R1+0x524] ;  /* 0x00052400010a7983 */ /* 0x004ea20000300800 */
[----:B------:R-:W0:Y:S03]  /*68a10*/  LDCU.64 UR24, c[0x0][0x398] ;  /* 0x00007300ff1877ac */ /* 0x000e260008000a00 */
[----:B------:R-:W2:Y:S01]  /*68a20*/  LDL.LU R18, [R1+0x4b0] ;  /* 0x0004b00001127983 */ /* 0x000ea20000300800 */
[----:B------:R-:W0:Y:S03]  /*68a30*/  LDCU.64 UR30, c[0x0][0x398] ;  /* 0x00007300ff1e77ac */ /* 0x000e260008000a00 */
[----:B------:R-:W-:Y:S01]  /*68a40*/  STL [R1+0x3408], R12 ;  /* 0x0034080c01007387 */ /* 0x000fe20000100800 */
[----:B------:R-:W0:Y:S03]  /*68a50*/  LDCU.64 UR36, c[0x0][0x398] ;  /* 0x00007300ff2477ac */ /* 0x000e260008000a00 */
[----:B------:R-:W-:Y:S01]  /*68a60*/  STL.64 [R1+0x3400], R8 ;  /* 0x0034000801007387 */ /* 0x000fe20000100a00 */
[----:B------:R-:W0:Y:S03]  /*68a70*/  LDCU.64 UR38, c[0x0][0x398] ;  /* 0x00007300ff2677ac */ /* 0x000e260008000a00 */
[----:B------:R-:W-:Y:S01]  /*68a80*/  STL [R1+0x33e4], R7 ;  /* 0x0033e40701007387 */ /* 0x000fe20000100800 */
[----:B------:R-:W0:Y:S03]  /*68a90*/  LDCU.64 UR42, c[0x0][0x398] ;  /* 0x00007300ff2a77ac */ /* 0x000e260008000a00 */
[----:B------:R1:W-:Y:S01]  /*68aa0*/  STL [R1+0x33c4], R6 ;  /* 0x0033c40601007387 */ /* 0x0003e20000100800 */
[----:B------:R-:W0:Y:S01]  /*68ab0*/  LDCU.64 UR44, c[0x0][0x398] ;  /* 0x00007300ff2c77ac */ /* 0x000e220008000a00 */
[----:B------:R-:W0:Y:S01]  /*68ac0*/  LDCU UR50, c[0x0][0x39c] ;  /* 0x00007380ff3277ac */ /* 0x000e220008000800 */
[----:B------:R-:W0:Y:S01]  /*68ad0*/  LDCU UR53, c[0x0][0x39c] ;  /* 0x00007380ff3577ac */ /* 0x000e220008000800 */
[----:B-1----:R-:W2:Y:S01]  /*68ae0*/  LDL.LU R6, [R1+0x55c] ;  /* 0x00055c0001067983 */ /* 0x002ea20000300800 */
[----:B------:R-:W1:Y:S03]  /*68af0*/  LDCU UR52, c[0x0][0x39c] ;  /* 0x00007380ff3477ac */ /* 0x000e660008000800 */
[----:B------:R-:W2:Y:S01]  /*68b00*/  LDL.LU R12, [R1+0x3cc] ;  /* 0x0003cc00010c7983 */ /* 0x000ea20000300800 */
[----:B------:R-:W0:Y:S03]  /*68b10*/  LDCU UR51, c[0x0][0x39c] ;  /* 0x00007380ff3377ac */ /* 0x000e260008000800 */
[----:B------:R-:W2:Y:S01]  /*68b20*/  LDL.LU R20, [R1+0x3e4] ;  /* 0x0003e40001147983 */ /* 0x000ea20000300800 */
[----:B------:R-:W0:Y:S03]  /*68b30*/  LDCU UR49, c[0x0][0x39c] ;  /* 0x00007380ff3177ac */ /* 0x000e260008000800 */
[----:B------:R-:W2:Y:S01]  /*68b40*/  LDL.LU R7, [R1+0x338] ;  /* 0x0003380001077983 */ /* 0x000ea20000300800 */
[----:B------:R-:W0:Y:S03]  /*68b50*/  LDCU UR47, c[0x0][0x39c] ;  /* 0x00007380ff2f77ac */ /* 0x000e260008000800 */
[----:B------:R-:W2:Y:S01]  /*68b60*/  LDL.LU R9, [R1+0x4b4] ;  /* 0x0004b40001097983 */ /* 0x000ea20000300800 */
[----:B------:R-:W0:Y:S03]  /*68b70*/  LDCU UR48, c[0x0][0x39c] ;  /* 0x00007380ff3077ac */ /* 0x000e260008000800 */
[----:B------:R-:W2:Y:S01]  /*68b80*/  LDL R24, [R1] ;  /* 0x0000000001187983 */ /* 0x000ea20000100800 */
[----:B------:R-:W0:Y:S03]  /*68b90*/  LDCU UR46, c[0x0][0x39c] ;  /* 0x00007380ff2e77ac */ /* 0x000e260008000800 */
[----:B------:R-:W2:Y:S01]  /*68ba0*/  LDL.LU R8, [R1+0x564] ;  /* 0x0005640001087983 */ /* 0x000ea20000300800 */
[----:B------:R-:W0:Y:S03]  /*68bb0*/  LDCU UR54, c[0x0][0x39c] ;  /* 0x00007380ff3677ac */ /* 0x000e260008000800 */
[----:B------:R-:W2:Y:S04]  /*68bc0*/  LDL.LU R16, [R1+0x5d0] ;  /* 0x0005d00001107983 */ /* 0x000ea80000300800 */
[----:B------:R1:W-:Y:S04]  /*68bd0*/  STL [R1+0x33c0], R4 ;  /* 0x0033c00401007387 */ /* 0x0003e80000100800 */
[----:B-1----:R-:W2:Y:S04]  /*68be0*/  LDL.LU R4, [R1+0x4ac] ;  /* 0x0004ac0001047983 */ /* 0x002ea80000300800 */
        /* <DEDUP_REMOVED lines=8> */
[----:B------:R-:W-:Y:S04]  /*68c70*/  STL [R1+0x3314], R13 ;  /* 0x0033140d01007387 */ /* 0x000fe80000100800 */
[----:B------:R1:W-:Y:S04]  /*68c80*/  STL [R1+0x2758], R17 ;  /* 0x0027581101007387 */ /* 0x0003e80000100800 */
[----:B-1----:R-:W3:Y:S04]  /*68c90*/  LDL.LU R17, [R1+0x610] ;  /* 0x0006100001117983 */ /* 0x002ee80000300800 */
[----:B------:R1:W-:Y:S04]  /*68ca0*/  STL [R1+0x26f8], R19 ;  /* 0x0026f81301007387 */ /* 0x0003e80000100800 */
[----:B-1----:R-:W3:Y:S01]  /*68cb0*/  LDL.LU R19, [R1+0x38] ;  /* 0x0000380001137983 */ /* 0x002ee20000300800 */
[----:B------:R-:W-:-:S03]  /*68cc0*/  @P0 LOP3.LUT R14, R14, 0x10, RZ, 0xfc, !PT ;  /* 0x000000100e0e0812 */ /* 0x000fc600078efcff */
[----:B------:R1:W-:Y:S04]  /*68cd0*/  STL [R1+0x2698], R21 ;  /* 0x0026981501007387 */ /* 0x0003e80000100800 */
[----:B-1----:R-:W3:Y:S01]  /*68ce0*/  LDL.LU R21, [R1+0x28] ;  /* 0x0000280001157983 */ /* 0x002ee20000300800 */
[----:B------:R-:W-:Y:S01]  /*68cf0*/  BAR.SYNC.DEFER_BLOCKING 0x0 ;  /* 0x0000000000007b1d */ /* 0x000fe20000010000 */
[----:B------:R-:W-:-:S05]  /*68d00*/  LOP3.LUT P0, RZ, R15, 0x4, RZ, 0xc0, !PT ;  /* 0x000000040fff7812 */ /* 0x000fca000780c0ff */
[----:B------:R-:W-:Y:S04]  /*68d10*/  STL [R1+0x2668], R22 ;  /* 0x0026681601007387 */ /* 0x000fe80000100800 */
[----:B------:R-:W-:Y:S04]  /*68d20*/  STL [R1+0x2640], R23 ;  /* 0x0026401701007387 */ /* 0x000fe80000100800 */
[----:B------:R-:W-:Y:S04]  /*68d30*/  STL [R1+0x25f8], R25 ;  /* 0x0025f81901007387 */ /* 0x000fe80000100800 */
[----:B------:R-:W-:Y:S04]  /*68d40*/  STL [R1+0x25b8], R27 ;  /* 0x0025b81b01007387 */ /* 0x000fe80000100800 */
[----:B------:R-:W-:Y:S04]  /*68d50*/  STL [R1+0x2588], R28 ;  /* 0x0025881c01007387 */ /* 0x000fe80000100800 */
[----:B------:R-:W-:Y:S04]  /*68d60*/  STL [R1+0x2568], R29 ;  /* 0x0025681d01007387 */ /* 0x000fe80000100800 */
[----:B------:R3:W-:Y:S04]  /*68d70*/  STL [R1+0x258c], R14 ;  /* 0x00258c0e01007387 */ /* 0x0007e80000100800 */
[----:B------:R1:W-:Y:S01]  /*68d80*/  STL [R1+0x27bc], R15 ;  /* 0x0027bc0f01007387 */ /* 0x0003e20000100800 */
[----:B------:R-:W0:Y:S02]  /*68d90*/  S2R R13, SR_TID.X ;  /* 0x00000000000d7919 */ /* 0x000e240000002100 */
[----:B0-----:R-:W-:-:S05]  /*68da0*/  IMAD.SHL.U32 R13, R13, 0x20, RZ ;  /* 0x000000200d0d7824 */ /* 0x001fca00078e00ff */
[----:B------:R-:W-:Y:S02]  /*68db0*/  LOP3.LUT R13, R13, 0x200, RZ, 0xc0, !PT ;  /* 0x000002000d0d7812 */ /* 0x000fe400078ec0ff */
[----:B--2---:R-:W-:Y:S02]  /*68dc0*/  PRMT R2, R2, 0x5410, R0 ;  /* 0x0000541002027816 */ /* 0x004fe40000000000 */
[----:B------:R-:W-:Y:S01]  /*68dd0*/  PRMT R0, R5, 0x5410, R3 ;  /* 0x0000541005007816 */ /* 0x000fe20000000003 */
[----:B----4-:R-:W-:Y:S01]  /*68de0*/  IMAD.MOV.U32 R3, RZ, RZ, R11 ;  /* 0x000000ffff037224 */ /* 0x010fe200078e000b */
[----:B---3--:R-:W-:-:S05]  /*68df0*/  PRMT R14, R17, 0x5410, R19 ;  /* 0x00005410110e7816 */ /* 0x008fca0000000013 */
[----:B------:R0:W-:Y:S04]  /*68e00*/  STL [R1+0x398], R14 ;  /* 0x0003980e01007387 */ /* 0x0001e80000100800 */
[----:B------:R-:W-:Y:S04]  /*68e10*/  STL [R1+0x620], R2 ;  /* 0x0006200201007387 */ /* 0x000fe80000100800 */
[----:B------:R-:W-:Y:S01]  /*68e20*/  STL [R1+0x624], R0 ;  /* 0x0006240001007387 */ /* 0x000fe20000100800 */
[----:B------:R-:W-:-:S03]  /*68e30*/  IADD3 R13, PT, PT, R13, UR4, R21 ;  /* 0x000000040d0d7c10 */ /* 0x000fc6000fffe015 */
[----:B------:R-:W2:Y:S04]  /*68e40*/  LDL.LU R29, [R1+0xc04] ;  /* 0x000c0400011d7983 */ /* 0x000ea80000300800 */
[----:B------:R-:W3:Y:S01]  /*68e50*/  LDL.LU R27, [R1+0xc00] ;  /* 0x000c0000011b7983 */ /* 0x000ee20000300800 */
[----:B------:R-:W-:-:S03]  /*68e60*/  IMAD.MOV.U32 R5, RZ, RZ, R6 ;  /* 0x000000ffff057224 */ /* 0x000fc600078e0006 */
[----:B------:R-:W4:Y:S01]  /*68e70*/  LDL.LU R23, [R1+0xb14] ;  /* 0x000b140001177983 */ /* 0x000f220000300800 */
[----:B------:R-:W-:-:S03]  /*68e80*/  IMAD.MOV.U32 R6, RZ, RZ, R10 ;  /* 0x000000ffff067224 */ /* 0x000fc600078e000a */
[----:B-1----:R-:W2:Y:S04]  /*68e90*/  LDL.LU R15, [R1+0xb10] ;  /* 0x000b1000010f7983 */ /* 0x002ea80000300800 */
[----:B------:R-:W2:Y:S04]  /*68ea0*/  LDL.LU R28, [R1+0x7e0] ;  /* 0x0007e000011c7983 */ /* 0x000ea80000300800 */
[----:B------:R-:W2:Y:S04]  /*68eb0*/  LDL.LU R11, [R1+0x7dc] ;  /* 0x0007dc00010b7983 */ /* 0x000ea80000300800 */
[----:B------:R-:W2:Y:S04]  /*68ec0*/  LDL.LU R22, [R1+0x7bc] ;  /* 0x0007bc0001167983 */ /* 0x000ea80000300800 */
[----:B0-----:R-:W2:Y:S04]  /*68ed0*/  LDL.LU R14, [R1+0x7b8] ;  /* 0x0007b800010e7983 */ /* 0x001ea80000300800 */
[----:B------:R0:W-:Y:S04]  /*68ee0*/  STL [R1+0x39f8], R20 ;  /* 0x0039f81401007387 */ /* 0x0001e80000100800 */
[----:B0-----:R-:W2:Y:S04]  /*68ef0*/  LDL.LU R20, [R1+0x728] ;  /* 0x0007280001147983 */ /* 0x001ea80000300800 */
[----:B------:R-:W2:Y:S01]  /*68f00*/  LDL.LU R25, [R1+0x720] ;  /* 0x0007200001197983 */ /* 0x000ea20000300800 */
[----:B------:R-:W0:Y:S02]  /*68f10*/  S2R R10, SR_TID.X ;  /* 0x00000000000a7919 */ /* 0x000e240000002100 */
[----:B0-----:R-:W-:-:S05]  /*68f20*/  LOP3.LUT R10, R10, 0x20, RZ, 0xc0, !PT ;  /* 0x000000200a0a7812 */ /* 0x001fca00078ec0ff */
[----:B------:R-:W-:Y:S01]  /*68f30*/  IMAD R10, R10, 0x8, R13 ;  /* 0x000000080a0a7824 */ /* 0x000fe200078e020d */
[----:B--2---:R0:W-:Y:S04]  /*68f40*/  STL [R1+0x39fc], R25 ;  /* 0x0039fc1901007387 */ /* 0x0041e80000100800 */
[----:B------:R-:W2:Y:S04]  /*68f50*/  LDL.LU R19, [R1+0x6f4] ;  /* 0x0006f40001137983 */ /* 0x000ea80000300800 */
[----:B------:R-:W2:Y:S01]  /*68f60*/  LDL.LU R17, [R1+0x6f0] ;  /* 0x0006f00001117983 */ /* 0x000ea20000300800 */
[----:B0-----:R-:W-:-:S03]  /*68f70*/  LOP3.LUT R25, R28, 0xffff, RZ, 0xc0, !PT ;  /* 0x0000ffff1c197812 */ /* 0x001fc600078ec0ff */
[----:B------:R-:W2:Y:S01]  /*68f80*/  LDL.LU R2, [R1+0x6ec] ;  /* 0x0006ec0001027983 */ /* 0x000ea20000300800 */
[----:B------:R-:W-:-:S03]  /*68f90*/  LOP3.LUT R28, R11, 0xffff, RZ, 0xc0, !PT ;  /* 0x0000ffff0b1c7812 */ /* 0x000fc600078ec0ff */
[----:B------:R-:W2:Y:S01]  /*68fa0*/  LDL.LU R0, [R1+0x6e8] ;  /* 0x0006e80001007983 */ /* 0x000ea20000300800 */
[----:B------:R-:W-:-:S03]  /*68fb0*/  PRMT R20, R20, 0x4210, R25 ;  /* 0x0000421014147816 */ /* 0x000fc60000000019 */
[----:B------:R-:W2:Y:S04]  /*68fc0*/  LDL.LU R21, [R1+0x730] ;  /* 0x0007300001157983 */ /* 0x000ea80000300800 */
[----:B------:R-:W2:Y:S01]  /*68fd0*/  LDL.LU R13, [R1+0x72c] ;  /* 0x00072c00010d7983 */ /* 0x000ea20000300800 */
[----:B------:R-:W-:Y:S02]  /*68fe0*/  LOP3.LUT R22, R22, 0xffff, RZ, 0xc0, !PT ;  /* 0x0000ffff16167812 */ /* 0x000fe400078ec0ff */
[----:B------:R-:W-:Y:S01]  /*68ff0*/  LOP3.LUT R29, R29, 0xffff, RZ, 0xc0, !PT ;  /* 0x0000ffff1d1d7812 */ /* 0x000fe200078ec0ff */
[----:B------:R0:W-:Y:S01]  /*69000*/  STL [R1+0x30], R25 ;  /* 0x0000301901007387 */ /* 0x0001e20000100800 */
[----:B----4-:R-:W-:Y:S02]  /*69010*/  LOP3.LUT R23, R23, 0xffff, RZ, 0xc0, !PT ;  /* 0x0000ffff17177812 */ /* 0x010fe400078ec0ff */
[----:B------:R-:W-:Y:S01]  /*69020*/  LOP3.LUT R15, R15, 0xffff, RZ, 0xc0, !PT ;  /* 0x0000ffff0f0f7812 */ /* 0x000fe200078ec0ff */
[----:B------:R-:W-:Y:S01]  /*69030*/  STL [R1+0x34], R28 ;  /* 0x0000341c01007387 */ /* 0x000fe20000100800 */
[----:B---3--:R-:W-:-:S02]  /*69040*/  LOP3.LUT R27, R27, 0xffff, RZ, 0xc0, !PT ;  /* 0x0000ffff1b1b7812 */ /* 0x008fc400078ec0ff */
[----:B------:R-:W-:Y:S01]  /*69050*/  LOP3.LUT R14, R14, 0xffff, RZ, 0xc0, !PT ;  /* 0x0000ffff0e0e7812 */ /* 0x000fe200078ec0ff */
[----:B------:R-:W1:Y:S01]  /*69060*/  S2R R11, SR_TID.X ;  /* 0x00000000000b7919 */ /* 0x000e620000002100 */
[----:B0-----:R-:W3:Y:S04]  /*69070*/  LDL.LU R25, [R1+0x39fc] ;  /* 0x0039fc0001197983 */ /* 0x001ee80000300800 */
[----:B------:R0:W-:Y:S04]  /*69080*/  STL [R1+0x20], R20 ;  /* 0x0000201401007387 */ /* 0x0001e80000100800 */
[----:B0-----:R-:W4:Y:S04]  /*69090*/  LDL.LU R20, [R1+0x39f8] ;  /* 0x0039f80001147983 */ /* 0x001f280000300800 */
[----:B------:R-:W-:Y:S01]  /*690a0*/  STL [R1+0x38], R22 ;  /* 0x0000381601007387 */ /* 0x000fe20000100800 */
[----:B-1----:R-:W-:-:S02]  /*690b0*/  LOP3.LUT R11, R11, 0x3f, RZ, 0xc0, !PT ;  /* 0x0000003f0b0b7812 */ /* 0x002fc400078ec0ff */
[----:B--2---:R-:W-:Y:S02]  /*690c0*/  PRMT R19, R19, 0x4210, R29 ;  /* 0x0000421013137816 */ /* 0x004fe4000000001d */
[----:B------:R-:W-:Y:S02]  /*690d0*/  PRMT R2, R2, 0x4210, R23 ;  /* 0x0000421002027816 */ /* 0x000fe40000000017 */
[----:B------:R-:W-:Y:S02]  /*690e0*/  PRMT R0, R0, 0x4210, R15 ;  /* 0x0000421000007816 */ /* 0x000fe4000000000f */
[----:B------:R-:W-:Y:S02]  /*690f0*/  PRMT R21, R21, 0x4210, R22 ;  /* 0x0000421015157816 */ /* 0x000fe40000000016 */
[----:B------:R-:W-:Y:S02]  /*69100*/  PRMT R17, R17, 0x4210, R27 ;  /* 0x0000421011117816 */ /* 0x000fe4000000001b */
[----:B---3--:R-:W-:-:S05]  /*69110*/  PRMT R25, R25, 0x4210, R28 ;  /* 0x0000421019197816 */ /* 0x008fca000000001c */
[----:B------:R-:W-:Y:S04]  /*69120*/  STL [R1+0x24], R25 ;  /* 0x0000241901007387 */ /* 0x000fe80000100800 */
[----:B------:R-:W-:Y:S04]  /*69130*/  STL [R1+0x28], R21 ;  /* 0x0000281501007387 */ /* 0x000fe80000100800 */
[----:B------:R0:W-:Y:S04]  /*69140*/  STL [R1+0x39f4], R18 ;  /* 0x0039f41201007387 */ /* 0x0001e80000100800 */
[----:B------:R1:W-:Y:S01]  /*69150*/  STL [R1+0x39f0], R16 ;  /* 0x0039f01001007387 */ /* 0x0003e20000100800 */
[----:B0-----:R-:W-:-:S02]  /*69160*/  IMAD.MOV.U32 R18, RZ, RZ, R2 ;  /* 0x000000ffff127224 */ /* 0x001fc400078e0002 */
[----:B-1----:R-:W-:Y:S02]  /*69170*/  IMAD.MOV.U32 R16, RZ, RZ, R19 ;  /* 0x000000ffff107224 */ /* 0x002fe400078e0013 */
[----:B------:R-:W-:Y:S02]  /*69180*/  IMAD.MOV.U32 R19, RZ, RZ, R0 ;  /* 0x000000ffff137224 */ /* 0x000fe400078e0000 */
[----:B------:R-:W-:-:S03]  /*69190*/  IMAD.MOV.U32 R0, RZ, RZ, R3 ;  /* 0x000000ffff007224 */ /* 0x000fc600078e0003 */
[----:B------:R0:W-:Y:S01]  /*691a0*/  STSM.16.M88.4 [R10], R16 ;  /* 0x000000100a007844 */ /* 0x0001e20000000200 */
[----:B------:R-:W-:-:S03]  /*691b0*/  IMAD.MOV.U32 R3, RZ, RZ, R5 ;  /* 0x000000ffff037224 */ /* 0x000fc600078e0005 */
[----:B0-----:R-:W2:Y:S04]  /*691c0*/  LDL.LU R18, [R1+0x39f4] ;  /* 0x0039f40001127983 */ /* 0x001ea80000300800 */
[----:B------:R-:W3:Y:S04]  /*691d0*/  LDL.LU R16, [R1+0x39f0] ;  /* 0x0039f00001107983 */ /* 0x000ee80000300800 */
[----:B------:R-:W2:Y:S04]  /*691e0*/  LDL.LU R19, [R1+0x40] ;  /* 0x0000400001137983 */ /* 0x000ea80000300800 */
[----:B------:R-:W2:Y:S04]  /*691f0*/  LDL.LU R17, [R1+0x48] ;  /* 0x0000480001117983 */ /* 0x000ea80000300800 */
[----:B------:R-:W2:Y:S04]  /*69200*/  LDL.LU R5, [R1+0x4c] ;  /* 0x00004c0001057983 */ /* 0x000ea80000300800 */
[----:B------:R-:W2:Y:S04]  /*69210*/  LDL.LU R28, [R1+0x50] ;  /* 0x00005000011c7983 */ /* 0x000ea80000300800 */
[----:B------:R-:W2:Y:S04]  /*69220*/  LDL.LU R25, [R1+0x54] ;  /* 0x0000540001197983 */ /* 0x000ea80000300800 */
[----:B------:R-:W2:Y:S04]  /*69230*/  LDL.LU R22, [R1+0x5c] ;  /* 0x00005c0001167983 */ /* 0x000ea80000300800 */
[----:B------:R-:W4:Y:S04]  /*69240*/  LDL.LU R21, [R1+0x64] ;  /* 0x0000640001157983 */ /* 0x000f280000300800 */
[----:B------:R-:W3:Y:S01]  /*69250*/  LDL.LU R2, [R1+0x68] ;  /* 0x0000680001027983 */ /* 0x000ee20000300800 */
[----:B------:R-:W-:-:S02]  /*69260*/  PRMT R13, R13, 0x4210, R14 ;  /* 0x000042100d0d7816 */ /* 0x000fc4000000000e */
[----:B------:R-:W-:Y:S01]  /*69270*/  LEA R11, R11, UR4, 0x4 ;  /* 0x000000040b0b7c11 */ /* 0x000fe2000f8e20ff */
[----:B------:R-:W0:Y:S01]  /*69280*/  LDCU.64 UR4, c[0x0][0x398] ;  /* 0x00007300ff0477ac */ /* 0x000e220008000a00 */
[----:B------:R-:W-:Y:S06]  /*69290*/  BAR.SYNC.DEFER_BLOCKING 0x0 ;  /* 0x0000000000007b1d */ /* 0x000fec0000010000 */
[----:B--2---:R-:W-:Y:S04]  /*692a0*/  STL.64 [R1+0x39d8], R22 ;  /* 0x0039d81601007387 */ /* 0x004fe80000100a00 */
[----:B----4-:R1:W-:Y:S04]  /*692b0*/  STL.64 [R1+0x39d0], R20 ;  /* 0x0039d01401007387 */ /* 0x0103e80000100a00 */
[----:B-1----:R-:W2:Y:S04]  /*692c0*/  LDL.LU R20, [R1+0x20] ;  /* 0x0000200001147983 */ /* 0x002ea80000300800 */
[----:B------:R-:W2:Y:S04]  /*692d0*/  LDL.LU R21, [R1+0x24] ;  /* 0x0000240001157983 */ /* 0x000ea80000300800 */
[----:B------:R-:W4:Y:S01]  /*692e0*/  LDL.LU R22, [R1+0x28] ;  /* 0x0000280001167983 */ /* 0x000f220000300800 */
[----:B------:R-:W-:-:S05]  /*692f0*/  IMAD.MOV.U32 R23, RZ, RZ, R13 ;  /* 0x000000ffff177224 */ /* 0x000fca00078e000d */
[----:B----4-:R-:W-:Y:S04]  /*69300*/  STL.64 [R1+0x39e8], R22 ;  /* 0x0039e81601007387 */ /* 0x010fe80000100a00 */
[----:B--2---:R-:W-:Y:S04]  /*69310*/  STL.64 [R1+0x39e0], R20 ;  /* 0x0039e01401007387 */ /* 0x004fe80000100a00 */
[----:B------:R-:W1:Y:S04]  /*69320*/  LDS.128 R20, [R11] ;  /* 0x000000000b147984 */ /* 0x000e680000000c00 */
[----:B------:R2:W-:Y:S04]  /*69330*/  STL [R1+0x39c4], R26 ;  /* 0x0039c41a01007387 */ /* 0x0005e80000100800 */
[----:B--2---:R-:W2:Y:S04]  /*69340*/  LDL.LU R26, [R1+0x38] ;  /* 0x00003800011a7983 */ /* 0x004ea80000300800 */
[----:B------:R4:W-:Y:S04]  /*69350*/  STL [R1+0x39c0], R24 ;  /* 0x0039c01801007387 */ /* 0x0009e80000100800 */
[----:B----4-:R-:W4:Y:S04]  /*69360*/  LDL.LU R24, [R1+0x34] ;  /* 0x0000340001187983 */ /* 0x010f280000300800 */
[----:B------:R-:W-:Y:S04]  /*69370*/  STL [R1+0x117c], R11 ;  /* 0x00117c0b01007387 */ /* 0x000fe80000100800 */
[----:B-1----:R-:W-:Y:S01]  /*69380*/  STL [R1+0x2a4], R21 ;  /* 0x0002a41501007387 */ /* 0x002fe20000100800 */
[----:B------:R-:W-:-:S03]  /*69390*/  IMAD.MOV.U32 R13, RZ, RZ, R20 ;  /* 0x000000ffff0d7224 */ /* 0x000fc600078e0014 */
[----:B------:R1:W-:Y:S04]  /*693a0*/  STL.64 [R1+0x2a8], R22 ;  /* 0x0002a81601007387 */ /* 0x0003e80000100a00 */
[----:B-1----:R-:W2:Y:S04]  /*693b0*/  LDL.LU.64 R22, [R1+0x39e8] ;  /* 0x0039e80001167983 */ /* 0x002ea80000300a00 */
[----:B------:R-:W2:Y:S01]  /*693c0*/  LDL.LU.64 R20, [R1+0x39e0] ;  /* 0x0039e00001147983 */ /* 0x000ea20000300a00 */
[----:B------:R-:W-:Y:S06]  /*693d0*/  BAR.SYNC.DEFER_BLOCKING 0x0 ;  /* 0x0000000000007b1d */ /* 0x000fec0000010000 */
[----:B------:R1:W-:Y:S04]  /*693e0*/  STL [R1+0x34e8], R13 ;  /* 0x0034e80d01007387 */ /* 0x0003e80000100800 */
[----:B-1----:R-:W3:Y:S04]  /*693f0*/  LDL.LU R13, [R1+0x30] ;  /* 0x00003000010d7983 */ /* 0x002ee80000300800 */
[----:B------:R-:W-:Y:S04]  /*69400*/  STL [R1+0x39c8], R12 ;  /* 0x0039c80c01007387 */ /* 0x000fe80000100800 */
[----:B--2---:R1:W-:Y:S04]  /*69410*/  STSM.16.M88.4 [R10], R20 ;  /* 0x000000140a007844 */ /* 0x0043e80000000200 */
[----:B-1----:R-:W2:Y:S04]  /*69420*/  LDL.LU.64 R22, [R1+0x39d8] ;  /* 0x0039d80001167983 */ /* 0x002ea80000300a00 */
[----:B------:R-:W2:Y:S01]  /*69430*/  LDL.LU.64 R20, [R1+0x39d0] ;  /* 0x0039d00001147983 */ /* 0x000ea20000300a00 */
[----:B------:R-:W-:-:S02]  /*69440*/  PRMT R25, R25, 0x5210, R27 ;  /* 0x0000521019197816 */ /* 0x000fc4000000001b */
[----:B---3--:R-:W-:Y:S02]  /*69450*/  PRMT R19, R19, 0x5210, R13 ;  /* 0x0000521013137816 */ /* 0x008fe4000000000d */
[----:B------:R-:W-:Y:S02]  /*69460*/  PRMT R2, R2, 0x5210, R14 ;  /* 0x0000521002027816 */ /* 0x000fe4000000000e */
[----:B----4-:R-:W-:Y:S02]  /*69470*/  PRMT R17, R17, 0x5210, R24 ;  /* 0x0000521011117816 */ /* 0x010fe40000000018 */
[----:B------:R-:W-:Y:S02]  /*69480*/  PRMT R5, R5, 0x5210, R26 ;  /* 0x0000521005057816 */ /* 0x000fe4000000001a */
[----:B------:R-:W-:Y:S01]  /*69490*/  PRMT R24, R28, 0x5210, R29 ;  /* 0x000052101c187816 */ /* 0x000fe2000000001d */
[----:B------:R-:W-:Y:S01]  /*694a0*/  BAR.SYNC.DEFER_BLOCKING 0x0 ;  /* 0x0000000000007b1d */ /* 0x000fe20000010000 */
[----:B--2---:R-:W-:-:S05]  /*694b0*/  PRMT R27, R21, 0x5210, R15 ;  /* 0x00005210151b7816 */ /* 0x004fca000000000f */
[----:B------:R-:W1:Y:S01]  /*694c0*/  LDS.128 R12, [R11] ;  /* 0x000000000b0c7984 */ /* 0x000e620000000c00 */
[----:B------:R-:W-:Y:S01]  /*694d0*/  PRMT R26, R22, 0x5210, R23 ;  /* 0x00005210161a7816 */ /* 0x000fe20000000017 */
[----:B------:R-:W-:Y:S06]  /*694e0*/  BAR.SYNC.DEFER_BLOCKING 0x0 ;  /* 0x0000000000007b1d */ /* 0x000fec0000010000 */
[----:B------:R-:W-:Y:S02]  /*694f0*/  STSM.16.M88.4 [R10], R24 ;  /* 0x000000180a007844 */ /* 0x000fe40000000200 */
[----:B------:R-:W-:Y:S06]  /*69500*/  BAR.SYNC.DEFER_BLOCKING 0x0 ;  /* 0x0000000000007b1d */ /* 0x000fec0000010000 */
[----:B------:R-:W2:Y:S04]  /*69510*/  LDS.128 R24, [R11] ;  /* 0x000000000b187984 */ /* 0x000ea80000000c00 */
[----:B-1----:R1:W-:Y:S04]  /*69520*/  STL.64 [R1+0x290], R12 ;  /* 0x0002900c01007387 */ /* 0x0023e80000100a00 */
[----:B------:R-:W-:Y:S04]  /*69530*/  STL.64 [R1+0x298], R14 ;  /* 0x0002980e01007387 */ /* 0x000fe80000100a00 */
[----:B-1----:R-:W3:Y:S04]  /*69540*/  LDL.LU R12, [R1+0x39c8] ;  /* 0x0039c800010c7983 */ /* 0x002ee80000300800 */
[----:B--2---:R-:W-:Y:S04]  /*69550*/  STL.64 [R1+0x280], R24 ;  /* 0x0002801801007387 */ /* 0x004fe80000100a00 */
[----:B------:R1:W-:Y:S04]  /*69560*/  STL.64 [R1+0x288], R26 ;  /* 0x0002881a01007387 */ /* 0x0003e80000100a00 */
[----:B-1----:R-:W2:Y:S04]  /*69570*/  LDL.LU R26, [R1+0x39c4] ;  /* 0x0039c400011a7983 */ /* 0x002ea80000300800 */
        /* <DEDUP_REMOVED lines=9> */
[----:B-1----:R-:W2:Y:S04]  /*69610*/  LDL.LU R11, [R1+0x790] ;  /* 0x00079000010b7983 */ /* 0x002ea80000300800 */
[----:B------:R-:W2:Y:S01]  /*69620*/  LDL.LU R23, [R1+0x78c] ;  /* 0x00078c0001177983 */ /* 0x000ea20000300800 */
[----:B------:R-:W-:Y:S06]  /*69630*/  BAR.SYNC.DEFER_BLOCKING 0x0 ;  /* 0x0000000000007b1d */ /* 0x000fec0000010000 */
[----:B--2---:R1:W-:Y:S04]  /*69640*/  STL [R1+0x39ac], R23 ;  /* 0x0039ac1701007387 */ /* 0x0043e80000100800 */
[----:B-1----:R-:W2:Y:S04]  /*69650*/  LDL.LU R23, [R1+0x808] ;  /* 0x0008080001177983 */ /* 0x002ea80000300800 */
[----:B------:R-:W2:Y:S04]  /*69660*/  LDL.LU R22, [R1+0x788] ;  /* 0x0007880001167983 */ /* 0x000ea80000300800 */
[----:B------:R-:W3:Y:S04]  /*69670*/  LDL.LU R21, [R1+0x770] ;  /* 0x0007700001157983 */ /* 0x000ee80000300800 */
[----:B--2---:R1:W-:Y:S04]  /*69680*/  STL.64 [R1+0x39b8], R22 ;  /* 0x0039b81601007387 */ /* 0x0043e80000100a00 */
[----:B---3--:R2:W-:Y:S01]  /*69690*/  STL.64 [R1+0x39b0], R20 ;  /* 0x0039b01401007387 */ /* 0x0085e20000100a00 */
[----:B-1----:R-:W-:-:S02]  /*696a0*/  IMAD.MOV.U32 R22, RZ, RZ, R5 ;  /* 0x000000ffff167224 */ /* 0x002fc400078e0005 */
[----:B------:R-:W-:Y:S02]  /*696b0*/  IMAD.MOV.U32 R23, RZ, RZ, R2 ;  /* 0x000000ffff177224 */ /* 0x000fe400078e0002 */
[----:B--2---:R-:W-:Y:S02]  /*696c0*/  IMAD.MOV.U32 R20, RZ, RZ, R19 ;  /* 0x000000ffff147224 */ /* 0x004fe400078e0013 */
[----:B------:R-:W-:Y:S01]  /*696d0*/  IMAD.MOV.U32 R21, RZ, RZ, R17 ;  /* 0x000000ffff157224 */ /* 0x000fe200078e0011 */
[----:B------:R-:W2:Y:S04]  /*696e0*/  LDL.LU R19, [R1+0x76c] ;  /* 0x00076c0001137983 */ /* 0x000ea80000300800 */
[----:B------:R-:W3:Y:S04]  /*696f0*/  LDL.LU R5, [R1+0x768] ;  /* 0x0007680001057983 */ /* 0x000ee80000300800 */
[----:B------:R-:W2:Y:S04]  /*69700*/  LDL.LU R2, [R1+0x714] ;  /* 0x0007140001027983 */ /* 0x000ea80000300800 */
[----:B------:R-:W2:Y:S04]  /*69710*/  LDL.LU R17, [R1+0x77c] ;  /* 0x00077c0001117983 */ /* 0x000ea80000300800 */
[----:B------:R1:W-:Y:S04]  /*69720*/  STSM.16.M88.4 [R10], R20 ;  /* 0x000000140a007844 */ /* 0x0003e80000000200 */
[----:B-1----:R-:W2:Y:S04]  /*69730*/  LDL.LU.64 R22, [R1+0x39b8] ;  /* 0x0039b80001167983 */ /* 0x002ea80000300a00 */
[----:B------:R-:W3:Y:S01]  /*69740*/  LDL.LU.64 R20, [R1+0x39b0] ;  /* 0x0039b00001147983 */ /* 0x000ee20000300a00 */
[----:B------:R-:W-:-:S02]  /*69750*/  LOP3.LUT R27, R27, 0xffff, RZ, 0xc0, !PT ;  /* 0x0000ffff1b1b7812 */ /* 0x000fc400078ec0ff */
[----:B------:R-:W-:Y:S02]  /*69760*/  LOP3.LUT R29, R29, 0xffff, RZ, 0xc0, !PT ;  /* 0x0000ffff1d1d7812 */ /* 0x000fe400078ec0ff */
[----:B------:R-:W-:Y:S02]  /*69770*/  LOP3.LUT R13, R13, 0xffff, RZ, 0xc0, !PT ;  /* 0x0000ffff0d0d7812 */ /* 0x000fe400078ec0ff */
[----:B------:R-:W-:Y:S02]  /*69780*/  LOP3.LUT R28, R28, 0xffff, RZ, 0xc0, !PT ;  /* 0x0000ffff1c1c7812 */ /* 0x000fe400078ec0ff */
[----:B------:R-:W-:Y:S02]  /*69790*/  LOP3.LUT R25, R25, 0xffff, RZ, 0xc0, !PT ;  /* 0x0000ffff19197812 */ /* 0x000fe400078ec0ff */
[----:B------:R-:W-:Y:S02]  /*697a0*/  LOP3.LUT R15, R15, 0xffff, RZ, 0xc0, !PT ;  /* 0x0000ffff0f0f7812 */ /* 0x000fe400078ec0ff */
[----:B------:R-:W-:Y:S01]  /*697b0*/  LOP3.LUT R14, R14, 0xffff, RZ, 0xc0, !PT ;  /* 0x0000ffff0e0e7812 */ /* 0x000fe200078ec0ff */
[----:B------:R-:W-:Y:S01]  /*697c0*/  BAR.SYNC.DEFER_BLOCKING 0x0 ;  /* 0x0000000000007b1d */ /* 0x000fe20000010000 */
[----:B--2---:R-:W-:-:S04]  /*697d0*/  LOP3.LUT R23, R23, 0xffff, RZ, 0xc0, !PT ;  /* 0x0000ffff17177812 */ /* 0x004fc800078ec0ff */
[----:B------:R-:W-:Y:S01]  /*697e0*/  PRMT R11, R11, 0x4210, R23 ;  /* 0x000042100b0b7816 */ /* 0x000fe20000000017 */
[----:B------:R1:W-:Y:S04]  /*697f0*/  STL [R1+0x30], R23 ;  /* 0x0000301701007387 */ /* 0x0003e80000100800 */
[----:B-1----:R-:W2:Y:S04]  /*69800*/  LDL.LU R23, [R1+0x39ac] ;  /* 0x0039ac0001177983 */ /* 0x002ea80000300800 */
[----:B------:R1:W-:Y:S01]  /*69810*/  STL [R1+0x20], R11 ;  /* 0x0000200b01007387 */ /* 0x0003e20000100800 */
[----:B------:R-:W-:-:S03]  /*69820*/  PRMT R17, R17, 0x4210, R13 ;  /* 0x0000421011117816 */ /* 0x000fc6000000000d */
[----:B-1----:R-:W4:Y:S04]  /*69830*/  LDL.LU R11, [R1+0x39a8] ;  /* 0x0039a800010b7983 */ /* 0x002f280000300800 */
[----:B------:R2:W-:Y:S02]  /*69840*/  STL [R1+0x34], R27 ;  /* 0x0000341b01007387 */ /* 0x0005e40000100800 */
[----:B--2---:R-:W-:Y:S02]  /*69850*/  PRMT R27, R23, 0x4210, R27 ;  /* 0x00004210171b7816 */ /* 0x004fe4000000001b */
[----:B------:R-:W-:Y:S02]  /*69860*/  PRMT R23, R22, 0x4210, R29 ;  /* 0x0000421016177816 */ /* 0x000fe4000000001d */
[----:B---3--:R-:W-:Y:S01]  /*69870*/  PRMT R22, R21, 0x4210, R28 ;  /* 0x0000421015167816 */ /* 0x008fe2000000001c */
[----:B------:R-:W-:Y:S01]  /*69880*/  STL [R1+0x24], R27 ;  /* 0x0000241b01007387 */ /* 0x000fe20000100800 */
[----:B------:R-:W-:-:S03]  /*69890*/  PRMT R21, R19, 0x4210, R25 ;  /* 0x0000421013157816 */ /* 0x000fc60000000019 */
[----:B------:R-:W-:Y:S04]  /*698a0*/  STL [R1+0x28], R23 ;  /* 0x0000281701007387 */ /* 0x000fe80000100800 */
[----:B------:R1:W-:Y:S04]  /*698b0*/  STL [R1+0x2c], R17 ;  /* 0x00002c1101007387 */ /* 0x0003e80000100800 */
[----:B------:R-:W2:Y:S04]  /*698c0*/  LDL.LU R19, [R1+0x8c] ;  /* 0x00008c0001137983 */ /* 0x000ea80000300800 */
[----:B-1----:R-:W3:Y:S01]  /*698d0*/  LDL.LU R17, [R1+0x94] ;  /* 0x0000940001117983 */ /* 0x002ee20000300800 */
[----:B------:R-:W-:-:S02]  /*698e0*/  PRMT R5, R5, 0x4210, R15 ;  /* 0x0000421005057816 */ /* 0x000fc4000000000f */
[----:B------:R-:W-:Y:S01]  /*698f0*/  PRMT R2, R2, 0x4210, R14 ;  /* 0x0000421002027816 */ /* 0x000fe2000000000e */
[----:B--2---:R1:W-:Y:S04]  /*69900*/  STL.64 [R1+0x3990], R18 ;  /* 0x0039901201007387 */ /* 0x0043e80000100a00 */
[----:B---3--:R2:W-:Y:S04]  /*69910*/  STL.64 [R1+0x3988], R16 ;  /* 0x0039881001007387 */ /* 0x0085e80000100a00 */
[----:B------:R-:W-:Y:S04]  /*69920*/  STL.64 [R1+0x39a0], R14 ;  /* 0x0039a00e01007387 */ /* 0x000fe80000100a00 */
[----:B------:R-:W-:Y:S04]  /*69930*/  STL.64 [R1+0x3998], R12 ;  /* 0x0039980c01007387 */ /* 0x000fe80000100a00 */
[----:B----4-:R-:W3:Y:S01]  /*69940*/  LDS.128 R12, [R11] ;  /* 0x000000000b0c7984 */ /* 0x010ee20000000c00 */
[----:B-1----:R-:W-:-:S02]  /*69950*/  IMAD.MOV.U32 R18, RZ, RZ, R5 ;  /* 0x000000ffff127224 */ /* 0x002fc400078e0005 */
[----:B--2---:R-:W-:Y:S01]  /*69960*/  IMAD.MOV.U32 R17, RZ, RZ, R21 ;  /* 0x000000ffff117224 */ /* 0x004fe200078e0015 */
[----:B------:R-:W2:Y:S01]  /*69970*/  LDL.LU R5, [R1+0x98] ;  /* 0x0000980001057983 */ /* 0x000ea20000300800 */
[----:B------:R-:W-:-:S03]  /*69980*/  IMAD.MOV.U32 R16, RZ, RZ, R22 ;  /* 0x000000ffff107224 */ /* 0x000fc600078e0016 */
[----:B------:R-:W4:Y:S01]  /*69990*/  LDL.LU R27, [R1+0x9c] ;  /* 0x00009c00011b7983 */ /* 0x000f220000300800 */
[----:B------:R-:W-:Y:S01]  /*699a0*/  IMAD.MOV.U32 R19, RZ, RZ, R2 ;  /* 0x000000ffff137224 */ /* 0x000fe200078e0002 */
[----:B------:R-:W-:Y:S06]  /*699b0*/  BAR.SYNC.DEFER_BLOCKING 0x0 ;  /* 0x0000000000007b1d */ /* 0x000fec0000010000 */
[----:B------:R-:W2:Y:S04]  /*699c0*/  LDL.LU R21, [R1+0xa0] ;  /* 0x0000a00001157983 */ /* 0x000ea80000300800 */
[----:B------:R-:W2:Y:S04]  /*699d0*/  LDL.LU R22, [R1+0xa4] ;  /* 0x0000a40001167983 */ /* 0x000ea80000300800 */
[----:B------:R-:W2:Y:S04]  /*699e0*/  LDL.LU R23, [R1+0xac] ;  /* 0x0000ac0001177983 */ /* 0x000ea80000300800 */
[----:B------:R-:W4:Y:S04]  /*699f0*/  LDL.LU R2, [R1+0xb4] ;  /* 0x0000b40001027983 */ /* 0x000f280000300800 */
[----:B------:R-:W-:Y:S04]  /*69a00*/  STSM.16.M88.4 [R10], R16 ;  /* 0x000000100a007844 */ /* 0x000fe80000000200 */
[----:B---3--:R-:W-:Y:S04]  /*69a10*/  STL.64 [R1+0x270], R12 ;  /* 0x0002700c01007387 */ /* 0x008fe80000100a00 */
[----:B------:R1:W-:Y:S04]  /*69a20*/  STL.64 [R1+0x278], R14 ;  /* 0x0002780e01007387 */ /* 0x0003e80000100a00 */
[----:B-1----:R-:W3:Y:S04]  /*69a30*/  LDL.LU.64 R14, [R1+0x39a0] ;  /* 0x0039a000010e7983 */ /* 0x002ee80000300a00 */
[----:B------:R-:W4:Y:S04]  /*69a40*/  LDL.LU.64 R12, [R1+0x3998] ;  /* 0x00399800010c7983 */ /* 0x000f280000300a00 */
[----:B------:R-:W3:Y:S04]  /*69a50*/  LDL.LU.64 R18, [R1+0x3990] ;  /* 0x0039900001127983 */ /* 0x000ee80000300a00 */
[----:B------:R-:W3:Y:S04]  /*69a60*/  LDL.LU.64 R16, [R1+0x3988] ;  /* 0x0039880001107983 */ /* 0x000ee80000300a00 */
[----:B------:R1:W-:Y:S04]  /*69a70*/  STL [R1+0x3958], R20 ;  /* 0x0039581401007387 */ /* 0x0003e80000100800 */
[----:B-1----:R-:W3:Y:S01]  /*69a80*/  LDL.LU R20, [R1+0x34] ;  /* 0x0000340001147983 */ /* 0x002ee20000300800 */
[----:B------:R-:W-:Y:S06]  /*69a90*/  BAR.SYNC.DEFER_BLOCKING 0x0 ;  /* 0x0000000000007b1d */ /* 0x000fec0000010000 */
[----:B--2---:R-:W-:Y:S04]  /*69aa0*/  STL.64 [R1+0x3970], R22 ;  /* 0x0039701601007387 */ /* 0x004fe80000100a00 */
[----:B---3--:R1:W-:Y:S04]  /*69ab0*/  STL.64 [R1+0x3968], R20 ;  /* 0x0039681401007387 */ /* 0x0083e80000100a00 */
[----:B-1----:R-:W2:Y:S04]  /*69ac0*/  LDL.LU R20, [R1+0x20] ;  /* 0x0000200001147983 */ /* 0x002ea80000300800 */
[----:B------:R-:W2:Y:S04]  /*69ad0*/  LDL.LU R21, [R1+0x24] ;  /* 0x0000240001157983 */ /* 0x000ea80000300800 */
[----:B------:R-:W3:Y:S04]  /*69ae0*/  LDL.LU R22, [R1+0x28] ;  /* 0x0000280001167983 */ /* 0x000ee80000300800 */
[----:B------:R-:W3:Y:S04]  /*69af0*/  LDL.LU R23, [R1+0x2c] ;  /* 0x00002c0001177983 */ /* 0x000ee80000300800 */
[----:B---3--:R-:W-:Y:S04]  /*69b00*/  STL.64 [R1+0x3980], R22 ;  /* 0x0039801601007387 */ /* 0x008fe80000100a00 */
[----:B--2---:R-:W-:Y:S04]  /*69b10*/  STL.64 [R1+0x3978], R20 ;  /* 0x0039781401007387 */ /* 0x004fe80000100a00 */
[----:B------:R-:W1:Y:S04]  /*69b20*/  LDS.128 R20, [R11] ;  /* 0x000000000b147984 */ /* 0x000e680000000c00 */
[----:B------:R2:W-:Y:S04]  /*69b30*/  STL [R1+0x3960], R26 ;  /* 0x0039601a01007387 */ /* 0x0005e80000100800 */
[----:B--2---:R-:W2:Y:S04]  /*69b40*/  LDL.LU R26, [R1+0x30] ;  /* 0x00003000011a7983 */ /* 0x004ea80000300800 */
[----:B------:R-:W-:Y:S04]  /*69b50*/  STL [R1+0x395c], R24 ;  /* 0x00395c1801007387 */ /* 0x000fe80000100800 */
[----:B-1----:R-:W-:Y:S04]  /*69b60*/  STL.64 [R1+0x260], R20 ;  /* 0x0002601401007387 */ /* 0x002fe80000100a00 */
[----:B------:R1:W-:Y:S04]  /*69b70*/  STL.64 [R1+0x268], R22 ;  /* 0x0002681601007387 */ /* 0x0003e80000100a00 */
[----:B-1----:R-:W3:Y:S04]  /*69b80*/  LDL.LU.64 R22, [R1+0x3980] ;  /* 0x0039800001167983 */ /* 0x002ee80000300a00 */
[----:B------:R-:W3:Y:S01]  /*69b90*/  LDL.LU.64 R20, [R1+0x3978] ;  /* 0x0039780001147983 */ /* 0x000ee20000300a00 */
[----:B------:R-:W-:Y:S06]  /*69ba0*/  BAR.SYNC.DEFER_BLOCKING 0x0 ;  /* 0x0000000000007b1d */ /* 0x000fec0000010000 */
[----:B---3--:R1:W-:Y:S04]  /*69bb0*/  STSM.16.M88.4 [R10], R20 ;  /* 0x000000140a007844 */ /* 0x0083e80000000200 */
[----:B-1----:R-:W3:Y:S04]  /*69bc0*/  LDL.LU.64 R22, [R1+0x3970] ;  /* 0x0039700001167983 */ /* 0x002ee80000300a00 */
[----:B------:R-:W3:Y:S01]  /*69bd0*/  LDL.LU.64 R20, [R1+0x3968] ;  /* 0x0039680001147983 */ /* 0x000ee20000300a00 */
[----:B--2---:R-:W-:-:S02]  /*69be0*/  PRMT R19, R19, 0x5210, R26 ;  /* 0x0000521013137816 */ /* 0x004fc4000000001a */
[----:B----4-:R-:W-:Y:S02]  /*69bf0*/  PRMT R2, R2, 0x5210, R13 ;  /* 0x0000521002027816 */ /* 0x010fe4000000000d */
[----:B------:R-:W-:Y:S01]  /*69c00*/  PRMT R5, R5, 0x5210, R29 ;  /* 0x0000521005057816 */ /* 0x000fe2000000001d */
[----:B------:R-:W-:Y:S01]  /*69c10*/  BAR.SYNC.DEFER_BLOCKING 0x0 ;  /* 0x0000000000007b1d */ /* 0x000fe20000010000 */
[----:B---3--:R-:W-:Y:S02]  /*69c20*/  PRMT R17, R17, 0x5210, R20 ;  /* 0x0000521011117816 */ /* 0x008fe40000000014 */
[----:B------:R-:W-:Y:S02]  /*69c30*/  PRMT R20, R27, 0x5210, R28 ;  /* 0x000052101b147816 */ /* 0x000fe4000000001c */
[----:B------:R-:W-:Y:S02]  /*69c40*/  PRMT R21, R21, 0x5210, R25 ;  /* 0x0000521015157816 */ /* 0x000fe40000000019 */
[----:B------:R-:W1:Y:S01]  /*69c50*/  LDS.128 R24, [R11] ;  /* 0x000000000b187984 */ /* 0x000e620000000c00 */
[----:B------:R-:W-:-:S02]  /*69c60*/  PRMT R22, R22, 0x5210, R15 ;  /* 0x0000521016167816 */ /* 0x000fc4000000000f */
[----:B------:R-:W-:Y:S01]  /*69c70*/  PRMT R23, R23, 0x5210, R14 ;  /* 0x0000521017177816 */ /* 0x000fe2000000000e */
[----:B------:R-:W-:Y:S06]  /*69c80*/  BAR.SYNC.DEFER_BLOCKING 0x0 ;  /* 0x0000000000007b1d */ /* 0x000fec0000010000 */
[----:B------:R-:W-:Y:S02]  /*69c90*/  STSM.16.M88.4 [R10], R20 ;  /* 0x000000140a007844 */ /* 0x000fe40000000200 */
[----:B------:R-:W-:Y:S06]  /*69ca0*/  BAR.SYNC.DEFER_BLOCKING 0x0 ;  /* 0x0000000000007b1d */ /* 0x000fec0000010000 */
[----:B------:R-:W2:Y:S04]  /*69cb0*/  LDS.128 R20, [R11] ;  /* 0x000000000b147984 */ /* 0x000ea80000000c00 */
[----:B-1----:R-:W-:Y:S04]  /*69cc0*/  STL.64 [R1+0x250], R24 ;  /* 0x0002501801007387 */ /* 0x002fe80000100a00 */
[----:B------:R1:W-:Y:S04]  /*69cd0*/  STL.64 [R1+0x258], R26 ;  /* 0x0002581a01007387 */ /* 0x0003e80000100a00 */
[----:B-1----:R-:W3:Y:S04]  /*69ce0*/  LDL.LU R26, [R1+0x3960] ;  /* 0x00396000011a7983 */ /* 0x002ee80000300800 */
[----:B------:R-:W4:Y:S04]  /*69cf0*/  LDL.LU R24, [R1+0x395c] ;  /* 0x00395c0001187983 */ /* 0x000f280000300800 */
[----:B--2---:R1:W-:Y:S04]  /*69d00*/  STL.64 [R1+0x240], R20 ;  /* 0x0002401401007387 */ /* 0x0043e80000100a00 */
[----:B------:R2:W-:Y:S04]  /*69d10*/  STL.64 [R1+0x248], R22 ;  /* 0x0002481601007387 */ /* 0x0005e80000100a00 */
[----:B-1----:R-:W3:Y:S04]  /*69d20*/  LDL.LU R20, [R1+0x3958] ;  /* 0x0039580001147983 */ /* 0x002ee80000300800 */
[----:B------:R-:W3:Y:S04]  /*69d30*/  LDL.LU R28, [R1+0xbe4] ;  /* 0x000be400011c7983 */ /* 0x000ee80000300800 */
[----:B------:R-:W3:Y:S04]  /*69d40*/  LDL.LU R25, [R1+0xbe0] ;  /* 0x000be00001197983 */ /* 0x000ee80000300800 */
[----:B--2---:R-:W2:Y:S04]  /*69d50*/  LDL.LU R22, [R1+0xaf4] ;  /* 0x000af40001167983 */ /* 0x004ea80000300800 */
[----:B------:R-:W2:Y:S04]  /*69d60*/  LDL.LU R15, [R1+0xaf0] ;  /* 0x000af000010f7983 */ /* 0x000ea80000300800 */
[----:B------:R-:W2:Y:S04]  /*69d70*/  LDL.LU R13, [R1+0x81c] ;  /* 0x00081c00010d7983 */ /* 0x000ea80000300800 */
[----:B------:R-:W2:Y:S04]  /*69d80*/  LDL.LU R29, [R1+0x7ec] ;  /* 0x0007ec00011d7983 */ /* 0x000ea80000300800 */
[----:B------:R-:W2:Y:S01]  /*69d90*/  LDL.LU R14, [R1+0x7e4] ;  /* 0x0007e400010e7983 */ /* 0x000ea20000300800 */
[----:B------:R-:W-:Y:S06]  /*69da0*/  BAR.SYNC.DEFER_BLOCKING 0x0 ;  /* 0x0000000000007b1d */ /* 0x000fec0000010000 */
[----:B--2---:R-:W-:Y:S04]  /*69db0*/  STL.64 [R1+0x3950], R14 ;  /* 0x0039500e01007387 */ /* 0x004fe80000100a00 */
[----:B------:R-:W-:Y:S04]  /*69dc0*/  STL.64 [R1+0x3948], R12 ;  /* 0x0039480c01007387 */ /* 0x000fe80000100a00 */
[----:B------:R1:W-:Y:S04]  /*69dd0*/  STL [R1+0x3940], R11 ;  /* 0x0039400b01007387 */ /* 0x0003e80000100800 */
[----:B-1----:R-:W2:Y:S04]  /*69de0*/  LDL.LU R11, [R1+0x7b0] ;  /* 0x0007b000010b7983 */ /* 0x002ea80000300800 */
[----:B------:R-:W2:Y:S01]  /*69df0*/  LDL.LU R27, [R1+0x7ac] ;  /* 0x0007ac00011b7983 */ /* 0x000ea20000300800 */
[----:B------:R-:W-:-:S02]  /*69e00*/  IMAD.MOV.U32 R12, RZ, RZ, R19 ;  /* 0x000000ffff0c7224 */ /* 0x000fc400078e0013 */
[----:B------:R-:W-:Y:S02]  /*69e10*/  IMAD.MOV.U32 R13, RZ, RZ, R17 ;  /* 0x000000ffff0d7224 */ /* 0x000fe400078e0011 */
[----:B------:R-:W-:Y:S01]  /*69e20*/  IMAD.MOV.U32 R14, RZ, RZ, R5 ;  /* 0x000000ffff0e7224 */ /* 0x000fe200078e0005 */
[----:B--2---:R1:W-:Y:S04]  /*69e30*/  STL [R1+0x3944], R27 ;  /* 0x0039441b01007387 */ /* 0x0043e80000100800 */
[----:B-1----:R-:W2:Y:S01]  /*69e40*/  LDL.LU R27, [R1+0x820] ;  /* 0x00082000011b7983 */ /* 0x002ea20000300800 */
[----:B------:R-:W-:-:S03]  /*69e50*/  IMAD.MOV.U32 R15, RZ, RZ, R2 ;  /* 0x000000ffff0f7224 */ /* 0x000fc600078e0002 */
[----:B------:R-:W4:Y:S04]  /*69e60*/  LDL.LU R23, [R1+0x7a4] ;  /* 0x0007a40001177983 */ /* 0x000f280000300800 */
[----:B------:R-:W4:Y:S04]  /*69e70*/  LDL.LU R21, [R1+0x7a0] ;  /* 0x0007a00001157983 */ /* 0x000f280000300800 */
[----:B------:R-:W4:Y:S04]  /*69e80*/  LDL.LU R19, [R1+0x79c] ;  /* 0x00079c0001137983 */ /* 0x000f280000300800 */
[----:B------:R-:W4:Y:S04]  /*69e90*/  LDL.LU R17, [R1+0x798] ;  /* 0x0007980001117983 */ /* 0x000f280000300800 */
[----:B------:R-:W4:Y:S04]  /*69ea0*/  LDL.LU R2, [R1+0x750] ;  /* 0x0007500001027983 */ /* 0x000f280000300800 */
[----:B------:R-:W4:Y:S04]  /*69eb0*/  LDL.LU R5, [R1+0x7a8] ;  /* 0x0007a80001057983 */ /* 0x000f280000300800 */
[----:B------:R1:W-:Y:S04]  /*69ec0*/  STSM.16.M88.4 [R10], R12 ;  /* 0x0000000c0a007844 */ /* 0x0003e80000000200 */
[----:B-1----:R-:W4:Y:S04]  /*69ed0*/  LDL.LU.64 R14, [R1+0x3950] ;  /* 0x00395000010e7983 */ /* 0x002f280000300a00 */
[----:B------:R-:W4:Y:S01]  /*69ee0*/  LDL.LU.64 R12, [R1+0x3948] ;  /* 0x00394800010c7983 */ /* 0x000f220000300a00 */
[----:B------:R-:W-:-:S02]  /*69ef0*/  LOP3.LUT R29, R29, 0xffff, RZ, 0xc0, !PT ;  /* 0x0000ffff1d1d7812 */ /* 0x000fc400078ec0ff */
[----:B---3--:R-:W-:Y:S02]  /*69f00*/  LOP3.LUT R28, R28, 0xffff, RZ, 0xc0, !PT ;  /* 0x0000ffff1c1c7812 */ /* 0x008fe400078ec0ff */
[----:B------:R-:W-:Y:S02]  /*69f10*/  LOP3.LUT R25, R25, 0xffff, RZ, 0xc0, !PT ;  /* 0x0000ffff19197812 */ /* 0x000fe400078ec0ff */
[----:B------:R-:W-:Y:S01]  /*69f20*/  LOP3.LUT R22, R22, 0xffff, RZ, 0xc0, !PT ;  /* 0x0000ffff16167812 */ /* 0x000fe200078ec0ff */
[----:B------:R-:W-:Y:S01]  /*69f30*/  BAR.SYNC.DEFER_BLOCKING 0x0 ;  /* 0x0000000000007b1d */ /* 0x000fe20000010000 */
[----:B--2---:R-:W-:-:S04]  /*69f40*/  LOP3.LUT R27, R27, 0xffff, RZ, 0xc0, !PT ;  /* 0x0000ffff1b1b7812 */ /* 0x004fc800078ec0ff */
[----:B------:R-:W-:Y:S01]  /*69f50*/  PRMT R11, R11, 0x4210, R27 ;  /* 0x000042100b0b7816 */ /* 0x000fe2000000001b */
[----:B------:R1:W-:Y:S04]  /*69f60*/  STL [R1+0x30], R27 ;  /* 0x0000301b01007387 */ /* 0x0003e80000100800 */
[----:B-1----:R-:W2:Y:S04]  /*69f70*/  LDL.LU R27, [R1+0x3944] ;  /* 0x00394400011b7983 */ /* 0x002ea80000300800 */
[----:B------:R1:W-:Y:S04]  /*69f80*/  STL [R1+0x20], R11 ;  /* 0x0000200b01007387 */ /* 0x0003e80000100800 */
[----:B-1----:R-:W3:Y:S01]  /*69f90*/  LDL.LU R11, [R1+0x3940] ;  /* 0x00394000010b7983 */ /* 0x002ee20000300800 */
[----:B----4-:R-:W-:-:S02]  /*69fa0*/  LOP3.LUT R14, R14, 0xffff, RZ, 0xc0, !PT ;  /* 0x0000ffff0e0e7812 */ /* 0x010fc400078ec0ff */
[----:B------:R-:W-:Y:S02]  /*69fb0*/  LOP3.LUT R13, R13, 0xffff, RZ, 0xc0, !PT ;  /* 0x0000ffff0d0d7812 */ /* 0x000fe400078ec0ff */
[----:B------:R-:W-:-:S03]  /*69fc0*/  PRMT R5, R5, 0x4210, R14 ;  /* 0x0000421005057816 */ /* 0x000fc6000000000e */
[----:B------:R1:W-:Y:S01]  /*69fd0*/  STL [R1+0x34], R13 ;  /* 0x0000340d01007387 */ /* 0x0003e20000100800 */
[----:B--2---:R-:W-:Y:S02]  /*69fe0*/  PRMT R27, R27, 0x4210, R13 ;  /* 0x000042101b1b7816 */ /* 0x004fe4000000000d */
[----:B-1----:R-:W-:Y:S02]  /*69ff0*/  PRMT R13, R23, 0x4210, R29 ;  /* 0x00004210170d7816 */ /* 0x002fe4000000001d */
[----:B------:R-:W-:Y:S01]  /*6a000*/  PRMT R23, R21, 0x4210, R28 ;  /* 0x0000421015177816 */ /* 0x000fe2000000001c */
[----:B------:R-:W-:Y:S01]  /*6a010*/  STL [R1+0x24], R27 ;  /* 0x0000241b01007387 */ /* 0x000fe20000100800 */
[----:B------:R-:W-:Y:S02]  /*6a020*/  PRMT R21, R19, 0x4210, R25 ;  /* 0x0000421013157816 */ /* 0x000fe40000000019 */
[----:B------:R-:W-:Y:S01]  /*6a030*/  PRMT R19, R17, 0x4210, R22 ;  /* 0x0000421011137816 */ /* 0x000fe20000000016 */
[----:B------:R1:W-:Y:S01]  /*6a040*/  STL [R1+0x28], R13 ;  /* 0x0000280d01007387 */ /* 0x0003e20000100800 */
[----:B------:R-:W-:-:S02]  /*6a050*/  IMAD.MOV.U32 R17, RZ, RZ, R3 ;  /* 0x000000ffff117224 */ /* 0x000fc400078e0003 */
[----:B------:R-:W-:Y:S02]  /*6a060*/  IMAD.MOV.U32 R3, RZ, RZ, R4 ;  /* 0x000000ffff037224 */ /* 0x000fe400078e0004 */
[----:B------:R-:W-:Y:S01]  /*6a070*/  IMAD.MOV.U32 R4, RZ, RZ, R7 ;  /* 0x000000ffff047224 */ /* 0x000fe200078e0007 */
[----:B-1----:R-:W2:Y:S04]  /*6a080*/  LDL.LU R13, [R1+0xc4] ;  /* 0x0000c400010d7983 */ /* 0x002ea80000300800 */
[----:B------:R1:W-:Y:S04]  /*6a090*/  STL [R1+0x2c], R5 ;  /* 0x00002c0501007387 */ /* 0x0003e80000100800 */
[----:B-1----:R-:W4:Y:S04]  /*6a0a0*/  LDL.LU R5, [R1+0xc8] ;  /* 0x0000c80001057983 */ /* 0x002f280000300800 */
[----:B------:R-:W2:Y:S01]  /*6a0b0*/  LDL.LU R7, [R1+0xcc] ;  /* 0x0000cc0001077983 */ /* 0x000ea20000300800 */
[----:B------:R-:W-:-:S04]  /*6a0c0*/  LOP3.LUT R15, R15, 0xffff, RZ, 0xc0, !PT ;  /* 0x0000ffff0f0f7812 */ /* 0x000fc800078ec0ff */
[----:B------:R-:W-:Y:S01]  /*6a0d0*/  PRMT R2, R2, 0x4210, R15 ;  /* 0x0000421002027816 */ /* 0x000fe2000000000f */
[----:B--2---:R-:W-:Y:S04]  /*6a0e0*/  STL.64 [R1+0x3928], R6 ;  /* 0x0039280601007387 */ /* 0x004fe80000100a00 */
[----:B----4-:R1:W-:Y:S04]  /*6a0f0*/  STL.64 [R1+0x3920], R4 ;  /* 0x0039200401007387 */ /* 0x0103e80000100a00 */
[----:B------:R-:W-:Y:S04]  /*6a100*/  STL.64 [R1+0x3938], R14 ;  /* 0x0039380e01007387 */ /* 0x000fe80000100a00 */
[----:B------:R-:W-:Y:S04]  /*6a110*/  STL.64 [R1+0x3930], R12 ;  /* 0x0039300c01007387 */ /* 0x000fe80000100a00 */
[----:B---3--:R-:W2:Y:S01]  /*6a120*/  LDS.128 R12, [R11] ;  /* 0x000000000b0c7984 */ /* 0x008ea20000000c00 */
[----:B-1----:R-:W-:-:S02]  /*6a130*/  IMAD.MOV.U32 R4, RZ, RZ, R23 ;  /* 0x000000ffff047224 */ /* 0x002fc400078e0017 */
[----:B------:R-:W-:Y:S01]  /*6a140*/  IMAD.MOV.U32 R5, RZ, RZ, R21 ;  /* 0x000000ffff057224 */ /* 0x000fe200078e0015 */
[----:B------:R-:W3:Y:S01]  /*6a150*/  LDL.LU R27, [R1+0xd0] ;  /* 0x0000d000011b7983 */ /* 0x000ee20000300800 */
[----:B------:R-:W-:-:S03]  /*6a160*/  IMAD.MOV.U32 R6, RZ, RZ, R19 ;  /* 0x000000ffff067224 */ /* 0x000fc600078e0013 */
[----:B------:R-:W4:Y:S01]  /*6a170*/  LDL.LU R23, [R1+0xd4] ;  /* 0x0000d40001177983 */ /* 0x000f220000300800 */
[----:B------:R-:W-:Y:S01]  /*6a180*/  IMAD.MOV.U32 R7, RZ, RZ, R2 ;  /* 0x000000ffff077224 */ /* 0x000fe200078e0002 */
[----:B------:R-:W-:Y:S06]  /*6a190*/  BAR.SYNC.DEFER_BLOCKING 0x0 ;  /* 0x0000000000007b1d */ /* 0x000fec0000010000 */
[----:B------:R-:W3:Y:S04]  /*6a1a0*/  LDL.LU R21, [R1+0xd8] ;  /* 0x0000d80001157983 */ /* 0x000ee80000300800 */
[----:B------:R-:W3:Y:S04]  /*6a1b0*/  LDL.LU R19, [R1+0xb8] ;  /* 0x0000b80001137983 */ /* 0x000ee80000300800 */
[----:B------:R-:W3:Y:S04]  /*6a1c0*/  LDL.LU R2, [R1+0xb0] ;  /* 0x0000b00001027983 */ /* 0x000ee80000300800 */
[----:B------:R-:W-:Y:S04]  /*6a1d0*/  STSM.16.M88.4 [R10], R4 ;  /* 0x000000040a007844 */ /* 0x000fe80000000200 */
[----:B--2---:R-:W-:Y:S04]  /*6a1e0*/  STL.64 [R1+0x230], R12 ;  /* 0x0002300c01007387 */ /* 0x004fe80000100a00 */
[----:B------:R1:W-:Y:S04]  /*6a1f0*/  STL.64 [R1+0x238], R14 ;  /* 0x0002380e01007387 */ /* 0x0003e80000100a00 */
[----:B-1----:R-:W2:Y:S04]  /*6a200*/  LDL.LU.64 R14, [R1+0x3938] ;  /* 0x00393800010e7983 */ /* 0x002ea80000300a00 */
[----:B------:R-:W2:Y:S04]  /*6a210*/  LDL.LU.64 R12, [R1+0x3930] ;  /* 0x00393000010c7983 */ /* 0x000ea80000300a00 */
[----:B------:R-:W2:Y:S04]  /*6a220*/  LDL.LU.64 R6, [R1+0x3928] ;  /* 0x0039280001067983 */ /* 0x000ea80000300a00 */
[----:B------:R-:W2:Y:S04]  /*6a230*/  LDL.LU.64 R4, [R1+0x3920] ;  /* 0x0039200001047983 */ /* 0x000ea80000300a00 */
[----:B------:R1:W-:Y:S04]  /*6a240*/  STL [R1+0x38fc], R20 ;  /* 0x0038fc1401007387 */ /* 0x0003e80000100800 */
[----:B-1----:R-:W3:Y:S01]  /*6a250*/  LDL.LU R20, [R1+0x34] ;  /* 0x0000340001147983 */ /* 0x002ee20000300800 */
[----:B------:R-:W-:Y:S06]  /*6a260*/  BAR.SYNC.DEFER_BLOCKING 0x0 ;  /* 0x0000000000007b1d */ /* 0x000fec0000010000 */
[----:B----4-:R-:W-:Y:S04]  /*6a270*/  STL.64 [R1+0x3908], R22 ;  /* 0x0039081601007387 */ /* 0x010fe80000100a00 */
[----:B---3--:R1:W-:Y:S04]  /*6a280*/  STL.64 [R1+0x3900], R20 ;  /* 0x0039001401007387 */ /* 0x0083e80000100a00 */
[----:B-1----:R-:W3:Y:S04]  /*6a290*/  LDL.LU R20, [R1+0x20] ;  /* 0x0000200001147983 */ /* 0x002ee80000300800 */
[----:B------:R-:W3:Y:S04]  /*6a2a0*/  LDL.LU R21, [R1+0x24] ;  /* 0x0000240001157983 */ /* 0x000ee80000300800 */
[----:B------:R-:W4:Y:S04]  /*6a2b0*/  LDL.LU R22, [R1+0x28] ;  /* 0x0000280001167983 */ /* 0x000f280000300800 */
[----:B------:R-:W4:Y:S04]  /*6a2c0*/  LDL.LU R23, [R1+0x2c] ;  /* 0x00002c0001177983 */ /* 0x000f280000300800 */
[----:B----4-:R-:W-:Y:S04]  /*6a2d0*/  STL.64 [R1+0x3918], R22 ;  /* 0x0039181601007387 */ /* 0x010fe80000100a00 */
[----:B---3--:R-:W-:Y:S04]  /*6a2e0*/  STL.64 [R1+0x3910], R20 ;  /* 0x0039101401007387 */ /* 0x008fe80000100a00 */
[----:B------:R-:W1:Y:S04]  /*6a2f0*/  LDS.128 R20, [R11] ;  /* 0x000000000b147984 */ /* 0x000e680000000c00 */
[----:B------:R3:W-:Y:S04]  /*6a300*/  STL [R1+0x38f8], R18 ;  /* 0x0038f81201007387 */ /* 0x0007e80000100800 */
[----:B---3--:R-:W2:Y:S04]  /*6a310*/  LDL.LU R18, [R1+0x30] ;  /* 0x0000300001127983 */ /* 0x008ea80000300800 */
[----:B------:R-:W-:Y:S04]  /*6a320*/  STL.64 [R1+0x38f0], R16 ;  /* 0x0038f01001007387 */ /* 0x000fe80000100a00 */
[----:B-1----:R-:W-:Y:S04]  /*6a330*/  STL.64 [R1+0x220], R20 ;  /* 0x0002201401007387 */ /* 0x002fe80000100a00 */
[----:B------:R1:W-:Y:S04]  /*6a340*/  STL.64 [R1+0x228], R22 ;  /* 0x0002281601007387 */ /* 0x0003e80000100a00 */
[----:B-1----:R-:W3:Y:S04]  /*6a350*/  LDL.LU.64 R22, [R1+0x3918] ;  /* 0x0039180001167983 */ /* 0x002ee80000300a00 */
[----:B------:R-:W3:Y:S01]  /*6a360*/  LDL.LU.64 R20, [R1+0x3910] ;  /* 0x0039100001147983 */ /* 0x000ee20000300a00 */
[----:B------:R-:W-:Y:S06]  /*6a370*/  BAR.SYNC.DEFER_BLOCKING 0x0 ;  /* 0x0000000000007b1d */ /* 0x000fec0000010000 */
[----:B---3--:R1:W-:Y:S04]  /*6a380*/  STSM.16.M88.4 [R10], R20 ;  /* 0x000000140a007844 */ /* 0x0083e80000000200 */
[----:B-1----:R-:W3:Y:S04]  /*6a390*/  LDL.LU.64 R22, [R1+0x3908] ;  /* 0x0039080001167983 */ /* 0x002ee80000300a00 */
[----:B------:R-:W4:Y:S01]  /*6a3a0*/  LDL.LU.64 R20, [R1+0x3900] ;  /* 0x0039000001147983 */ /* 0x000f220000300a00 */
[----:B--2---:R-:W-:-:S02]  /*6a3b0*/  PRMT R13, R13, 0x5210, R18 ;  /* 0x000052100d0d7816 */ /* 0x004fc40000000012 */
[----:B------:R-:W-:Y:S02]  /*6a3c0*/  PRMT R16, R27, 0x5210, R28 ;  /* 0x000052101b107816 */ /* 0x000fe4000000001c */
[----:B------:R-:W-:Y:S02]  /*6a3d0*/  PRMT R19, R19, 0x5210, R15 ;  /* 0x0000521013137816 */ /* 0x000fe4000000000f */
[----:B------:R-:W-:Y:S02]  /*6a3e0*/  PRMT R7, R7, 0x5210, R29 ;  /* 0x0000521007077816 */ /* 0x000fe4000000001d */
[----:B------:R-:W-:Y:S01]  /*6a3f0*/  PRMT R2, R2, 0x5210, R14 ;  /* 0x0000521002027816 */ /* 0x000fe2000000000e */
[----:B------:R-:W-:Y:S01]  /*6a400*/  BAR.SYNC.DEFER_BLOCKING 0x0 ;  /* 0x0000000000007b1d */ /* 0x000fe20000010000 */
[----:B---3--:R-:W-:Y:S02]  /*6a410*/  PRMT R17, R23, 0x5210, R25 ;  /* 0x0000521017117816 */ /* 0x008fe40000000019 */
[----:B----4-:R-:W-:-:S02]  /*6a420*/  PRMT R5, R5, 0x5210, R20 ;  /* 0x0000521005057816 */ /* 0x010fc40000000014 */
[----:B------:R-:W-:Y:S02]  /*6a430*/  PRMT R18, R21, 0x5210, R22 ;  /* 0x0000521015127816 */ /* 0x000fe40000000016 */
[----:B------:R-:W1:Y:S01]  /*6a440*/  LDS.128 R20, [R11] ;  /* 0x000000000b147984 */ /* 0x000e620000000c00 */
        /* <DEDUP_REMOVED lines=10> */
[----:B------:R-:W4:Y:S04]  /*6a4f0*/  LDL.LU.64 R16, [R1+0x38f0] ;  /* 0x0038f00001107983 */ /* 0x000f280000300a00 */
[----:B------:R1:W-:Y:S04]  /*6a500*/  STL [R1+0x38ec], R6 ;  /* 0x0038ec0601007387 */ /* 0x0003e80000100800 */
[----:B------:R0:W-:Y:S04]  /*6a510*/  STL [R1+0x38e8], R4 ;  /* 0x0038e80401007387 */ /* 0x0001e80000100800 */
[----:B------:R-:W2:Y:S01]  /*6a520*/  LDL.LU R29, [R1+0xbd4] ;  /* 0x000bd400011d7983 */ /* 0x000ea20000300800 */
[----:B-1----:R-:W-:-:S03]  /*6a530*/  IMAD.MOV.U32 R6, RZ, RZ, R7 ;  /* 0x000000ffff067224 */ /* 0x002fc600078e0007 */
[----:B------:R-:W2:Y:S01]  /*6a540*/  LDL.LU R27, [R1+0xbd0] ;  /* 0x000bd000011b7983 */ /* 0x000ea20000300800 */
[----:B------:R-:W-:-:S03]  /*6a550*/  IMAD.MOV.U32 R7, RZ, RZ, R2 ;  /* 0x000000ffff077224 */ /* 0x000fc600078e0002 */
[----:B------:R-:W2:Y:S01]  /*6a560*/  LDL.LU R25, [R1+0xae4] ;  /* 0x000ae40001197983 */ /* 0x000ea20000300800 */
[----:B0-----:R-:W-:-:S03]  /*6a570*/  IMAD.MOV.U32 R4, RZ, RZ, R13 ;  /* 0x000000ffff047224 */ /* 0x001fc600078e000d */
[----:B------:R-:W2:Y:S01]  /*6a580*/  LDL.LU R23, [R1+0xae0] ;  /* 0x000ae00001177983 */ /* 0x000ea20000300800 */
[----:B------:R-:W-:-:S03]  /*6a590*/  IMAD.MOV.U32 R2, RZ, RZ, R3 ;  /* 0x000000ffff027224 */ /* 0x000fc600078e0003 */
[----:B------:R-:W2:Y:S04]  /*6a5a0*/  LDL.LU R15, [R1+0x850] ;  /* 0x00085000010f7983 */ /* 0x000ea80000300800 */
[----:B------:R-:W2:Y:S04]  /*6a5b0*/  LDL.LU R13, [R1+0x814] ;  /* 0x00081400010d7983 */ /* 0x000ea80000300800 */
[----:B------:R-:W2:Y:S04]  /*6a5c0*/  LDL.LU R3, [R1+0x810] ;  /* 0x0008100001037983 */ /* 0x000ea80000300800 */
[----:B------:R0:W-:Y:S01]  /*6a5d0*/  STL [R1+0x38e0], R11 ;  /* 0x0038e00b01007387 */ /* 0x0001e20000100800 */
[----:B------:R-:W-:Y:S06]  /*6a5e0*/  BAR.SYNC.DEFER_BLOCKING 0x0 ;  /* 0x0000000000007b1d */ /* 0x000fec0000010000 */
[----:B0-----:R-:W2:Y:S04]  /*6a5f0*/  LDL.LU R11, [R1+0x80c] ;  /* 0x00080c00010b7983 */ /* 0x001ea80000300800 */
[----:B------:R-:W2:Y:S04]  /*6a600*/  LDL.LU R14, [R1+0x7f8] ;  /* 0x0007f800010e7983 */ /* 0x000ea80000300800 */
[----:B--2---:R0:W-:Y:S04]  /*6a610*/  STL [R1+0x38e4], R14 ;  /* 0x0038e40e01007387 */ /* 0x0041e80000100800 */
[----:B0-----:R-:W2:Y:S04]  /*6a620*/  LDL.LU R14, [R1+0x854] ;  /* 0x00085400010e7983 */ /* 0x001ea80000300800 */
[----:B------:R-:W3:Y:S04]  /*6a630*/  LDL.LU R28, [R1+0x7f4] ;  /* 0x0007f400011c7983 */ /* 0x000ee80000300800 */
[----:B------:R-:W3:Y:S04]  /*6a640*/  LDL.LU R19, [R1+0x7f0] ;  /* 0x0007f00001137983 */ /* 0x000ee80000300800 */
[----:B------:R0:W-:Y:S04]  /*6a650*/  STSM.16.M88.4 [R10], R4 ;  /* 0x000000040a007844 */ /* 0x0001e80000000200 */
[----:B0-----:R-:W3:Y:S04]  /*6a660*/  LDL.LU R6, [R1+0x38ec] ;  /* 0x0038ec0001067983 */ /* 0x001ee80000300800 */
[----:B------:R-:W4:Y:S04]  /*6a670*/  LDL.LU R4, [R1+0x38e8] ;  /* 0x0038e80001047983 */ /* 0x000f280000300800 */
[----:B------:R-:W4:Y:S04]  /*6a680*/  LDL.LU R22, [R1+0x7e8] ;  /* 0x0007e80001167983 */ /* 0x000f280000300800 */
[----:B------:R-:W4:Y:S04]  /*6a690*/  LDL.LU R7, [R1+0x7d8] ;  /* 0x0007d80001077983 */ /* 0x000f280000300800 */
[----:B------:R-:W4:Y:S04]  /*6a6a0*/  LDL.LU R5, [R1+0x7d4] ;  /* 0x0007d40001057983 */ /* 0x000f280000300800 */
[----:B------:R-:W4:Y:S01]  /*6a6b0*/  LDL.LU R21, [R1+0x780] ;  /* 0x0007800001157983 */ /* 0x000f220000300800 */
[----:B------:R-:W-:-:S02]  /*6a6c0*/  LOP3.LUT R15, R15, 0xffff, RZ, 0xc0, !PT ;  /* 0x0000ffff0f0f7812 */ /* 0x000fc400078ec0ff */
[----:B------:R-:W-:Y:S02]  /*6a6d0*/  LOP3.LUT R13, R13, 0xffff, RZ, 0xc0, !PT ;  /* 0x0000ffff0d0d7812 */ /* 0x000fe400078ec0ff */
[----:B------:R-:W-:Y:S02]  /*6a6e0*/  LOP3.LUT R29, R29, 0xffff, RZ, 0xc0, !PT ;  /* 0x0000ffff1d1d7812 */ /* 0x000fe400078ec0ff */
[----:B------:R-:W-:Y:S01]  /*6a6f0*/  LOP3.LUT R3, R3, 0xffff, RZ, 0xc0, !PT ;  /* 0x0000ffff03037812 */ /* 0x000fe200078ec0ff */
[----:B------:R-:W-:Y:S01]  /*6a700*/  BAR.SYNC.DEFER_BLOCKING 0x0 ;  /* 0x0000000000007b1d */ /* 0x000fe20000010000 */
[----:B--2---:R-:W-:-:S04]  /*6a710*/  LOP3.LUT R14, R14, 0xffff, RZ, 0xc0, !PT ;  /* 0x0000ffff0e0e7812 */ /* 0x004fc800078ec0ff */
[----:B------:R-:W-:Y:S01]  /*6a720*/  PRMT R11, R11, 0x4210, R14 ;  /* 0x000042100b0b7816 */ /* 0x000fe2000000000e */
[----:B------:R0:W-:Y:S04]  /*6a730*/  STL [R1+0x30], R14 ;  /* 0x0000300e01007387 */ /* 0x0001e80000100800 */
[----:B0-----:R-:W2:Y:S04]  /*6a740*/  LDL.LU R14, [R1+0x38e4] ;  /* 0x0038e400010e7983 */ /* 0x001ea80000300800 */
[----:B------:R0:W-:Y:S04]  /*6a750*/  STL [R1+0x20], R11 ;  /* 0x0000200b01007387 */ /* 0x0001e80000100800 */
[----:B0-----:R-:W4:Y:S01]  /*6a760*/  LDL.LU R11, [R1+0x38e0] ;  /* 0x0038e000010b7983 */ /* 0x001f220000300800 */
[----:B---3--:R-:W-:-:S03]  /*6a770*/  PRMT R19, R19, 0x4210, R29 ;  /* 0x0000421013137816 */ /* 0x008fc6000000001d */
[----:B------:R-:W-:Y:S04]  /*6a780*/  STL [R1+0x34], R15 ;  /* 0x0000340f01007387 */ /* 0x000fe80000100800 */
[----:B------:R0:W-:Y:S02]  /*6a790*/  STL [R1+0x38], R13 ;  /* 0x0000380d01007387 */ /* 0x0001e40000100800 */
[----:B0-----:R-:W-:Y:S02]  /*6a7a0*/  PRMT R13, R28, 0x4210, R13 ;  /* 0x000042101c0d7816 */ /* 0x001fe4000000000d */
[----:B--2---:R-:W-:-:S05]  /*6a7b0*/  PRMT R14, R14, 0x4210, R15 ;  /* 0x000042100e0e7816 */ /* 0x004fca000000000f */
[----:B------:R-:W-:Y:S04]  /*6a7c0*/  STL [R1+0x24], R14 ;  /* 0x0000240e01007387 */ /* 0x000fe80000100800 */
[----:B------:R-:W-:Y:S04]  /*6a7d0*/  STL.64 [R1+0x38d8], R18 ;  /* 0x0038d81201007387 */ /* 0x000fe80000100a00 */
[----:B------:R0:W-:Y:S04]  /*6a7e0*/  STL [R1+0x28], R13 ;  /* 0x0000280d01007387 */ /* 0x0001e80000100800 */
[----:B----4-:R-:W-:Y:S04]  /*6a7f0*/  STL.64 [R1+0x38d0], R16 ;  /* 0x0038d01001007387 */ /* 0x010fe80000100a00 */
[----:B------:R-:W1:Y:S01]  /*6a800*/  LDS.128 R16, [R11] ;  /* 0x000000000b107984 */ /* 0x000e620000000c00 */
[----:B0-----:R-:W-:-:S05]  /*6a810*/  PRMT R13, R21, 0x4210, R3 ;  /* 0x00004210150d7816 */ /* 0x001fca0000000003 */
[----:B------:R-:W-:Y:S04]  /*6a820*/  STL [R1+0x2c], R13 ;  /* 0x00002c0d01007387 */ /* 0x000fe80000100800 */
[----:B-1----:R-:W-:Y:S04]  /*6a830*/  STL.64 [R1+0x1f0], R16 ;  /* 0x0001f01001007387 */ /* 0x002fe80000100a00 */
[----:B------:R0:W-:Y:S04]  /*6a840*/  STL.64 [R1+0x1f8], R18 ;  /* 0x0001f81201007387 */ /* 0x0001e80000100a00 */
[----:B0-----:R-:W2:Y:S04]  /*6a850*/  LDL.LU.64 R18, [R1+0x38d8] ;  /* 0x0038d80001127983 */ /* 0x001ea80000300a00 */
[----:B------:R-:W3:Y:S04]  /*6a860*/  LDL.LU.64 R16, [R1+0x38d0] ;  /* 0x0038d00001107983 */ /* 0x000ee80000300a00 */
[----:B------:R-:W4:Y:S04]  /*6a870*/  LDL.LU R14, [R1+0xe8] ;  /* 0x0000e800010e7983 */ /* 0x000f280000300800 */
[----:B------:R-:W2:Y:S01]  /*6a880*/  LDL.LU R13, [R1+0xec] ;  /* 0x0000ec00010d7983 */ /* 0x000ea20000300800 */
[----:B------:R-:W-:-:S02]  /*6a890*/  LOP3.LUT R27, R27, 0xffff, RZ, 0xc0, !PT ;  /* 0x0000ffff1b1b7812 */ /* 0x000fc400078ec0ff */
[----:B------:R-:W-:Y:S02]  /*6a8a0*/  LOP3.LUT R25, R25, 0xffff, RZ, 0xc0, !PT ;  /* 0x0000ffff19197812 */ /* 0x000fe400078ec0ff */
[----:B------:R-:W-:Y:S02]  /*6a8b0*/  LOP3.LUT R23, R23, 0xffff, RZ, 0xc0, !PT ;  /* 0x0000ffff17177812 */ /* 0x000fe400078ec0ff */
[----:B------:R-:W-:Y:S02]  /*6a8c0*/  PRMT R15, R22, 0x4210, R27 ;  /* 0x00004210160f7816 */ /* 0x000fe4000000001b */
[----:B------:R-:W-:Y:S02]  /*6a8d0*/  PRMT R7, R7, 0x4210, R25 ;  /* 0x0000421007077816 */ /* 0x000fe40000000019 */
[----:B------:R-:W-:Y:S01]  /*6a8e0*/  PRMT R5, R5, 0x4210, R23 ;  /* 0x0000421005057816 */ /* 0x000fe20000000017 */
[----:B------:R-:W-:Y:S06]  /*6a8f0*/  BAR.SYNC.DEFER_BLOCKING 0x0 ;  /* 0x0000000000007b1d */ /* 0x000fec0000010000 */
[----:B----4-:R0:W-:Y:S04]  /*6a900*/  STL [R1+0x38c8], R14 ;  /* 0x0038c80e01007387 */ /* 0x0101e80000100800 */
[----:B--2---:R1:W-:Y:S01]  /*6a910*/  STL.64 [R1+0x38c0], R12 ;  /* 0x0038c00c01007387 */ /* 0x0043e20000100a00 */
[----:B0-----:R-:W-:-:S03]  /*6a920*/  IMAD.MOV.U32 R14, RZ, RZ, R7 ;  /* 0x000000ffff0e7224 */ /* 0x001fc600078e0007 */
[----:B------:R-:W2:Y:S01]  /*6a930*/  LDL.LU R7, [R1+0xf0] ;  /* 0x0000f00001077983 */ /* 0x000ea20000300800 */
[----:B-1----:R-:W-:-:S03]  /*6a940*/  IMAD.MOV.U32 R13, RZ, RZ, R15 ;  /* 0x000000ffff0d7224 */ /* 0x002fc600078e000f */
[----:B------:R-:W4:Y:S01]  /*6a950*/  LDL.LU R28, [R1+0xf4] ;  /* 0x0000f400011c7983 */ /* 0x000f220000300800 */
[----:B------:R-:W-:Y:S02]  /*6a960*/  IMAD.MOV.U32 R12, RZ, RZ, R19 ;  /* 0x000000ffff0c7224 */ /* 0x000fe400078e0013 */
[----:B------:R-:W-:Y:S01]  /*6a970*/  IMAD.MOV.U32 R15, RZ, RZ, R5 ;  /* 0x000000ffff0f7224 */ /* 0x000fe200078e0005 */
[----:B------:R-:W2:Y:S04]  /*6a980*/  LDL.LU R21, [R1+0xf8] ;  /* 0x0000f80001157983 */ /* 0x000ea80000300800 */
[----:B------:R-:W-:Y:S01]  /*6a990*/  STSM.16.M88.4 [R10], R12 ;  /* 0x0000000c0a007844 */ /* 0x000fe20000000200 */
[----:B------:R-:W-:Y:S06]  /*6a9a0*/  BAR.SYNC.DEFER_BLOCKING 0x0 ;  /* 0x0000000000007b1d */ /* 0x000fec0000010000 */
[----:B------:R-:W2:Y:S04]  /*6a9b0*/  LDL.LU R22, [R1+0xfc] ;  /* 0x0000fc0001167983 */ /* 0x000ea80000300800 */
[----:B------:R-:W3:Y:S04]  /*6a9c0*/  LDL.LU R19, [R1+0xa8] ;  /* 0x0000a80001137983 */ /* 0x000ee80000300800 */
[----:B------:R-:W3:Y:S04]  /*6a9d0*/  LDL.LU R5, [R1+0x90] ;  /* 0x0000900001057983 */ /* 0x000ee80000300800 */
[----:B------:R-:W0:Y:S04]  /*6a9e0*/  LDS.128 R12, [R11] ;  /* 0x000000000b0c7984 */ /* 0x000e280000000c00 */
[----:B0-----:R-:W-:Y:S04]  /*6a9f0*/  STL [R1+0x1e4], R13 ;  /* 0x0001e40d01007387 */ /* 0x001fe80000100800 */
[----:B------:R0:W-:Y:S02]  /*6aa00*/  STL.64 [R1+0x1e8], R14 ;  /* 0x0001e80e01007387 */ /* 0x0001e40000100a00 */
[----:B0-----:R-:W-:-:S02]  /*6aa10*/  IMAD.MOV.U32 R15, RZ, RZ, R12 ;  /* 0x000000ffff0f7224 */ /* 0x001fc400078e000c */
[----:B------:R-:W3:Y:S04]  /*6aa20*/  LDL.LU R14, [R1+0x38c8] ;  /* 0x0038c800010e7983 */ /* 0x000ee80000300800 */
[----:B------:R-:W3:Y:S04]  /*6aa30*/  LDL.LU.64 R12, [R1+0x38c0] ;  /* 0x0038c000010c7983 */ /* 0x000ee80000300a00 */
[----:B------:R0:W-:Y:S04]  /*6aa40*/  STL [R1+0x38a0], R20 ;  /* 0x0038a01401007387 */ /* 0x0001e80000100800 */
[----:B0-----:R-:W3:Y:S01]  /*6aa50*/  LDL.LU R20, [R1+0x38] ;  /* 0x0000380001147983 */ /* 0x001ee20000300800 */
[----:B------:R-:W-:Y:S06]  /*6aa60*/  BAR.SYNC.DEFER_BLOCKING 0x0 ;  /* 0x0000000000007b1d */ /* 0x000fec0000010000 */
[----:B--2---:R-:W-:Y:S04]  /*6aa70*/  STL.64 [R1+0x38b8], R22 ;  /* 0x0038b81601007387 */ /* 0x004fe80000100a00 */
[----:B---3--:R0:W-:Y:S04]  /*6aa80*/  STL.64 [R1+0x38b0], R20 ;  /* 0x0038b01401007387 */ /* 0x0081e80000100a00 */
[----:B0-----:R-:W2:Y:S04]  /*6aa90*/  LDL.LU R20, [R1+0x20] ;  /* 0x0000200001147983 */ /* 0x001ea80000300800 */
[----:B------:R-:W2:Y:S04]  /*6aaa0*/  LDL.LU R21, [R1+0x24] ;  /* 0x0000240001157983 */ /* 0x000ea80000300800 */
[----:B------:R-:W2:Y:S04]  /*6aab0*/  LDL.LU R22, [R1+0x28] ;  /* 0x0000280001167983 */ /* 0x000ea80000300800 */
[----:B------:R-:W2:Y:S04]  /*6aac0*/  LDL.LU R23, [R1+0x2c] ;  /* 0x00002c0001177983 */ /* 0x000ea80000300800 */
[----:B------:R0:W-:Y:S04]  /*6aad0*/  STL [R1+0x38a8], R26 ;  /* 0x0038a81a01007387 */ /* 0x0001e80000100800 */
[----:B0-----:R-:W3:Y:S04]  /*6aae0*/  LDL.LU R26, [R1+0x34] ;  /* 0x00003400011a7983 */ /* 0x001ee80000300800 */
[----:B------:R0:W-:Y:S04]  /*6aaf0*/  STL [R1+0x38a4], R24 ;  /* 0x0038a41801007387 */ /* 0x0001e80000100800 */
[----:B0-----:R-:W4:Y:S04]  /*6ab00*/  LDL.LU R24, [R1+0x30] ;  /* 0x0000300001187983 */ /* 0x001f280000300800 */
[----:B------:R-:W-:Y:S04]  /*6ab10*/  STL [R1+0x3450], R15 ;  /* 0x0034500f01007387 */ /* 0x000fe80000100800 */
[----:B--2---:R0:W-:Y:S04]  /*6ab20*/  STSM.16.M88.4 [R10], R20 ;  /* 0x000000140a007844 */ /* 0x0041e80000000200 */
[----:B0-----:R-:W2:Y:S04]  /*6ab30*/  LDL.LU.64 R22, [R1+0x38b8] ;  /* 0x0038b80001167983 */ /* 0x001ea80000300a00 */
[----:B------:R-:W2:Y:S01]  /*6ab40*/  LDL.LU.64 R20, [R1+0x38b0] ;  /* 0x0038b00001147983 */ /* 0x000ea20000300a00 */
[----:B---3--:R-:W-:-:S02]  /*6ab50*/  PRMT R13, R13, 0x5210, R26 ;  /* 0x000052100d0d7816 */ /* 0x008fc4000000001a */
[----:B----4-:R-:W-:Y:S02]  /*6ab60*/  PRMT R14, R14, 0x5210, R24 ;  /* 0x000052100e0e7816 */ /* 0x010fe40000000018 */
[----:B------:R-:W-:Y:S01]  /*6ab70*/  PRMT R5, R5, 0x5210, R3 ;  /* 0x0000521005057816 */ /* 0x000fe20000000003 */
[----:B------:R-:W-:Y:S01]  /*6ab80*/  BAR.SYNC.DEFER_BLOCKING 0x0 ;  /* 0x0000000000007b1d */ /* 0x000fe20000010000 */
[----:B--2---:R-:W-:Y:S02]  /*6ab90*/  PRMT R22, R22, 0x5210, R25 ;  /* 0x0000521016167816 */ /* 0x004fe40000000019 */
[----:B------:R-:W-:-:S03]  /*6aba0*/  PRMT R21, R21, 0x5210, R27 ;  /* 0x0000521015157816 */ /* 0x000fc6000000001b */
[----:B------:R-:W0:Y:S01]  /*6abb0*/  LDS.128 R24, [R11] ;  /* 0x000000000b187984 */ /* 0x000e220000000c00 */
[----:B------:R-:W-:Y:S02]  /*6abc0*/  PRMT R7, R7, 0x5210, R20 ;  /* 0x0000521007077816 */ /* 0x000fe40000000014 */
[----:B------:R-:W-:Y:S02]  /*6abd0*/  PRMT R20, R28, 0x5210, R29 ;  /* 0x000052101c147816 */ /* 0x000fe4000000001d */
[----:B------:R-:W-:Y:S01]  /*6abe0*/  PRMT R23, R19, 0x5210, R23 ;  /* 0x0000521013177816 */ /* 0x000fe20000000017 */
[----:B------:R-:W-:Y:S06]  /*6abf0*/  BAR.SYNC.DEFER_BLOCKING 0x0 ;  /* 0x0000000000007b1d */ /* 0x000fec0000010000 */
[----:B------:R-:W-:Y:S02]  /*6ac00*/  STSM.16.M88.4 [R10], R20 ;  /* 0x000000140a007844 */ /* 0x000fe40000000200 */
[----:B------:R-:W-:Y:S06]  /*6ac10*/  BAR.SYNC.DEFER_BLOCKING 0x0 ;  /* 0x0000000000007b1d */ /* 0x000fec0000010000 */
[----:B------:R-:W1:Y:S01]  /*6ac20*/  LDS.128 R20, [R11] ;  /* 0x000000000b147984 */ /* 0x000e620000000c00 */
[----:B0-----:R-:W-:-:S03]  /*6ac30*/  IMAD.MOV.U32 R3, RZ, RZ, R25 ;  /* 0x000000ffff037224 */ /* 0x001fc600078e0019 */
[----:B------:R-:W-:Y:S04]  /*6ac40*/  STL [R1+0x1d0], R24 ;  /* 0x0001d01801007387 */ /* 0x000fe80000100800 */
[----:B------:R0:W-:Y:S04]  /*6ac50*/  STL.64 [R1+0x1d8], R26 ;  /* 0x0001d81a01007387 */ /* 0x0001e80000100a00 */
[----:B0-----:R-:W2:Y:S04]  /*6ac60*/  LDL.LU R26, [R1+0x38a8] ;  /* 0x0038a800011a7983 */ /* 0x001ea80000300800 */
[----:B------:R-:W3:Y:S04]  /*6ac70*/  LDL.LU R24, [R1+0x38a4] ;  /* 0x0038a40001187983 */ /* 0x000ee80000300800 */
[----:B------:R-:W-:Y:S04]  /*6ac80*/  STL [R1+0x343c], R3 ;  /* 0x00343c0301007387 */ /* 0x000fe80000100800 */
[----:B-1----:R0:W-:Y:S04]  /*6ac90*/  STL.64 [R1+0x1c0], R20 ;  /* 0x0001c01401007387 */ /* 0x0021e80000100a00 */
[----:B------:R1:W-:Y:S04]  /*6aca0*/  STL.64 [R1+0x1c8], R22 ;  /* 0x0001c81601007387 */ /* 0x0003e80000100a00 */
[----:B0-----:R-:W4:Y:S01]  /*6acb0*/  LDL.LU R20, [R1+0x38a0] ;  /* 0x0038a00001147983 */ /* 0x001f220000300800 */
[----:B------:R-:W-:-:S02]  /*6acc0*/  IMAD.MOV.U32 R21, RZ, RZ, R17 ;  /* 0x000000ffff157224 */ /* 0x000fc400078e0011 */
[----:B------:R-:W-:Y:S02]  /*6acd0*/  IMAD.MOV.U32 R19, RZ, RZ, R18 ;  /* 0x000000ffff137224 */ /* 0x000fe400078e0012 */
[----:B------:R-:W2:Y:S01]  /*6ace0*/  LDL.LU R18, [R1+0xbc4] ;  /* 0x000bc40001127983 */ /* 0x000ea20000300800 */
[----:B-1----:R-:W-:Y:S02]  /*6acf0*/  IMAD.MOV.U32 R22, RZ, RZ, R7 ;  /* 0x000000ffff167224 */ /* 0x002fe400078e0007 */
[----:B------:R-:W-:Y:S01]  /*6ad00*/  IMAD.MOV.U32 R7, RZ, RZ, R16 ;  /* 0x000000ffff077224 */ /* 0x000fe200078e0010 */
[----:B------:R-:W-:Y:S06]  /*6ad10*/  BAR.SYNC.DEFER_BLOCKING 0x0 ;  /* 0x0000000000007b1d */ /* 0x000fec0000010000 */
[----:B----4-:R0:W-:Y:S02]  /*6ad20*/  STL.64 [R1+0x3898], R20 ;  /* 0x0038981401007387 */ /* 0x0101e40000100a00 */
[----:B0-----:R-:W-:-:S02]  /*6ad30*/  IMAD.MOV.U32 R21, RZ, RZ, R13 ;  /* 0x000000ffff157224 */ /* 0x001fc400078e000d */
[----:B------:R-:W4:Y:S04]  /*6ad40*/  LDL.LU R13, [R1+0xbc0] ;  /* 0x000bc000010d7983 */ /* 0x000f280000300800 */
[----:B------:R-:W2:Y:S04]  /*6ad50*/  LDL.LU R29, [R1+0xad4] ;  /* 0x000ad400011d7983 */ /* 0x000ea80000300800 */
[----:B------:R-:W2:Y:S04]  /*6ad60*/  LDL.LU R3, [R1+0xad0] ;  /* 0x000ad00001037983 */ /* 0x000ea80000300800 */
[----:B------:R-:W2:Y:S04]  /*6ad70*/  LDL.LU R16, [R1+0x874] ;  /* 0x0008740001107983 */ /* 0x000ea80000300800 */
[----:B------:R-:W2:Y:S01]  /*6ad80*/  LDL.LU R15, [R1+0x828] ;  /* 0x00082800010f7983 */ /* 0x000ea20000300800 */
[----:B------:R-:W-:-:S03]  /*6ad90*/  IMAD.MOV.U32 R20, RZ, RZ, R14 ;  /* 0x000000ffff147224 */ /* 0x000fc600078e000e */
[----:B------:R-:W2:Y:S04]  /*6ada0*/  LDL.LU R27, [R1+0x888] ;  /* 0x00088800011b7983 */ /* 0x000ea80000300800 */
[----:B------:R-:W2:Y:S04]  /*6adb0*/  LDL.LU R17, [R1+0x868] ;  /* 0x0008680001117983 */ /* 0x000ea80000300800 */
[----:B------:R0:W-:Y:S04]  /*6adc0*/  STL [R1+0x388c], R11 ;  /* 0x00388c0b01007387 */ /* 0x0001e80000100800 */
[----:B0-----:R-:W2:Y:S04]  /*6add0*/  LDL.LU R11, [R1+0x82c] ;  /* 0x00082c00010b7983 */ /* 0x001ea80000300800 */
[----:B------:R-:W2:Y:S01]  /*6ade0*/  LDL.LU R14, [R1+0x864] ;  /* 0x00086400010e7983 */ /* 0x000ea20000300800 */
[----:B------:R-:W-:-:S03]  /*6adf0*/  IMAD.MOV.U32 R23, RZ, RZ, R5 ;  /* 0x000000ffff177224 */ /* 0x000fc600078e0005 */
[----:B--2---:R0:W-:Y:S04]  /*6ae00*/  STL [R1+0x3890], R14 ;  /* 0x0038900e01007387 */ /* 0x0041e80000100800 */
[----:B0-----:R-:W2:Y:S01]  /*6ae10*/  LDL.LU R14, [R1+0x870] ;  /* 0x00087000010e7983 */ /* 0x001ea20000300800 */
[----:B------:R-:W-:-:S03]  /*6ae20*/  LOP3.LUT R18, R18, 0xffff, RZ, 0xc0, !PT ;  /* 0x0000ffff12127812 */ /* 0x000fc600078ec0ff */
[----:B------:R-:W3:Y:S01]  /*6ae30*/  LDL.LU R28, [R1+0x860] ;  /* 0x00086000011c7983 */ /* 0x000ee20000300800 */
[----:B----4-:R-:W-:-:S03]  /*6ae40*/  LOP3.LUT R13, R13, 0xffff, RZ, 0xc0, !PT ;  /* 0x0000ffff0d0d7812 */ /* 0x010fc600078ec0ff */
[----:B------:R-:W4:Y:S01]  /*6ae50*/  LDL.LU R5, [R1+0x84c] ;  /* 0x00084c0001057983 */ /* 0x000f220000300800 */
[----:B------:R-:W-:-:S03]  /*6ae60*/  LOP3.LUT R11, R11, 0xffff, RZ, 0xc0, !PT ;  /* 0x0000ffff0b0b7812 */ /* 0x000fc600078ec0ff */
[----:B------:R0:W-:Y:S04]  /*6ae70*/  STSM.16.M88.4 [R10], R20 ;  /* 0x000000140a007844 */ /* 0x0001e80000000200 */
[----:B0-----:R-:W3:Y:S04]  /*6ae80*/  LDL.LU.64 R20, [R1+0x3898] ;  /* 0x0038980001147983 */ /* 0x001ee80000300a00 */
[----:B------:R-:W3:Y:S04]  /*6ae90*/  LDL.LU R23, [R1+0x848] ;  /* 0x0008480001177983 */ /* 0x000ee80000300800 */
[----:B------:R-:W3:Y:S04]  /*6aea0*/  LDL.LU R22, [R1+0x83c] ;  /* 0x00083c0001167983 */ /* 0x000ee80000300800 */
[----:B------:R-:W3:Y:S04]  /*6aeb0*/  LDL.LU R25, [R1+0x86c] ;  /* 0x00086c0001197983 */ /* 0x000ee80000300800 */
[----:B------:R-:W-:Y:S04]  /*6aec0*/  STL [R1+0x3c], R18 ;  /* 0x00003c1201007387 */ /* 0x000fe80000100800 */
[----:B------:R-:W-:Y:S01]  /*6aed0*/  STL [R1+0x40], R13 ;  /* 0x0000400d01007387 */ /* 0x000fe20000100800 */
[----:B------:R-:W-:Y:S01]  /*6aee0*/  LOP3.LUT R15, R15, 0xffff, RZ, 0xc0, !PT ;  /* 0x0000ffff0f0f7812 */ /* 0x000fe200078ec0ff */
[----:B------:R-:W-:Y:S01]  /*6aef0*/  BAR.SYNC.DEFER_BLOCKING 0x0 ;  /* 0x0000000000007b1d */ /* 0x000fe20000010000 */
[----:B--2---:R-:W-:-:S04]  /*6af00*/  LOP3.LUT R14, R14, 0xffff, RZ, 0xc0, !PT ;  /* 0x0000ffff0e0e7812 */ /* 0x004fc800078ec0ff */
[----:B------:R-:W-:Y:S01]  /*6af10*/  PRMT R17, R17, 0x4210, R14 ;  /* 0x0000421011117816 */ /* 0x000fe2000000000e */
[----:B------:R0:W-:Y:S04]  /*6af20*/  STL [R1+0x34], R14 ;  /* 0x0000340e01007387 */ /* 0x0001e80000100800 */
[----:B------:R1:W-:Y:S04]  /*6af30*/  STL [R1+0x38], R11 ;  /* 0x0000380b01007387 */ /* 0x0003e80000100800 */
[----:B0-----:R-:W2:Y:S01]  /*6af40*/  LDL.LU R14, [R1+0x3890] ;  /* 0x00389000010e7983 */ /* 0x001ea20000300800 */
[----:B----4-:R-:W-:-:S02]  /*6af50*/  PRMT R5, R5, 0x4210, R13 ;  /* 0x0000421005057816 */ /* 0x010fc4000000000d */
[----:B---3--:R-:W-:Y:S02]  /*6af60*/  PRMT R28, R28, 0x4210, R18 ;  /* 0x000042101c1c7816 */ /* 0x008fe40000000012 */
[----:B--2---:R-:W-:Y:S02]  /*6af70*/  PRMT R14, R14, 0x4210, R11 ;  /* 0x000042100e0e7816 */ /* 0x004fe4000000000b */
[----:B-1----:R-:W2:Y:S04]  /*6af80*/  LDL.LU R11, [R1+0x388c] ;  /* 0x00388c00010b7983 */ /* 0x002ea80000300800 */
[----:B------:R-:W3:Y:S04]  /*6af90*/  LDL.LU R18, [R1+0x3888] ;  /* 0x0038880001127983 */ /* 0x000ee80000300800 */
[----:B------:R-:W-:Y:S04]  /*6afa0*/  STL.64 [R1+0x3880], R6 ;  /* 0x0038800601007387 */ /* 0x000fe80000100a00 */
[----:B------:R-:W-:Y:S01]  /*6afb0*/  STL.64 [R1+0x3878], R4 ;  /* 0x0038780401007387 */ /* 0x000fe20000100a00 */
[----:B------:R-:W-:-:S03]  /*6afc0*/  PRMT R13, R25, 0x4210, R15 ;  /* 0x00004210190d7816 */ /* 0x000fc6000000000f */
[----:B------:R-:W4:Y:S04]  /*6afd0*/  LDL.LU R25, [R1+0x114] ;  /* 0x0001140001197983 */ /* 0x000f280000300800 */
[----:B--2---:R-:W0:Y:S04]  /*6afe0*/  LDS.128 R4, [R11] ;  /* 0x000000000b047984 */ /* 0x004e280000000c00 */
[----:B0-----:R-:W-:Y:S04]  /*6aff0*/  STL.64 [R1+0x1b0], R4 ;  /* 0x0001b00401007387 */ /* 0x001fe80000100a00 */
[----:B------:R0:W-:Y:S04]  /*6b000*/  STL.64 [R1+0x1b8], R6 ;  /* 0x0001b80601007387 */ /* 0x0001e80000100a00 */
[----:B0-----:R-:W2:Y:S04]  /*6b010*/  LDL.LU.64 R6, [R1+0x3880] ;  /* 0x0038800001067983 */ /* 0x001ea80000300a00 */
[----:B------:R-:W3:Y:S01]  /*6b020*/  LDL.LU.64 R4, [R1+0x3878] ;  /* 0x0038780001047983 */ /* 0x000ee20000300a00 */
[----:B------:R-:W-:-:S02]  /*6b030*/  LOP3.LUT R29, R29, 0xffff, RZ, 0xc0, !PT ;  /* 0x0000ffff1d1d7812 */ /* 0x000fc400078ec0ff */
[----:B------:R-:W-:Y:S02]  /*6b040*/  LOP3.LUT R3, R3, 0xffff, RZ, 0xc0, !PT ;  /* 0x0000ffff03037812 */ /* 0x000fe400078ec0ff */
[----:B------:R-:W-:Y:S02]  /*6b050*/  PRMT R23, R23, 0x4210, R29 ;  /* 0x0000421017177816 */ /* 0x000fe4000000001d */
[----:B------:R-:W-:Y:S02]  /*6b060*/  PRMT R22, R22, 0x4210, R3 ;  /* 0x0000421016167816 */ /* 0x000fe40000000003 */
[----:B------:R-:W-:Y:S01]  /*6b070*/  LOP3.LUT R16, R16, 0xffff, RZ, 0xc0, !PT ;  /* 0x0000ffff10107812 */ /* 0x000fe200078ec0ff */
[----:B------:R-:W-:Y:S06]  /*6b080*/  BAR.SYNC.DEFER_BLOCKING 0x0 ;  /* 0x0000000000007b1d */ /* 0x000fec0000010000 */
[----:B--2---:R0:W-:Y:S04]  /*6b090*/  STL.64 [R1+0x3870], R6 ;  /* 0x0038700601007387 */ /* 0x0041e80000100a00 */
[----:B---3--:R1:W-:Y:S01]  /*6b0a0*/  STL [R1+0x3868], R4 ;  /* 0x0038680401007387 */ /* 0x0083e20000100800 */
[----:B0-----:R-:W-:-:S02]  /*6b0b0*/  IMAD.MOV.U32 R6, RZ, RZ, R23 ;  /* 0x000000ffff067224 */ /* 0x001fc400078e0017 */
[----:B------:R-:W-:Y:S01]  /*6b0c0*/  IMAD.MOV.U32 R7, RZ, RZ, R22 ;  /* 0x000000ffff077224 */ /* 0x000fe200078e0016 */
[----:B------:R-:W2:Y:S04]  /*6b0d0*/  LDL.LU R23, [R1+0x118] ;  /* 0x0001180001177983 */ /* 0x000ea80000300800 */
[----:B------:R-:W2:Y:S01]  /*6b0e0*/  LDL.LU R22, [R1+0x11c] ;  /* 0x00011c0001167983 */ /* 0x000ea20000300800 */
[----:B-1----:R-:W-:-:S05]  /*6b0f0*/  IMAD.MOV.U32 R4, RZ, RZ, R28 ;  /* 0x000000ffff047224 */ /* 0x002fca00078e001c */
[----:B------:R-:W-:Y:S01]  /*6b100*/  STSM.16.M88.4 [R10], R4 ;  /* 0x000000040a007844 */ /* 0x000fe20000000200 */
[----:B------:R-:W-:Y:S06]  /*6b110*/  BAR.SYNC.DEFER_BLOCKING 0x0 ;  /* 0x0000000000007b1d */ /* 0x000fec0000010000 */
[----:B------:R-:W0:Y:S01]  /*6b120*/  LDS.128 R4, [R11] ;  /* 0x000000000b047984 */ /* 0x000e220000000c00 */
[--C-:B------:R-:W-:Y:S02]  /*6b130*/  PRMT R27, R27, 0x4210, R16.reuse ;  /* 0x000042101b1b7816 */ /* 0x100fe40000000010 */
[----:B----4-:R-:W-:Y:S01]  /*6b140*/  PRMT R25, R25, 0x5210, R16 ;  /* 0x0000521019197816 */ /* 0x010fe20000000010 */
[----:B------:R-:W-:Y:S06]  /*6b150*/  BAR.SYNC.DEFER_BLOCKING 0x0 ;  /* 0x0000000000007b1d */ /* 0x000fec0000010000 */
[----:B--2---:R1:W-:Y:S04]  /*6b160*/  STL.64 [R1+0x3860], R22 ;  /* 0x0038601601007387 */ /* 0x0043e80000100a00 */
[----:B------:R2:W-:Y:S01]  /*6b170*/  STL.64 [R1+0x3858], R20 ;  /* 0x0038581401007387 */ /* 0x0005e20000100a00 */
[----:B-1----:R-:W-:-:S02]  /*6b180*/  IMAD.MOV.U32 R22, RZ, RZ, R14 ;  /* 0x000000ffff167224 */ /* 0x002fc400078e000e */
[----:B------:R-:W-:Y:S01]  /*6b190*/  IMAD.MOV.U32 R23, RZ, RZ, R13 ;  /* 0x000000ffff177224 */ /* 0x000fe200078e000d */
[----:B------:R-:W3:Y:S01]  /*6b1a0*/  LDL.LU R14, [R1+0x120] ;  /* 0x00012000010e7983 */ /* 0x000ee20000300800 */
[----:B--2---:R-:W-:-:S03]  /*6b1b0*/  IMAD.MOV.U32 R20, RZ, RZ, R27 ;  /* 0x000000ffff147224 */ /* 0x004fc600078e001b */
[----:B------:R-:W2:Y:S01]  /*6b1c0*/  LDL.LU R13, [R1+0x124] ;  /* 0x00012400010d7983 */ /* 0x000ea20000300800 */
[----:B------:R-:W-:-:S03]  /*6b1d0*/  IMAD.MOV.U32 R21, RZ, RZ, R17 ;  /* 0x000000ffff157224 */ /* 0x000fc600078e0011 */
[----:B------:R-:W4:Y:S04]  /*6b1e0*/  LDL.LU R28, [R1+0x128] ;  /* 0x00012800011c7983 */ /* 0x000f280000300800 */
[----:B------:R-:W2:Y:S04]  /*6b1f0*/  LDL.LU R27, [R1+0x84] ;  /* 0x00008400011b7983 */ /* 0x000ea80000300800 */
[----:B------:R-:W2:Y:S04]  /*6b200*/  LDL.LU R17, [R1+0x80] ;  /* 0x0000800001117983 */ /* 0x000ea80000300800 */
[----:B0-----:R0:W-:Y:S04]  /*6b210*/  STL.64 [R1+0x1a0], R4 ;  /* 0x0001a00401007387 */ /* 0x0011e80000100a00 */
[----:B------:R1:W-:Y:S01]  /*6b220*/  STL [R1+0x1ac], R7 ;  /* 0x0001ac0701007387 */ /* 0x0003e20000100800 */
[----:B0-----:R-:W-:-:S03]  /*6b230*/  IMAD.MOV.U32 R5, RZ, RZ, R6 ;  /* 0x000000ffff057224 */ /* 0x001fc600078e0006 */
[----:B-1----:R-:W2:Y:S04]  /*6b240*/  LDL.LU.64 R6, [R1+0x3870] ;  /* 0x0038700001067983 */ /* 0x002ea80000300a00 */
[----:B------:R-:W2:Y:S04]  /*6b250*/  LDL.LU R4, [R1+0x3868] ;  /* 0x0038680001047983 */ /* 0x000ea80000300800 */
[----:B------:R0:W-:Y:S04]  /*6b260*/  STL [R1+0x3454], R5 ;  /* 0x0034540501007387 */ /* 0x0001e80000100800 */
[----:B------:R1:W-:Y:S04]  /*6b270*/  STSM.16.M88.4 [R10], R20 ;  /* 0x000000140a007844 */ /* 0x0003e80000000200 */
[----:B0-----:R-:W2:Y:S04]  /*6b280*/  LDL.LU R5, [R1+0x40] ;  /* 0x0000400001057983 */ /* 0x001ea80000300800 */
[----:B-1----:R-:W2:Y:S04]  /*6b290*/  LDL.LU.64 R22, [R1+0x3860] ;  /* 0x0038600001167983 */ /* 0x002ea80000300a00 */
[----:B------:R-:W2:Y:S04]  /*6b2a0*/  LDL.LU.64 R20, [R1+0x3858] ;  /* 0x0038580001147983 */ /* 0x000ea80000300a00 */
[----:B------:R-:W2:Y:S04]  /*6b2b0*/  LDL.LU R16, [R1+0x3850] ;  /* 0x0038500001107983 */ /* 0x000ea80000300800 */
[----:B------:R0:W-:Y:S04]  /*6b2c0*/  STL.64 [R1+0x3848], R18 ;  /* 0x0038481201007387 */ /* 0x0001e80000100a00 */
[----:B0-----:R-:W3:Y:S04]  /*6b2d0*/  LDL.LU R18, [R1+0x38] ;  /* 0x0000380001127983 */ /* 0x001ee80000300800 */
[----:B------:R-:W4:Y:S01]  /*6b2e0*/  LDL.LU R19, [R1+0x3c] ;  /* 0x00003c0001137983 */ /* 0x000f220000300800 */
[----:B------:R-:W-:Y:S06]  /*6b2f0*/  BAR.SYNC.DEFER_BLOCKING 0x0 ;  /* 0x0000000000007b1d */ /* 0x000fec0000010000 */
[----:B--2---:R0:W-:Y:S04]  /*6b300*/  STL [R1+0x3840], R16 ;  /* 0x0038401001007387 */ /* 0x0041e80000100800 */
[----:B0-----:R-:W2:Y:S01]  /*6b310*/  LDL.LU R16, [R1+0x34] ;  /* 0x0000340001107983 */ /* 0x001ea20000300800 */
[----:B------:R-:W-:-:S02]  /*6b320*/  PRMT R15, R17, 0x5210, R15 ;  /* 0x00005210110f7816 */ /* 0x000fc4000000000f */
[----:B---3--:R-:W-:Y:S02]  /*6b330*/  PRMT R22, R22, 0x5210, R18 ;  /* 0x0000521016167816 */ /* 0x008fe40000000012 */
[----:B----4-:R-:W-:Y:S02]  /*6b340*/  PRMT R14, R14, 0x5210, R19 ;  /* 0x000052100e0e7816 */ /* 0x010fe40000000013 */
[----:B--2---:R-:W-:Y:S02]  /*6b350*/  PRMT R23, R23, 0x5210, R16 ;  /* 0x0000521017177816 */ /* 0x004fe40000000010 */
[----:B------:R-:W0:Y:S04]  /*6b360*/  LDS.128 R16, [R11] ;  /* 0x000000000b107984 */ /* 0x000e280000000c00 */
[----:B0-----:R0:W-:Y:S04]  /*6b370*/  STL [R1+0x194], R17 ;  /* 0x0001941101007387 */ /* 0x0011e80000100800 */
[----:B------:R1:W-:Y:S01]  /*6b380*/  STL.64 [R1+0x198], R18 ;  /* 0x0001981201007387 */ /* 0x0003e20000100a00 */
[----:B0-----:R-:W-:-:S03]  /*6b390*/  IMAD.MOV.U32 R17, RZ, RZ, R16 ;  /* 0x000000ffff117224 */ /* 0x001fc600078e0010 */
[----:B-1----:R-:W2:Y:S04]  /*6b3a0*/  LDL.LU.64 R18, [R1+0x3848] ;  /* 0x0038480001127983 */ /* 0x002ea80000300a00 */
[----:B------:R-:W3:Y:S01]  /*6b3b0*/  LDL.LU R16, [R1+0x3840] ;  /* 0x0038400001107983 */ /* 0x000ee20000300800 */
[----:B------:R-:W-:Y:S02]  /*6b3c0*/  PRMT R13, R13, 0x5210, R5 ;  /* 0x000052100d0d7816 */ /* 0x000fe40000000005 */
[----:B------:R-:W-:Y:S02]  /*6b3d0*/  PRMT R5, R28, 0x5210, R29 ;  /* 0x000052101c057816 */ /* 0x000fe4000000001d */
[----:B------:R-:W-:Y:S01]  /*6b3e0*/  PRMT R3, R27, 0x5210, R3 ;  /* 0x000052101b037816 */ /* 0x000fe20000000003 */
[----:B------:R-:W-:Y:S06]  /*6b3f0*/  BAR.SYNC.DEFER_BLOCKING 0x0 ;  /* 0x0000000000007b1d */ /* 0x000fec0000010000 */
[----:B---3--:R0:W-:Y:S04]  /*6b400*/  STL.64 [R1+0x2780], R16 ;  /* 0x0027801001007387 */ /* 0x0081e80000100a00 */
[----:B--2---:R1:W-:Y:S01]  /*6b410*/  STL.64 [R1+0x3828], R18 ;  /* 0x0038281201007387 */ /* 0x0043e20000100a00 */
[----:B0-----:R-:W-:-:S02]  /*6b420*/  IMAD.MOV.U32 R16, RZ, RZ, R25 ;  /* 0x000000ffff107224 */ /* 0x001fc400078e0019 */
[----:B------:R-:W-:Y:S02]  /*6b430*/  IMAD.MOV.U32 R17, RZ, RZ, R23 ;  /* 0x000000ffff117224 */ /* 0x000fe400078e0017 */
[----:B-1----:R-:W-:Y:S02]  /*6b440*/  IMAD.MOV.U32 R18, RZ, RZ, R22 ;  /* 0x000000ffff127224 */ /* 0x002fe400078e0016 */
[----:B------:R-:W-:-:S05]  /*6b450*/  IMAD.MOV.U32 R19, RZ, RZ, R15 ;  /* 0x000000ffff137224 */ /* 0x000fca00078e000f */
[----:B------:R0:W-:Y:S04]  /*6b460*/  STL.64 [R1+0x3838], R18 ;  /* 0x0038381201007387 */ /* 0x0001e80000100a00 */
[----:B------:R1:W-:Y:S01]  /*6b470*/  STL.64 [R1+0x3830], R16 ;  /* 0x0038301001007387 */ /* 0x0003e20000100a00 */
[----:B0-----:R-:W-:Y:S02]  /*6b480*/  IMAD.MOV.U32 R18, RZ, RZ, R5 ;  /* 0x000000ffff127224 */ /* 0x001fe400078e0005 */
[----:B------:R-:W-:Y:S02]  /*6b490*/  IMAD.MOV.U32 R19, RZ, RZ, R3 ;  /* 0x000000ffff137224 */ /* 0x000fe400078e0003 */
[----:B-1----:R-:W-:Y:S02]  /*6b4a0*/  IMAD.MOV.U32 R16, RZ, RZ, R14 ;  /* 0x000000ffff107224 */ /* 0x002fe400078e000e */
[----:B------:R-:W-:Y:S01]  /*6b4b0*/  IMAD.MOV.U32 R17, RZ, RZ, R13 ;  /* 0x000000ffff117224 */ /* 0x000fe200078e000d */
[----:B------:R-:W2:Y:S04]  /*6b4c0*/  LDL.LU R14, [R1+0xbb4] ;  /* 0x000bb400010e7983 */ /* 0x000ea80000300800 */
[----:B------:R-:W-:Y:S01]  /*6b4d0*/  STSM.16.M88.4 [R10], R16 ;  /* 0x000000100a007844 */ /* 0x000fe20000000200 */
[----:B------:R-:W-:Y:S06]  /*6b4e0*/  BAR.SYNC.DEFER_BLOCKING 0x0 ;  /* 0x0000000000007b1d */ /* 0x000fec0000010000 */
[----:B------:R-:W0:Y:S04]  /*6b4f0*/  LDS.128 R16, [R11] ;  /* 0x000000000b107984 */ /* 0x000e280000000c00 */
[----:B0-----:R-:W-:Y:S04]  /*6b500*/  STL.64 [R1+0x180], R16 ;  /* 0x0001801001007387 */ /* 0x001fe80000100a00 */
[----:B------:R0:W-:Y:S04]  /*6b510*/  STL.64 [R1+0x188], R18 ;  /* 0x0001881201007387 */ /* 0x0001e80000100a00 */
[----:B0-----:R-:W3:Y:S04]  /*6b520*/  LDL.LU.64 R18, [R1+0x3838] ;  /* 0x0038380001127983 */ /* 0x001ee80000300a00 */
[----:B------:R-:W3:Y:S01]  /*6b530*/  LDL.LU.64 R16, [R1+0x3830] ;  /* 0x0038300001107983 */ /* 0x000ee20000300a00 */
[----:B------:R-:W-:Y:S06]  /*6b540*/  BAR.SYNC.DEFER_BLOCKING 0x0 ;  /* 0x0000000000007b1d */ /* 0x000fec0000010000 */
[----:B---3--:R0:W-:Y:S04]  /*6b550*/  STSM.16.M88.4 [R10], R16 ;  /* 0x000000100a007844 */ /* 0x0081e80000000200 */
[----:B0-----:R-:W3:Y:S04]  /*6b560*/  LDL.LU.64 R18, [R1+0x3828] ;  /* 0x0038280001127983 */ /* 0x001ee80000300a00 */
[----:B------:R-:W4:Y:S04]  /*6b570*/  LDL.LU R17, [R1+0xbb0] ;  /* 0x000bb00001117983 */ /* 0x000f280000300800 */
[----:B------:R-:W4:Y:S04]  /*6b580*/  LDL.LU R13, [R1+0xac4] ;  /* 0x000ac400010d7983 */ /* 0x000f280000300800 */
[----:B------:R-:W4:Y:S04]  /*6b590*/  LDL.LU R5, [R1+0xac0] ;  /* 0x000ac00001057983 */ /* 0x000f280000300800 */
[----:B------:R-:W4:Y:S04]  /*6b5a0*/  LDL.LU R16, [R1+0x88c] ;  /* 0x00088c0001107983 */ /* 0x000f280000300800 */
[----:B------:R-:W4:Y:S04]  /*6b5b0*/  LDL.LU R3, [R1+0x858] ;  /* 0x0008580001037983 */ /* 0x000f280000300800 */
[----:B------:R-:W4:Y:S01]  /*6b5c0*/  LDL.LU R15, [R1+0x8dc] ;  /* 0x0008dc00010f7983 */ /* 0x000f220000300800 */
[----:B------:R-:W-:-:S03]  /*6b5d0*/  IMAD.MOV.U32 R23, RZ, RZ, R21 ;  /* 0x000000ffff177224 */ /* 0x000fc600078e0015 */
[----:B------:R-:W4:Y:S01]  /*6b5e0*/  LDL.LU R29, [R1+0x8d8] ;  /* 0x0008d800011d7983 */ /* 0x000f220000300800 */
[----:B--2---:R-:W-:-:S03]  /*6b5f0*/  LOP3.LUT R14, R14, 0xffff, RZ, 0xc0, !PT ;  /* 0x0000ffff0e0e7812 */ /* 0x004fc600078ec0ff */
[----:B------:R-:W2:Y:S04]  /*6b600*/  LDL.LU R28, [R1+0x8d4] ;  /* 0x0008d400011c7983 */ /* 0x000ea80000300800 */
[----:B------:R-:W2:Y:S04]  /*6b610*/  LDL.LU R27, [R1+0x8c8] ;  /* 0x0008c800011b7983 */ /* 0x000ea80000300800 */
[----:B------:R-:W2:Y:S04]  /*6b620*/  LDL.LU R25, [R1+0x8c4] ;  /* 0x0008c40001197983 */ /* 0x000ea80000300800 */
[----:B------:R-:W2:Y:S01]  /*6b630*/  LDL.LU R21, [R1+0x8bc] ;  /* 0x0008bc0001157983 */ /* 0x000ea20000300800 */
[----:B------:R-:W-:Y:S01]  /*6b640*/  BAR.SYNC.DEFER_BLOCKING 0x0 ;  /* 0x0000000000007b1d */ /* 0x000fe20000010000 */
[----:B---3--:R-:W-:-:S05]  /*6b650*/  IMAD.MOV.U32 R22, RZ, RZ, R19 ;  /* 0x000000ffff167224 */ /* 0x008fca00078e0013 */
[----:B------:R-:W3:Y:S04]  /*6b660*/  LDL.LU R19, [R1+0x8e8] ;  /* 0x0008e80001137983 */ /* 0x000ee80000300800 */
[----:B------:R0:W-:Y:S04]  /*6b670*/  STL [R1+0x3818], R10 ;  /* 0x0038180a01007387 */ /* 0x0001e80000100800 */
[----:B0-----:R-:W2:Y:S04]  /*6b680*/  LDL.LU R10, [R1+0x85c] ;  /* 0x00085c00010a7983 */ /* 0x001ea80000300800 */
[----:B------:R-:W-:Y:S04]  /*6b690*/  STL [R1+0x3c], R14 ;  /* 0x00003c0e01007387 */ /* 0x000fe80000100800 */
[----:B------:R0:W-:Y:S04]  /*6b6a0*/  STL [R1+0x3820], R26 ;  /* 0x0038201a01007387 */ /* 0x0001e80000100800 */
[----:B0-----:R-:W3:Y:S04]  /*6b6b0*/  LDL.LU R26, [R1+0x8f8] ;  /* 0x0008f800011a7983 */ /* 0x001ee80000300800 */
[----:B------:R0:W-:Y:S04]  /*6b6c0*/  STL [R1+0x381c], R24 ;  /* 0x00381c1801007387 */ /* 0x0001e80000100800 */
[----:B0-----:R-:W3:Y:S01]  /*6b6d0*/  LDL.LU R24, [R1+0x894] ;  /* 0x0008940001187983 */ /* 0x001ee20000300800 */
[----:B----4-:R-:W-:-:S02]  /*6b6e0*/  LOP3.LUT R16, R16, 0xffff, RZ, 0xc0, !PT ;  /* 0x0000ffff10107812 */ /* 0x010fc400078ec0ff */
[----:B------:R-:W-:Y:S02]  /*6b6f0*/  LOP3.LUT R17, R17, 0xffff, RZ, 0xc0, !PT ;  /* 0x0000ffff11117812 */ /* 0x000fe400078ec0ff */
[----:B------:R-:W-:Y:S02]  /*6b700*/  LOP3.LUT R13, R13, 0xffff, RZ, 0xc0, !PT ;  /* 0x0000ffff0d0d7812 */ /* 0x000fe400078ec0ff */
[----:B------:R-:W-:Y:S02]  /*6b710*/  LOP3.LUT R3, R3, 0xffff, RZ, 0xc0, !PT ;  /* 0x0000ffff03037812 */ /* 0x000fe400078ec0ff */
[----:B--2---:R-:W-:Y:S02]  /*6b720*/  LOP3.LUT R10, R10, 0xffff, RZ, 0xc0, !PT ;  /* 0x0000ffff0a0a7812 */ /* 0x004fe400078ec0ff */
[----:B---3--:R-:W-:-:S05]  /*6b730*/  LOP3.LUT R24, R24, 0xffff, RZ, 0xc0, !PT ;  /* 0x0000ffff18187812 */ /* 0x008fca00078ec0ff */
[----:B------:R0:W-:Y:S04]  /*6b740*/  STL [R1+0x30], R24 ;  /* 0x0000301801007387 */ /* 0x0001e80000100800 */
[----:B------:R1:W-:Y:S01]  /*6b750*/  STL [R1+0x34], R16 ;  /* 0x0000341001007387 */ /* 0x0003e20000100800 */
[----:B0-----:R-:W-:Y:S02]  /*6b760*/  PRMT R24, R26, 0x4210, R24 ;  /* 0x000042101a187816 */ /* 0x001fe40000000018 */
[----:B-1----:R-:W-:Y:S02]  /*6b770*/  PRMT R16, R15, 0x4210, R16 ;  /* 0x000042100f107816 */ /* 0x002fe40000000010 */
[----:B------:R-:W-:Y:S01]  /*6b780*/  PRMT R15, R29, 0x4210, R10 ;  /* 0x000042101d0f7816 */ /* 0x000fe2000000000a */
[----:B------:R-:W-:Y:S04]  /*6b790*/  STL [R1+0x20], R24 ;  /* 0x0000201801007387 */ /* 0x000fe80000100800 */
[----:B------:R0:W-:Y:S04]  /*6b7a0*/  STL [R1+0x38], R10 ;  /* 0x0000380a01007387 */ /* 0x0001e80000100800 */
[----:B------:R-:W-:Y:S04]  /*6b7b0*/  STL [R1+0x24], R16 ;  /* 0x0000241001007387 */ /* 0x000fe80000100800 */
[----:B------:R1:W-:Y:S01]  /*6b7c0*/  STL [R1+0x28], R15 ;  /* 0x0000280f01007387 */ /* 0x0003e20000100800 */
[----:B0-----:R-:W-:-:S02]  /*6b7d0*/  PRMT R10, R28, 0x4210, R14 ;  /* 0x000042101c0a7816 */ /* 0x001fc4000000000e */
[----:B------:R-:W-:Y:S02]  /*6b7e0*/  PRMT R14, R27, 0x4210, R17 ;  /* 0x000042101b0e7816 */ /* 0x000fe40000000011 */
[----:B-1----:R-:W-:Y:S02]  /*6b7f0*/  PRMT R15, R25, 0x4210, R13 ;  /* 0x00004210190f7816 */ /* 0x002fe4000000000d */
[----:B------:R-:W0:Y:S04]  /*6b800*/  LDS.128 R24, [R11] ;  /* 0x000000000b187984 */ /* 0x000e280000000c00 */
[----:B------:R1:W-:Y:S04]  /*6b810*/  STL [R1+0x14], R14 ;  /* 0x0000140e01007387 */ /* 0x0003e80000100800 */
[----:B------:R-:W-:Y:S01]  /*6b820*/  STL [R1+0x18], R15 ;  /* 0x0000180f01007387 */ /* 0x000fe20000100800 */
[----:B-1----:R-:W-:-:S05]  /*6b830*/  PRMT R14, R19, 0x4210, R3 ;  /* 0x00004210130e7816 */ /* 0x002fca0000000003 */
[----:B------:R-:W-:Y:S04]  /*6b840*/  STL [R1+0x2c], R14 ;  /* 0x00002c0e01007387 */ /* 0x000fe80000100800 */
[----:B0-----:R-:W-:Y:S01]  /*6b850*/  STL.64 [R1+0x170], R24 ;  /* 0x0001701801007387 */ /* 0x001fe20000100a00 */
[----:B------:R-:W-:-:S03]  /*6b860*/  IMAD.MOV.U32 R19, RZ, RZ, R27 ;  /* 0x000000ffff137224 */ /* 0x000fc600078e001b */
[----:B------:R0:W-:Y:S04]  /*6b870*/  STL [R1+0x178], R26 ;  /* 0x0001781a01007387 */ /* 0x0001e80000100800 */
[----:B0-----:R-:W2:Y:S04]  /*6b880*/  LDL.LU R26, [R1+0x3820] ;  /* 0x00382000011a7983 */ /* 0x001ea80000300800 */
[----:B------:R-:W3:Y:S04]  /*6b890*/  LDL.LU R24, [R1+0x381c] ;  /* 0x00381c0001187983 */ /* 0x000ee80000300800 */
[----:B------:R-:W4:Y:S04]  /*6b8a0*/  LDL.LU R28, [R1+0x140] ;  /* 0x00014000011c7983 */ /* 0x000f280000300800 */
[----:B------:R-:W2:Y:S04]  /*6b8b0*/  LDL.LU R27, [R1+0x144] ;  /* 0x00014400011b7983 */ /* 0x000ea80000300800 */
[----:B------:R-:W3:Y:S04]  /*6b8c0*/  LDL.LU R14, [R1+0x148] ;  /* 0x00014800010e7983 */ /* 0x000ee80000300800 */
[----:B------:R-:W3:Y:S04]  /*6b8d0*/  LDL.LU R16, [R1+0x14c] ;  /* 0x00014c0001107983 */ /* 0x000ee80000300800 */
[----:B------:R-:W3:Y:S04]  /*6b8e0*/  LDL.LU R15, [R1+0x150] ;  /* 0x00015000010f7983 */ /* 0x000ee80000300800 */
[----:B------:R-:W3:Y:S04]  /*6b8f0*/  LDL.LU R29, [R1+0x154] ;  /* 0x00015400011d7983 */ /* 0x000ee80000300800 */
[----:B------:R-:W3:Y:S01]  /*6b900*/  LDL.LU R25, [R1+0x7c] ;  /* 0x00007c0001197983 */ /* 0x000ee20000300800 */
[----:B------:R-:W-:-:S04]  /*6b910*/  LOP3.LUT R5, R5, 0xffff, RZ, 0xc0, !PT ;  /* 0x0000ffff05057812 */ /* 0x000fc800078ec0ff */
[----:B------:R-:W-:Y:S01]  /*6b920*/  PRMT R21, R21, 0x4210, R5 ;  /* 0x0000421015157816 */ /* 0x000fe20000000005 */
[----:B------:R-:W-:Y:S06]  /*6b930*/  BAR.SYNC.DEFER_BLOCKING 0x0 ;  /* 0x0000000000007b1d */ /* 0x000fec0000010000 */
[----:B--2---:R0:W-:Y:S02]  /*6b940*/  STL.64 [R1+0x3810], R26 ;  /* 0x0038101a01007387 */ /* 0x0041e40000100a00 */
[----:B0-----:R-:W-:Y:S02]  /*6b950*/  IMAD.MOV.U32 R27, RZ, RZ, R21 ;  /* 0x000000ffff1b7224 */ /* 0x001fe400078e0015 */
[----:B---3--:R0:W-:Y:S02]  /*6b960*/  STL.64 [R1+0x3808], R24 ;  /* 0x0038081801007387 */ /* 0x0081e40000100a00 */
[----:B0-----:R-:W-:-:S02]  /*6b970*/  IMAD.MOV.U32 R24, RZ, RZ, R10 ;  /* 0x000000ffff187224 */ /* 0x001fc400078e000a */
[----:B------:R-:W2:Y:S04]  /*6b980*/  LDL.LU R10, [R1+0x3818] ;  /* 0x00381800010a7983 */ /* 0x000ea80000300800 */
[----:B------:R-:W2:Y:S04]  /*6b990*/  LDL.LU R25, [R1+0x14] ;  /* 0x0000140001197983 */ /* 0x000ea80000300800 */
[----:B------:R-:W2:Y:S04]  /*6b9a0*/  LDL.LU R26, [R1+0x18] ;  /* 0x00001800011a7983 */ /* 0x000ea80000300800 */
[----:B------:R-:W3:Y:S04]  /*6b9b0*/  LDL.LU R21, [R1+0x78] ;  /* 0x0000780001157983 */ /* 0x000ee80000300800 */
[----:B------:R0:W-:Y:S04]  /*6b9c0*/  STL [R1+0x2710], R19 ;  /* 0x0027101301007387 */ /* 0x0001e80000100800 */
[----:B0-----:R-:W2:Y:S04]  /*6b9d0*/  LDL.LU R19, [R1+0x3c] ;  /* 0x00003c0001137983 */ /* 0x001ea80000300800 */
[----:B------:R0:W-:Y:S04]  /*6b9e0*/  STL [R1+0x3788], R18 ;  /* 0x0037881201007387 */ /* 0x0001e80000100800 */
[----:B0-----:R-:W2:Y:S04]  /*6b9f0*/  LDL.LU R18, [R1+0x38] ;  /* 0x0000380001127983 */ /* 0x001ea80000300800 */
[----:B--2---:R-:W-:Y:S04]  /*6ba00*/  STL.64 [R1+0x3800], R18 ;  /* 0x0038001201007387 */ /* 0x004fe80000100a00 */
[----:B------:R0:W-:Y:S04]  /*6ba10*/  STL.64 [R1+0x37f8], R16 ;  /* 0x0037f81001007387 */ /* 0x0001e80000100a00 */
[----:B0-----:R-:W2:Y:S04]  /*6ba20*/  LDL.LU R16, [R1+0x20] ;  /* 0x0000200001107983 */ /* 0x001ea80000300800 */
[----:B------:R-:W2:Y:S04]  /*6ba30*/  LDL.LU R17, [R1+0x24] ;  /* 0x0000240001117983 */ /* 0x000ea80000300800 */
[----:B------:R-:W2:Y:S04]  /*6ba40*/  LDL.LU R18, [R1+0x28] ;  /* 0x0000280001127983 */ /* 0x000ea80000300800 */
[----:B------:R-:W2:Y:S04]  /*6ba50*/  LDL.LU R19, [R1+0x2c] ;  /* 0x00002c0001137983 */ /* 0x000ea80000300800 */
[----:B------:R-:W-:Y:S01]  /*6ba60*/  STSM.16.M88.4 [R10], R24 ;  /* 0x000000180a007844 */ /* 0x000fe20000000200 */
[----:B------:R-:W-:Y:S06]  /*6ba70*/  BAR.SYNC.DEFER_BLOCKING 0x0 ;  /* 0x0000000000007b1d */ /* 0x000fec0000010000 */
[----:B------:R-:W0:Y:S02]  /*6ba80*/  LDS.128 R24, [R11] ;  /* 0x000000000b187984 */ /* 0x000e240000000c00 */
[----:B------:R-:W-:Y:S06]  /*6ba90*/  BAR.SYNC.DEFER_BLOCKING 0x0 ;  /* 0x0000000000007b1d */ /* 0x000fec0000010000 */
[----:B0-----:R-:W-:Y:S04]  /*6baa0*/  STL.64 [R1+0x160], R24 ;  /* 0x0001601801007387 */ /* 0x001fe80000100a00 */
[----:B------:R0:W-:Y:S04]  /*6bab0*/  STL.64 [R1+0x168], R26 ;  /* 0x0001681a01007387 */ /* 0x0001e80000100a00 */
[----:B0-----:R-:W3:Y:S04]  /*6bac0*/  LDL.LU.64 R26, [R1+0x3810] ;  /* 0x00381000011a7983 */ /* 0x001ee80000300a00 */
[----:B------:R-:W3:Y:S04]  /*6bad0*/  LDL.LU.64 R24, [R1+0x3808] ;  /* 0x0038080001187983 */ /* 0x000ee80000300a00 */
[----:B------:R0:W-:Y:S04]  /*6bae0*/  STL.64 [R1+0x37f0], R6 ;  /* 0x0037f00601007387 */ /* 0x0001e80000100a00 */
[----:B0-----:R-:W4:Y:S04]  /*6baf0*/  LDL.LU R6, [R1+0x30] ;  /* 0x0000300001067983 */ /* 0x001f280000300800 */
[----:B------:R-:W3:Y:S04]  /*6bb00*/  LDL.LU R7, [R1+0x34] ;  /* 0x0000340001077983 */ /* 0x000ee80000300800 */
[----:B------:R-:W-:Y:S04]  /*6bb10*/  STL [R1+0x37e8], R4 ;  /* 0x0037e80401007387 */ /* 0x000fe80000100800 */
[----:B--2---:R0:W-:Y:S04]  /*6bb20*/  STSM.16.M88.4 [R10], R16 ;  /* 0x000000100a007844 */ /* 0x0041e80000000200 */
[----:B0-----:R-:W2:Y:S04]  /*6bb30*/  LDL.LU.64 R18, [R1+0x3800] ;  /* 0x0038000001127983 */ /* 0x001ea80000300a00 */
[----:B------:R-:W2:Y:S01]  /*6bb40*/  LDL.LU.64 R16, [R1+0x37f8] ;  /* 0x0037f80001107983 */ /* 0x000ea20000300a00 */
[----:B----4-:R-:W-:-:S02]  /*6bb50*/  PRMT R28, R28, 0x5210, R6 ;  /* 0x000052101c1c7816 */ /* 0x010fc40000000006 */
[----:B---3--:R-:W-:Y:S01]  /*6bb60*/  PRMT R27, R27, 0x5210, R7 ;  /* 0x000052101b1b7816 */ /* 0x008fe20000000007 */
        /* <DEDUP_REMOVED lines=10> */
[----:B------:R-:W1:Y:S04]  /*6bc10*/  LDS.128 R16, [R11] ;  /* 0x000000000b107984 */ /* 0x000e680000000c00 */
[----:B0-----:R-:W-:Y:S04]  /*6bc20*/  STL.64 [R1+0x150], R4 ;  /* 0x0001500401007387 */ /* 0x001fe80000100a00 */
[----:B------:R0:W-:Y:S01]  /*6bc30*/  STL.64 [R1+0x158], R6 ;  /* 0x0001580601007387 */ /* 0x0001e20000100a00 */
[----:B------:R-:W-:Y:S01]  /*6bc40*/  PRMT R13, R21, 0x5210, R3 ;  /* 0x00005210150d7816 */ /* 0x000fe20000000003 */
[----:B------:R-:W-:-:S02]  /*6bc50*/  IMAD.MOV.U32 R25, RZ, RZ, R20 ;  /* 0x000000ffff197224 */ /* 0x000fc400078e0014 */
[----:B0-----:R-:W2:Y:S04]  /*6bc60*/  LDL.LU.64 R6, [R1+0x37f0] ;  /* 0x0037f00001067983 */ /* 0x001ea80000300a00 */
[----:B------:R-:W3:Y:S04]  /*6bc70*/  LDL.LU R4, [R1+0x37e8] ;  /* 0x0037e80001047983 */ /* 0x000ee80000300800 */
[----:B-1----:R-:W-:Y:S01]  /*6bc80*/  STL.64 [R1+0x140], R16 ;  /* 0x0001401001007387 */ /* 0x002fe20000100a00 */
[----:B------:R-:W-:-:S03]  /*6bc90*/  IMAD.MOV.U32 R21, RZ, RZ, R19 ;  /* 0x000000ffff157224 */ /* 0x000fc600078e0013 */
[----:B------:R0:W-:Y:S04]  /*6bca0*/  STL [R1+0x148], R18 ;  /* 0x0001481201007387 */ /* 0x0001e80000100800 */
[----:B------:R-:W-:Y:S04]  /*6bcb0*/  STL [R1+0x37cc], R11 ;  /* 0x0037cc0b01007387 */ /* 0x000fe80000100800 */
[----:B------:R-:W4:Y:S04]  /*6bcc0*/  LDL.LU R5, [R1+0xba4] ;  /* 0x000ba40001057983 */ /* 0x000f280000300800 */
[----:B------:R-:W2:Y:S04]  /*6bcd0*/  LDL.LU R19, [R1+0xba0] ;  /* 0x000ba00001137983 */ /* 0x000ea80000300800 */
[----:B0-----:R-:W2:Y:S04]  /*6bce0*/  LDL.LU R18, [R1+0xab4] ;  /* 0x000ab40001127983 */ /* 0x001ea80000300800 */
[----:B------:R-:W3:Y:S04]  /*6bcf0*/  LDL.LU R15, [R1+0xab0] ;  /* 0x000ab000010f7983 */ /* 0x000ee80000300800 */
[----:B------:R-:W3:Y:S04]  /*6bd00*/  LDL.LU R20, [R1+0x8ac] ;  /* 0x0008ac0001147983 */ /* 0x000ee80000300800 */
[----:B------:R-:W3:Y:S04]  /*6bd10*/  LDL.LU R16, [R1+0x884] ;  /* 0x0008840001107983 */ /* 0x000ee80000300800 */
[----:B------:R-:W3:Y:S04]  /*6bd20*/  LDL.LU R3, [R1+0x87c] ;  /* 0x00087c0001037983 */ /* 0x000ee80000300800 */
[----:B------:R0:W-:Y:S04]  /*6bd30*/  STL [R1+0x37d0], R23 ;  /* 0x0037d01701007387 */ /* 0x0001e80000100800 */
[----:B0-----:R-:W3:Y:S04]  /*6bd40*/  LDL.LU R23, [R1+0x8b4] ;  /* 0x0008b40001177983 */ /* 0x001ee80000300800 */
[----:B------:R-:W3:Y:S04]  /*6bd50*/  LDL.LU R11, [R1+0x960] ;  /* 0x00096000010b7983 */ /* 0x000ee80000300800 */
[----:B------:R-:W3:Y:S01]  /*6bd60*/  LDL.LU R17, [R1+0x958] ;  /* 0x0009580001117983 */ /* 0x000ee20000300800 */
[----:B------:R-:W-:Y:S06]  /*6bd70*/  BAR.SYNC.DEFER_BLOCKING 0x0 ;  /* 0x0000000000007b1d */ /* 0x000fec0000010000 */
[----:B--2---:R0:W-:Y:S02]  /*6bd80*/  STL.64 [R1+0x37e0], R18 ;  /* 0x0037e01201007387 */ /* 0x0041e40000100a00 */
[----:B0-----:R-:W-:-:S02]  /*6bd90*/  IMAD.MOV.U32 R19, RZ, RZ, R13 ;  /* 0x000000ffff137224 */ /* 0x001fc400078e000d */
[----:B------:R-:W-:Y:S01]  /*6bda0*/  IMAD.MOV.U32 R18, RZ, RZ, R14 ;  /* 0x000000ffff127224 */ /* 0x000fe200078e000e */
[----:B---3--:R0:W-:Y:S02]  /*6bdb0*/  STL.64 [R1+0x37d8], R16 ;  /* 0x0037d81001007387 */ /* 0x0081e40000100a00 */
[----:B0-----:R-:W-:Y:S02]  /*6bdc0*/  IMAD.MOV.U32 R17, RZ, RZ, R27 ;  /* 0x000000ffff117224 */ /* 0x001fe400078e001b */
[----:B------:R-:W2:Y:S01]  /*6bdd0*/  LDL.LU R27, [R1+0x954] ;  /* 0x00095400011b7983 */ /* 0x000ea20000300800 */
[----:B------:R-:W-:-:S03]  /*6bde0*/  IMAD.MOV.U32 R16, RZ, RZ, R28 ;  /* 0x000000ffff107224 */ /* 0x000fc600078e001c */
[----:B------:R-:W3:Y:S04]  /*6bdf0*/  LDL.LU R13, [R1+0x944] ;  /* 0x00094400010d7983 */ /* 0x000ee80000300800 */
[----:B------:R-:W2:Y:S04]  /*6be00*/  LDL.LU R14, [R1+0x940] ;  /* 0x00094000010e7983 */ /* 0x000ea80000300800 */
[----:B------:R-:W2:Y:S04]  /*6be10*/  LDL.LU R29, [R1+0x7c0] ;  /* 0x0007c000011d7983 */ /* 0x000ea80000300800 */
[----:B------:R-:W2:Y:S04]  /*6be20*/  LDL.LU R28, [R1+0x948] ;  /* 0x00094800011c7983 */ /* 0x000ea80000300800 */
[----:B------:R0:W-:Y:S04]  /*6be30*/  STL [R1+0x26b8], R21 ;  /* 0x0026b81501007387 */ /* 0x0001e80000100800 */
[----:B0-----:R-:W2:Y:S04]  /*6be40*/  LDL.LU R21, [R1+0x95c] ;  /* 0x00095c0001157983 */ /* 0x001ea80000300800 */
[----:B------:R0:W-:Y:S01]  /*6be50*/  STSM.16.M88.4 [R10], R16 ;  /* 0x000000100a007844 */ /* 0x0001e20000000200 */
[----:B------:R-:W-:-:S02]  /*6be60*/  LOP3.LUT R23, R23, 0xffff, RZ, 0xc0, !PT ;  /* 0x0000ffff17177812 */ /* 0x000fc400078ec0ff */
[----:B----4-:R-:W-:Y:S02]  /*6be70*/  LOP3.LUT R5, R5, 0xffff, RZ, 0xc0, !PT ;  /* 0x0000ffff05057812 */ /* 0x010fe400078ec0ff */
[----:B------:R-:W-:Y:S02]  /*6be80*/  PRMT R11, R11, 0x4210, R23 ;  /* 0x000042100b0b7816 */ /* 0x000fe40000000017 */
[----:B------:R-:W-:Y:S01]  /*6be90*/  LOP3.LUT R20, R20, 0xffff, RZ, 0xc0, !PT ;  /* 0x0000ffff14147812 */ /* 0x000fe200078ec0ff */
[----:B0-----:R-:W4:Y:S04]  /*6bea0*/  LDL.LU.64 R18, [R1+0x37e0] ;  /* 0x0037e00001127983 */ /* 0x001f280000300a00 */
[----:B------:R-:W3:Y:S04]  /*6beb0*/  LDL.LU.64 R16, [R1+0x37d8] ;  /* 0x0037d80001107983 */ /* 0x000ee80000300a00 */
[----:B------:R-:W-:Y:S04]  /*6bec0*/  STL [R1+0x3c], R5 ;  /* 0x00003c0501007387 */ /* 0x000fe80000100800 */
[----:B------:R0:W-:Y:S04]  /*6bed0*/  STL [R1+0x30], R23 ;  /* 0x0000301701007387 */ /* 0x0001e80000100800 */
[----:B0-----:R-:W4:Y:S04]  /*6bee0*/  LDL.LU R23, [R1+0x37d0] ;  /* 0x0037d00001177983 */ /* 0x001f280000300800 */
[----:B------:R0:W-:Y:S04]  /*6bef0*/  STL [R1+0x20], R11 ;  /* 0x0000200b01007387 */ /* 0x0001e80000100800 */
[----:B0-----:R-:W4:Y:S04]  /*6bf00*/  LDL.LU R11, [R1+0x37cc] ;  /* 0x0037cc00010b7983 */ /* 0x001f280000300800 */
[----:B------:R0:W-:Y:S01]  /*6bf10*/  STL [R1+0x34], R20 ;  /* 0x0000341401007387 */ /* 0x0001e20000100800 */
[----:B------:R-:W-:-:S02]  /*6bf20*/  LOP3.LUT R3, R3, 0xffff, RZ, 0xc0, !PT ;  /* 0x0000ffff03037812 */ /* 0x000fc400078ec0ff */
[----:B------:R-:W-:Y:S01]  /*6bf30*/  LOP3.LUT R15, R15, 0xffff, RZ, 0xc0, !PT ;  /* 0x0000ffff0f0f7812 */ /* 0x000fe200078ec0ff */
[----:B------:R-:W-:Y:S01]  /*6bf40*/  BAR.SYNC.DEFER_BLOCKING 0x0 ;  /* 0x0000000000007b1d */ /* 0x000fe20000010000 */
[----:B--2---:R-:W-:-:S05]  /*6bf50*/  PRMT R21, R21, 0x4210, R20 ;  /* 0x0000421015157816 */ /* 0x004fca0000000014 */
[----:B0-----:R-:W2:Y:S01]  /*6bf60*/  LDL.LU R20, [R1+0x37c8] ;  /* 0x0037c80001147983 */ /* 0x001ea20000300800 */
[----:B------:R-:W-:Y:S02]  /*6bf70*/  PRMT R27, R27, 0x4210, R5 ;  /* 0x000042101b1b7816 */ /* 0x000fe40000000005 */
[----:B------:R-:W-:Y:S02]  /*6bf80*/  PRMT R5, R28, 0x4210, R3 ;  /* 0x000042101c057816 */ /* 0x000fe40000000003 */
[----:B---3--:R-:W-:-:S05]  /*6bf90*/  LOP3.LUT R16, R16, 0xffff, RZ, 0xc0, !PT ;  /* 0x0000ffff10107812 */ /* 0x008fca00078ec0ff */
[----:B------:R0:W-:Y:S01]  /*6bfa0*/  STL [R1+0x38], R16 ;  /* 0x0000381001007387 */ /* 0x0001e20000100800 */
[----:B----4-:R-:W-:Y:S02]  /*6bfb0*/  LOP3.LUT R18, R18, 0xffff, RZ, 0xc0, !PT ;  /* 0x0000ffff12127812 */ /* 0x010fe400078ec0ff */
[----:B------:R-:W-:Y:S01]  /*6bfc0*/  LOP3.LUT R19, R19, 0xffff, RZ, 0xc0, !PT ;  /* 0x0000ffff13137812 */ /* 0x000fe200078ec0ff */
[----:B------:R1:W-:Y:S01]  /*6bfd0*/  STL [R1+0x24], R21 ;  /* 0x0000241501007387 */ /* 0x0003e20000100800 */
[----:B0-----:R-:W-:Y:S02]  /*6bfe0*/  PRMT R16, R17, 0x4210, R16 ;  /* 0x0000421011107816 */ /* 0x001fe40000000010 */
[----:B------:R-:W-:-:S03]  /*6bff0*/  PRMT R17, R14, 0x4210, R18 ;  /* 0x000042100e117816 */ /* 0x000fc60000000012 */
[----:B------:R-:W-:Y:S01]  /*6c000*/  STL [R1+0x28], R16 ;  /* 0x0000281001007387 */ /* 0x000fe20000100800 */
[----:B-1----:R-:W-:-:S03]  /*6c010*/  PRMT R21, R13, 0x4210, R19 ;  /* 0x000042100d157816 */ /* 0x002fc60000000013 */
[----:B------:R0:W-:Y:S04]  /*6c020*/  STL [R1+0x2c], R5 ;  /* 0x00002c0501007387 */ /* 0x0001e80000100800 */
[----:B------:R-:W-:Y:S04]  /*6c030*/  STL.64 [R1+0x37c0], R22 ;  /* 0x0037c01601007387 */ /* 0x000fe80000100a00 */
[----:B--2---:R-:W-:Y:S04]  /*6c040*/  STL [R1+0x37b8], R20 ;  /* 0x0037b81401007387 */ /* 0x004fe80000100800 */
[----:B------:R-:W2:Y:S04]  /*6c050*/  LDL.LU R14, [R1+0x2b0] ;  /* 0x0002b000010e7983 */ /* 0x000ea80000300800 */
[----:B------:R-:W3:Y:S04]  /*6c060*/  LDL.LU R13, [R1+0x2b4] ;  /* 0x0002b400010d7983 */ /* 0x000ee80000300800 */
[----:B0-----:R-:W4:Y:S04]  /*6c070*/  LDL.LU R5, [R1+0x2b8] ;  /* 0x0002b80001057983 */ /* 0x001f280000300800 */
[----:B------:R0:W-:Y:S01]  /*6c080*/  STL.64 [R1+0x37b0], R6 ;  /* 0x0037b00601007387 */ /* 0x0001e20000100a00 */
[----:B------:R-:W-:-:S05]  /*6c090*/  PRMT R16, R29, 0x4210, R15 ;  /* 0x000042101d107816 */ /* 0x000fca000000000f */
[----:B0-----:R-:W-:Y:S02]  /*6c0a0*/  IMAD.MOV.U32 R7, RZ, RZ, R16 ;  /* 0x000000ffff077224 */ /* 0x001fe400078e0010 */
[----:B------:R-:W-:Y:S01]  /*6c0b0*/  IMAD.MOV.U32 R6, RZ, RZ, R17 ;  /* 0x000000ffff067224 */ /* 0x000fe200078e0011 */
[----:B----4-:R0:W-:Y:S04]  /*6c0c0*/  STL.64 [R1+0x37a8], R4 ;  /* 0x0037a80401007387 */ /* 0x0101e80000100a00 */
[----:B------:R-:W4:Y:S04]  /*6c0d0*/  LDL.LU R16, [R1+0x2bc] ;  /* 0x0002bc0001107983 */ /* 0x000f280000300800 */
[----:B------:R-:W4:Y:S01]  /*6c0e0*/  LDL.LU R17, [R1+0x2c0] ;  /* 0x0002c00001117983 */ /* 0x000f220000300800 */
[----:B0-----:R-:W-:-:S03]  /*6c0f0*/  IMAD.MOV.U32 R5, RZ, RZ, R21 ;  /* 0x000000ffff057224 */ /* 0x001fc600078e0015 */
[----:B------:R-:W2:Y:S04]  /*6c100*/  LDL.LU R29, [R1+0x2c4] ;  /* 0x0002c400011d7983 */ /* 0x000ea80000300800 */
[----:B------:R-:W0:Y:S01]  /*6c110*/  LDS.128 R20, [R11] ;  /* 0x000000000b147984 */ /* 0x000e220000000c00 */
[----:B------:R-:W-:-:S03]  /*6c120*/  IMAD.MOV.U32 R4, RZ, RZ, R27 ;  /* 0x000000ffff047224 */ /* 0x000fc600078e001b */
[----:B------:R-:W2:Y:S04]  /*6c130*/  LDL.LU R28, [R1+0x74] ;  /* 0x00007400011c7983 */ /* 0x000ea80000300800 */
[----:B------:R-:W2:Y:S01]  /*6c140*/  LDL.LU R27, [R1+0x70] ;  /* 0x00007000011b7983 */ /* 0x000ea20000300800 */
[----:B------:R-:W-:Y:S06]  /*6c150*/  BAR.SYNC.DEFER_BLOCKING 0x0 ;  /* 0x0000000000007b1d */ /* 0x000fec0000010000 */
[----:B0-----:R0:W-:Y:S04]  /*6c160*/  STL.64 [R1+0x120], R20 ;  /* 0x0001201401007387 */ /* 0x0011e80000100a00 */
[----:B------:R1:W-:Y:S01]  /*6c170*/  STL [R1+0x12c], R23 ;  /* 0x00012c1701007387 */ /* 0x0003e20000100800 */
[----:B0-----:R-:W-:-:S03]  /*6c180*/  IMAD.MOV.U32 R21, RZ, RZ, R22 ;  /* 0x000000ffff157224 */ /* 0x001fc600078e0016 */
[----:B-1----:R-:W2:Y:S04]  /*6c190*/  LDL.LU.64 R22, [R1+0x37c0] ;  /* 0x0037c00001167983 */ /* 0x002ea80000300a00 */
[----:B------:R-:W2:Y:S04]  /*6c1a0*/  LDL.LU R20, [R1+0x37b8] ;  /* 0x0037b80001147983 */ /* 0x000ea80000300800 */
[----:B------:R-:W-:Y:S01]  /*6c1b0*/  STSM.16.M88.4 [R10], R4 ;  /* 0x000000040a007844 */ /* 0x000fe20000000200 */
[----:B------:R-:W-:Y:S06]  /*6c1c0*/  BAR.SYNC.DEFER_BLOCKING 0x0 ;  /* 0x0000000000007b1d */ /* 0x000fec0000010000 */
[----:B------:R-:W0:Y:S02]  /*6c1d0*/  LDS.128 R4, [R11] ;  /* 0x000000000b047984 */ /* 0x000e240000000c00 */
[----:B------:R-:W-:Y:S06]  /*6c1e0*/  BAR.SYNC.DEFER_BLOCKING 0x0 ;  /* 0x0000000000007b1d */ /* 0x000fec0000010000 */
[----:B--2---:R1:W-:Y:S04]  /*6c1f0*/  STL.64 [R1+0x26c0], R20 ;  /* 0x0026c01401007387 */ /* 0x0043e80000100a00 */
[----:B-1----:R-:W2:Y:S04]  /*6c200*/  LDL.LU R20, [R1+0x38] ;  /* 0x0000380001147983 */ /* 0x002ea80000300800 */
[----:B------:R-:W2:Y:S04]  /*6c210*/  LDL.LU R21, [R1+0x3c] ;  /* 0x00003c0001157983 */ /* 0x000ea80000300800 */
[----:B------:R-:W-:Y:S04]  /*6c220*/  STL.64 [R1+0x37a0], R18 ;  /* 0x0037a01201007387 */ /* 0x000fe80000100a00 */
[----:B----4-:R1:W-:Y:S04]  /*6c230*/  STL.64 [R1+0x3798], R16 ;  /* 0x0037981001007387 */ /* 0x0103e80000100a00 */
[----:B-1----:R-:W4:Y:S04]  /*6c240*/  LDL.LU R16, [R1+0x20] ;  /* 0x0000200001107983 */ /* 0x002f280000300800 */
[----:B------:R-:W4:Y:S04]  /*6c250*/  LDL.LU R17, [R1+0x24] ;  /* 0x0000240001117983 */ /* 0x000f280000300800 */
[----:B------:R-:W4:Y:S04]  /*6c260*/  LDL.LU R18, [R1+0x28] ;  /* 0x0000280001127983 */ /* 0x000f280000300800 */
[----:B------:R-:W4:Y:S04]  /*6c270*/  LDL.LU R19, [R1+0x2c] ;  /* 0x00002c0001137983 */ /* 0x000f280000300800 */
[----:B0-----:R-:W-:Y:S04]  /*6c280*/  STL.64 [R1+0x110], R4 ;  /* 0x0001100401007387 */ /* 0x001fe80000100a00 */
[----:B------:R0:W-:Y:S04]  /*6c290*/  STL.64 [R1+0x118], R6 ;  /* 0x0001180601007387 */ /* 0x0001e80000100a00 */
[----:B0-----:R-:W2:Y:S04]  /*6c2a0*/  LDL.LU.64 R6, [R1+0x37b0] ;  /* 0x0037b00001067983 */ /* 0x001ea80000300a00 */
[----:B------:R-:W2:Y:S04]  /*6c2b0*/  LDL.LU.64 R4, [R1+0x37a8] ;  /* 0x0037a80001047983 */ /* 0x000ea80000300a00 */
[----:B------:R0:W-:Y:S04]  /*6c2c0*/  STL.64 [R1+0x3790], R22 ;  /* 0x0037901601007387 */ /* 0x0001e80000100a00 */
[----:B0-----:R-:W3:Y:S04]  /*6c2d0*/  LDL.LU R22, [R1+0x30] ;  /* 0x0000300001167983 */ /* 0x001ee80000300800 */
[----:B------:R-:W3:Y:S04]  /*6c2e0*/  LDL.LU R23, [R1+0x34] ;  /* 0x0000340001177983 */ /* 0x000ee80000300800 */
[----:B----4-:R0:W-:Y:S04]  /*6c2f0*/  STSM.16.M88.4 [R10], R16 ;  /* 0x000000100a007844 */ /* 0x0101e80000000200 */
[----:B0-----:R-:W4:Y:S04]  /*6c300*/  LDL.LU.64 R18, [R1+0x37a0] ;  /* 0x0037a00001127983 */ /* 0x001f280000300a00 */
[----:B------:R-:W4:Y:S01]  /*6c310*/  LDL.LU.64 R16, [R1+0x3798] ;  /* 0x0037980001107983 */ /* 0x000f220000300a00 */
[----:B--2---:R-:W-:-:S02]  /*6c320*/  PRMT R5, R5, 0x5210, R20 ;  /* 0x0000521005057816 */ /* 0x004fc40000000014 */
[----:B---3--:R-:W-:Y:S02]  /*6c330*/  PRMT R14, R14, 0x5210, R22 ;  /* 0x000052100e0e7816 */ /* 0x008fe40000000016 */
[----:B------:R-:W-:Y:S01]  /*6c340*/  PRMT R13, R13, 0x5210, R23 ;  /* 0x000052100d0d7816 */ /* 0x000fe20000000017 */
[----:B------:R-:W-:Y:S01]  /*6c350*/  BAR.SYNC.DEFER_BLOCKING 0x0 ;  /* 0x0000000000007b1d */ /* 0x000fe20000010000 */
[----:B----4-:R-:W-:-:S05]  /*6c360*/  PRMT R16, R16, 0x5210, R21 ;  /* 0x0000521010107816 */ /* 0x010fca0000000015 */
[----:B------:R-:W0:Y:S04]  /*6c370*/  LDS.128 R20, [R11] ;  /* 0x000000000b147984 */ /* 0x000e280000000c00 */
[----:B0-----:R-:W-:Y:S04]  /*6c380*/  STL.64 [R1+0x100], R20 ;  /* 0x0001001401007387 */ /* 0x001fe80000100a00 */
[----:B------:R0:W-:Y:S04]  /*6c390*/  STL.64 [R1+0x108], R22 ;  /* 0x0001081601007387 */ /* 0x0001e80000100a00 */
[----:B0-----:R-:W2:Y:S01]  /*6c3a0*/  LDL.LU.64 R22, [R1+0x3790] ;  /* 0x0037900001167983 */ /* 0x001ea20000300a00 */
[----:B------:R-:W-:-:S02]  /*6c3b0*/  PRMT R17, R17, 0x5210, R19 ;  /* 0x0000521011117816 */ /* 0x000fc40000000013 */
[----:B------:R-:W-:Y:S02]  /*6c3c0*/  PRMT R18, R29, 0x5210, R18 ;  /* 0x000052101d127816 */ /* 0x000fe40000000012 */
[----:B------:R-:W-:Y:S01]  /*6c3d0*/  PRMT R19, R28, 0x5210, R15 ;  /* 0x000052101c137816 */ /* 0x000fe2000000000f */
[----:B------:R-:W-:Y:S06]  /*6c3e0*/  BAR.SYNC.DEFER_BLOCKING 0x0 ;  /* 0x0000000000007b1d */ /* 0x000fec0000010000 */
[----:B------:R-:W-:Y:S02]  /*6c3f0*/  STSM.16.M88.4 [R10], R16 ;  /* 0x000000100a007844 */ /* 0x000fe40000000200 */
[----:B------:R-:W-:Y:S06]  /*6c400*/  BAR.SYNC.DEFER_BLOCKING 0x0 ;  /* 0x0000000000007b1d */ /* 0x000fec0000010000 */
[----:B------:R-:W0:Y:S01]  /*6c410*/  LDS.128 R16, [R11] ;  /* 0x000000000b107984 */ /* 0x000e220000000c00 */
[----:B------:R-:W-:Y:S01]  /*6c420*/  PRMT R3, R27, 0x5210, R3 ;  /* 0x000052101b037816 */ /* 0x000fe20000000003 */
[----:B------:R-:W-:-:S02]  /*6c430*/  IMAD.MOV.U32 R27, RZ, RZ, R25 ;  /* 0x000000ffff1b7224 */ /* 0x000fc400078e0019 */
[----:B0-----:R-:W-:Y:S04]  /*6c440*/  STL.64 [R1+0xe0], R16 ;  /* 0x0000e01001007387 */ /* 0x001fe80000100a00 */
[----:B------:R0:W-:Y:S04]  /*6c450*/  STL [R1+0xe8], R18 ;  /* 0x0000e81201007387 */ /* 0x0001e80000100800 */
[----:B0-----:R-:W3:Y:S04]  /*6c460*/  LDL.LU R18, [R1+0x3788] ;  /* 0x0037880001127983 */ /* 0x001ee80000300800 */
[----:B------:R0:W-:Y:S04]  /*6c470*/  STL [R1+0x3770], R11 ;  /* 0x0037700b01007387 */ /* 0x0001e80000100800 */
[----:B------:R-:W4:Y:S04]  /*6c480*/  LDL.LU R21, [R1+0xb94] ;  /* 0x000b940001157983 */ /* 0x000f280000300800 */
[----:B------:R-:W4:Y:S04]  /*6c490*/  LDL.LU R20, [R1+0xb90] ;  /* 0x000b900001147983 */ /* 0x000f280000300800 */
[----:B0-----:R-:W3:Y:S04]  /*6c4a0*/  LDL.LU R11, [R1+0x8e0] ;  /* 0x0008e000010b7983 */ /* 0x001ee80000300800 */
[----:B------:R-:W3:Y:S04]  /*6c4b0*/  LDL.LU R16, [R1+0x89c] ;  /* 0x00089c0001107983 */ /* 0x000ee80000300800 */
[----:B------:R-:W3:Y:S04]  /*6c4c0*/  LDL.LU R15, [R1+0x898] ;  /* 0x00089800010f7983 */ /* 0x000ee80000300800 */
[----:B------:R0:W-:Y:S04]  /*6c4d0*/  STL [R1+0x3774], R24 ;  /* 0x0037741801007387 */ /* 0x0001e80000100800 */
[----:B0-----:R-:W3:Y:S01]  /*6c4e0*/  LDL.LU R24, [R1+0x8e4] ;  /* 0x0008e40001187983 */ /* 0x001ee20000300800 */
[----:B--2---:R-:W-:-:S02]  /*6c4f0*/  IMAD.MOV.U32 R25, RZ, RZ, R23 ;  /* 0x000000ffff197224 */ /* 0x004fc400078e0017 */
[----:B------:R-:W-:Y:S01]  /*6c500*/  IMAD.MOV.U32 R28, RZ, RZ, R22 ;  /* 0x000000ffff1c7224 */ /* 0x000fe200078e0016 */
[----:B------:R-:W2:Y:S04]  /*6c510*/  LDL.LU R23, [R1+0x9b8] ;  /* 0x0009b80001177983 */ /* 0x000ea80000300800 */
[----:B------:R-:W2:Y:S01]  /*6c520*/  LDL.LU R22, [R1+0x9b4] ;  /* 0x0009b40001167983 */ /* 0x000ea20000300800 */
[----:B------:R-:W-:Y:S06]  /*6c530*/  BAR.SYNC.DEFER_BLOCKING 0x0 ;  /* 0x0000000000007b1d */ /* 0x000fec0000010000 */
[----:B--2---:R0:W-:Y:S04]  /*6c540*/  STL.64 [R1+0x3780], R22 ;  /* 0x0037801601007387 */ /* 0x0041e80000100a00 */
[----:B----4-:R1:W-:Y:S04]  /*6c550*/  STL.64 [R1+0x3778], R20 ;  /* 0x0037781401007387 */ /* 0x0103e80000100a00 */
[----:B------:R-:W2:Y:S01]  /*6c560*/  LDL.LU R17, [R1+0x9b0] ;  /* 0x0009b00001117983 */ /* 0x000ea20000300800 */
[----:B0-----:R-:W-:-:S02]  /*6c570*/  IMAD.MOV.U32 R22, RZ, RZ, R5 ;  /* 0x000000ffff167224 */ /* 0x001fc400078e0005 */
[----:B-1----:R-:W-:Y:S02]  /*6c580*/  IMAD.MOV.U32 R20, RZ, RZ, R14 ;  /* 0x000000ffff147224 */ /* 0x002fe400078e000e */
[----:B------:R-:W-:Y:S01]  /*6c590*/  IMAD.MOV.U32 R21, RZ, RZ, R13 ;  /* 0x000000ffff157224 */ /* 0x000fe200078e000d */
[----:B------:R-:W4:Y:S01]  /*6c5a0*/  LDL.LU R14, [R1+0x99c] ;  /* 0x00099c00010e7983 */ /* 0x000f220000300800 */
[----:B------:R-:W-:-:S03]  /*6c5b0*/  IMAD.MOV.U32 R23, RZ, RZ, R3 ;  /* 0x000000ffff177224 */ /* 0x000fc600078e0003 */
[----:B------:R-:W2:Y:S04]  /*6c5c0*/  LDL.LU R13, [R1+0x998] ;  /* 0x00099800010d7983 */ /* 0x000ea80000300800 */
[----:B------:R-:W2:Y:S04]  /*6c5d0*/  LDL.LU R5, [R1+0x990] ;  /* 0x0009900001057983 */ /* 0x000ea80000300800 */
[----:B------:R-:W2:Y:S04]  /*6c5e0*/  LDL.LU R3, [R1+0x994] ;  /* 0x0009940001037983 */ /* 0x000ea80000300800 */
[----:B------:R-:W2:Y:S04]  /*6c5f0*/  LDL.LU R29, [R1+0x7cc] ;  /* 0x0007cc00011d7983 */ /* 0x000ea80000300800 */
[----:B---3--:R0:W-:Y:S04]  /*6c600*/  STL.64 [R1+0x2730], R18 ;  /* 0x0027301201007387 */ /* 0x0081e80000100a00 */
[----:B------:R1:W-:Y:S04]  /*6c610*/  STSM.16.M88.4 [R10], R20 ;  /* 0x000000140a007844 */ /* 0x0003e80000000200 */
[----:B0-----:R-:W3:Y:S04]  /*6c620*/  LDL.LU R19, [R1+0xaa4] ;  /* 0x000aa40001137983 */ /* 0x001ee80000300800 */
[----:B------:R-:W2:Y:S04]  /*6c630*/  LDL.LU R18, [R1+0xaa0] ;  /* 0x000aa00001127983 */ /* 0x000ea80000300800 */
[----:B-1----:R-:W2:Y:S01]  /*6c640*/  LDL.LU.64 R22, [R1+0x3780] ;  /* 0x0037800001167983 */ /* 0x002ea20000300a00 */
[----:B------:R-:W-:-:S03]  /*6c650*/  LOP3.LUT R24, R24, 0xffff, RZ, 0xc0, !PT ;  /* 0x0000ffff18187812 */ /* 0x000fc600078ec0ff */
[----:B------:R-:W3:Y:S04]  /*6c660*/  LDL.LU.64 R20, [R1+0x3778] ;  /* 0x0037780001147983 */ /* 0x000ee80000300a00 */
[----:B------:R0:W-:Y:S01]  /*6c670*/  STL [R1+0x30], R24 ;  /* 0x0000301801007387 */ /* 0x0001e20000100800 */
[----:B------:R-:W-:Y:S02]  /*6c680*/  LOP3.LUT R11, R11, 0xffff, RZ, 0xc0, !PT ;  /* 0x0000ffff0b0b7812 */ /* 0x000fe400078ec0ff */
[----:B------:R-:W-:Y:S02]  /*6c690*/  LOP3.LUT R16, R16, 0xffff, RZ, 0xc0, !PT ;  /* 0x0000ffff10107812 */ /* 0x000fe400078ec0ff */
[----:B------:R-:W-:Y:S01]  /*6c6a0*/  LOP3.LUT R15, R15, 0xffff, RZ, 0xc0, !PT ;  /* 0x0000ffff0f0f7812 */ /* 0x000fe200078ec0ff */
[----:B------:R-:W-:Y:S01]  /*6c6b0*/  BAR.SYNC.DEFER_BLOCKING 0x0 ;  /* 0x0000000000007b1d */ /* 0x000fe20000010000 */
[----:B--2---:R-:W-:-:S05]  /*6c6c0*/  PRMT R23, R23, 0x4210, R24 ;  /* 0x0000421017177816 */ /* 0x004fca0000000018 */
[----:B0-----:R-:W2:Y:S01]  /*6c6d0*/  LDL.LU R24, [R1+0x3774] ;  /* 0x0037740001187983 */ /* 0x001ea20000300800 */
[----:B------:R-:W-:-:S03]  /*6c6e0*/  PRMT R22, R22, 0x4210, R11 ;  /* 0x0000421016167816 */ /* 0x000fc6000000000b */
[----:B------:R0:W-:Y:S01]  /*6c6f0*/  STL [R1+0x34], R11 ;  /* 0x0000340b01007387 */ /* 0x0001e20000100800 */
[----:B------:R-:W-:-:S03]  /*6c700*/  PRMT R17, R17, 0x4210, R16 ;  /* 0x0000421011117816 */ /* 0x000fc60000000010 */
[----:B0-----:R-:W4:Y:S04]  /*6c710*/  LDL.LU R11, [R1+0x3770] ;  /* 0x00377000010b7983 */ /* 0x001f280000300800 */
[----:B------:R0:W-:Y:S02]  /*6c720*/  STL [R1+0x38], R16 ;  /* 0x0000381001007387 */ /* 0x0001e40000100800 */
[----:B0-----:R-:W-:Y:S01]  /*6c730*/  PRMT R16, R29, 0x4210, R15 ;  /* 0x000042101d107816 */ /* 0x001fe2000000000f */
[----:B------:R-:W-:Y:S02]  /*6c740*/  IMAD.MOV.U32 R29, RZ, RZ, R27 ;  /* 0x000000ffff1d7224 */ /* 0x000fe400078e001b */
[----:B------:R-:W-:Y:S02]  /*6c750*/  IMAD.MOV.U32 R27, RZ, RZ, R7 ;  /* 0x000000ffff1b7224 */ /* 0x000fe400078e0007 */
[----:B--2---:R-:W-:-:S02]  /*6c760*/  IMAD.MOV.U32 R7, RZ, RZ, R24 ;  /* 0x000000ffff077224 */ /* 0x004fc400078e0018 */
[----:B------:R-:W2:Y:S01]  /*6c770*/  LDL.LU R24, [R1+0x2c8] ;  /* 0x0002c80001187983 */ /* 0x000ea20000300800 */
[----:B---3--:R-:W-:Y:S02]  /*6c780*/  LOP3.LUT R19, R19, 0xffff, RZ, 0xc0, !PT ;  /* 0x0000ffff13137812 */ /* 0x008fe400078ec0ff */
[----:B------:R-:W-:Y:S01]  /*6c790*/  LOP3.LUT R18, R18, 0xffff, RZ, 0xc0, !PT ;  /* 0x0000ffff12127812 */ /* 0x000fe200078ec0ff */
[----:B------:R0:W-:Y:S01]  /*6c7a0*/  STL.64 [R1+0x3748], R26 ;  /* 0x0037481a01007387 */ /* 0x0001e20000100a00 */
[----:B------:R-:W-:Y:S02]  /*6c7b0*/  LOP3.LUT R21, R21, 0xffff, RZ, 0xc0, !PT ;  /* 0x0000ffff15157812 */ /* 0x000fe400078ec0ff */
[----:B------:R-:W-:Y:S02]  /*6c7c0*/  LOP3.LUT R20, R20, 0xffff, RZ, 0xc0, !PT ;  /* 0x0000ffff14147812 */ /* 0x000fe400078ec0ff */
[----:B------:R-:W-:Y:S02]  /*6c7d0*/  PRMT R5, R5, 0x4210, R19 ;  /* 0x0000421005057816 */ /* 0x000fe40000000013 */
[----:B------:R-:W-:-:S02]  /*6c7e0*/  PRMT R3, R3, 0x4210, R18 ;  /* 0x0000421003037816 */ /* 0x000fc40000000012 */
[----:B----4-:R-:W-:Y:S01]  /*6c7f0*/  PRMT R14, R14, 0x4210, R21 ;  /* 0x000042100e0e7816 */ /* 0x010fe20000000015 */
[----:B0-----:R-:W-:Y:S02]  /*6c800*/  IMAD.MOV.U32 R26, RZ, RZ, R17 ;  /* 0x000000ffff1a7224 */ /* 0x001fe400078e0011 */
[----:B------:R-:W-:Y:S01]  /*6c810*/  IMAD.MOV.U32 R27, RZ, RZ, R16 ;  /* 0x000000ffff1b7224 */ /* 0x000fe200078e0010 */
[----:B------:R-:W-:Y:S01]  /*6c820*/  PRMT R13, R13, 0x4210, R20 ;  /* 0x000042100d0d7816 */ /* 0x000fe20000000014 */
[----:B--2---:R0:W-:Y:S04]  /*6c830*/  STL.64 [R1+0x3740], R24 ;  /* 0x0037401801007387 */ /* 0x0041e80000100a00 */
[----:B------:R1:W-:Y:S01]  /*6c840*/  STL.64 [R1+0x3758], R26 ;  /* 0x0037581a01007387 */ /* 0x0003e20000100a00 */
[----:B0-----:R-:W-:-:S02]  /*6c850*/  IMAD.MOV.U32 R24, RZ, RZ, R23 ;  /* 0x000000ffff187224 */ /* 0x001fc400078e0017 */
[----:B------:R-:W-:Y:S02]  /*6c860*/  IMAD.MOV.U32 R25, RZ, RZ, R22 ;  /* 0x000000ffff197224 */ /* 0x000fe400078e0016 */
[----:B-1----:R-:W-:Y:S02]  /*6c870*/  IMAD.MOV.U32 R26, RZ, RZ, R5 ;  /* 0x000000ffff1a7224 */ /* 0x002fe400078e0005 */
[----:B------:R-:W-:Y:S01]  /*6c880*/  IMAD.MOV.U32 R27, RZ, RZ, R3 ;  /* 0x000000ffff1b7224 */ /* 0x000fe200078e0003 */
[----:B------:R0:W-:Y:S04]  /*6c890*/  STL.64 [R1+0x3750], R24 ;  /* 0x0037501801007387 */ /* 0x0001e80000100a00 */
[----:B------:R-:W-:Y:S01]  /*6c8a0*/  STL.64 [R1+0x3768], R26 ;  /* 0x0037681a01007387 */ /* 0x000fe20000100a00 */
[----:B0-----:R-:W-:-:S02]  /*6c8b0*/  IMAD.MOV.U32 R24, RZ, RZ, R14 ;  /* 0x000000ffff187224 */ /* 0x001fc400078e000e */
[----:B------:R-:W-:-:S05]  /*6c8c0*/  IMAD.MOV.U32 R25, RZ, RZ, R13 ;  /* 0x000000ffff197224 */ /* 0x000fca00078e000d */
[----:B------:R-:W-:Y:S04]  /*6c8d0*/  STL.64 [R1+0x3760], R24 ;  /* 0x0037601801007387 */ /* 0x000fe80000100a00 */
[----:B------:R-:W2:Y:S04]  /*6c8e0*/  LDL.LU R17, [R1+0x2cc] ;  /* 0x0002cc0001117983 */ /* 0x000ea80000300800 */
[----:B------:R-:W0:Y:S04]  /*6c8f0*/  LDS.128 R24, [R11] ;  /* 0x000000000b187984 */ /* 0x000e280000000c00 */
[----:B--2---:R1:W-:Y:S04]  /*6c900*/  STL [R1+0x3738], R17 ;  /* 0x0037381101007387 */ /* 0x0043e80000100800 */
[----:B-1----:R-:W2:Y:S04]  /*6c910*/  LDL.LU R17, [R1+0x30] ;  /* 0x0000300001117983 */ /* 0x002ea80000300800 */
[----:B------:R-:W3:Y:S01]  /*6c920*/  LDL.LU R16, [R1+0x2d0] ;  /* 0x0002d00001107983 */ /* 0x000ee20000300800 */
[----:B0-----:R-:W-:Y:S01]  /*6c930*/  IMAD.MOV.U32 R22, RZ, RZ, R25 ;  /* 0x000000ffff167224 */ /* 0x001fe200078e0019 */
[----:B------:R-:W-:Y:S06]  /*6c940*/  BAR.SYNC.DEFER_BLOCKING 0x0 ;  /* 0x0000000000007b1d */ /* 0x000fec0000010000 */
[----:B---3--:R0:W-:Y:S04]  /*6c950*/  STL [R1+0x3734], R16 ;  /* 0x0037341001007387 */ /* 0x0081e80000100800 */
[----:B0-----:R-:W3:Y:S04]  /*6c960*/  LDL.LU R16, [R1+0x34] ;  /* 0x0000340001107983 */ /* 0x001ee80000300800 */
[----:B------:R-:W4:Y:S04]  /*6c970*/  LDL.LU R14, [R1+0x2d8] ;  /* 0x0002d800010e7983 */ /* 0x000f280000300800 */
[----:B------:R-:W2:Y:S04]  /*6c980*/  LDL.LU R13, [R1+0x2dc] ;  /* 0x0002dc00010d7983 */ /* 0x000ea80000300800 */
[----:B------:R-:W2:Y:S04]  /*6c990*/  LDL.LU R5, [R1+0x2e0] ;  /* 0x0002e00001057983 */ /* 0x000ea80000300800 */
[----:B------:R-:W2:Y:S04]  /*6c9a0*/  LDL.LU R3, [R1+0x130] ;  /* 0x0001300001037983 */ /* 0x000ea80000300800 */
[----:B------:R-:W2:Y:S04]  /*6c9b0*/  LDL.LU R23, [R1+0x2e4] ;  /* 0x0002e40001177983 */ /* 0x000ea80000300800 */
[----:B------:R-:W-:Y:S04]  /*6c9c0*/  STL [R1+0xd0], R24 ;  /* 0x0000d01801007387 */ /* 0x000fe80000100800 */
[----:B------:R0:W-:Y:S04]  /*6c9d0*/  STL.64 [R1+0xd8], R26 ;  /* 0x0000d81a01007387 */ /* 0x0001e80000100a00 */
[----:B0-----:R-:W2:Y:S04]  /*6c9e0*/  LDL.LU.64 R26, [R1+0x3768] ;  /* 0x00376800011a7983 */ /* 0x001ea80000300a00 */
[----:B------:R-:W2:Y:S04]  /*6c9f0*/  LDL.LU.64 R24, [R1+0x3760] ;  /* 0x0037600001187983 */ /* 0x000ea80000300a00 */
[----:B------:R0:W-:Y:S04]  /*6ca00*/  STL [R1+0x3730], R22 ;  /* 0x0037301601007387 */ /* 0x0001e80000100800 */
[----:B0-----:R-:W3:Y:S04]  /*6ca10*/  LDL.LU R22, [R1+0x38] ;  /* 0x0000380001167983 */ /* 0x001ee80000300800 */
[----:B--2---:R-:W-:Y:S01]  /*6ca20*/  STSM.16.M88.4 [R10], R24 ;  /* 0x000000180a007844 */ /* 0x004fe20000000200 */
[----:B------:R-:W-:Y:S06]  /*6ca30*/  BAR.SYNC.DEFER_BLOCKING 0x0 ;  /* 0x0000000000007b1d */ /* 0x000fec0000010000 */
[----:B------:R-:W0:Y:S04]  /*6ca40*/  LDS.128 R24, [R11] ;  /* 0x000000000b187984 */ /* 0x000e280000000c00 */
[----:B0-----:R-:W-:Y:S04]  /*6ca50*/  STL.64 [R1+0xc0], R24 ;  /* 0x0000c01801007387 */ /* 0x001fe80000100a00 */
[----:B------:R0:W-:Y:S04]  /*6ca60*/  STL.64 [R1+0xc8], R26 ;  /* 0x0000c81a01007387 */ /* 0x0001e80000100a00 */
[----:B0-----:R-:W2:Y:S04]  /*6ca70*/  LDL.LU.64 R26, [R1+0x3758] ;  /* 0x00375800011a7983 */ /* 0x001ea80000300a00 */
[----:B------:R-:W2:Y:S01]  /*6ca80*/  LDL.LU.64 R24, [R1+0x3750] ;  /* 0x0037500001187983 */ /* 0x000ea20000300a00 */
[----:B------:R-:W-:Y:S06]  /*6ca90*/  BAR.SYNC.DEFER_BLOCKING 0x0 ;  /* 0x0000000000007b1d */ /* 0x000fec0000010000 */
[----:B--2---:R0:W-:Y:S04]  /*6caa0*/  STSM.16.M88.4 [R10], R24 ;  /* 0x000000180a007844 */ /* 0x0041e80000000200 */
[----:B0-----:R-:W2:Y:S04]  /*6cab0*/  LDL.LU.64 R26, [R1+0x3748] ;  /* 0x00374800011a7983 */ /* 0x001ea80000300a00 */
[----:B------:R-:W2:Y:S01]  /*6cac0*/  LDL.LU.64 R24, [R1+0x3740] ;  /* 0x0037400001187983 */ /* 0x000ea20000300a00 */
[----:B----4-:R-:W-:-:S02]  /*6cad0*/  PRMT R14, R14, 0x5210, R21 ;  /* 0x000052100e0e7816 */ /* 0x010fc40000000015 */
[----:B------:R-:W-:Y:S02]  /*6cae0*/  PRMT R13, R13, 0x5210, R20 ;  /* 0x000052100d0d7816 */ /* 0x000fe40000000014 */
[----:B------:R-:W-:Y:S01]  /*6caf0*/  PRMT R15, R23, 0x5210, R15 ;  /* 0x00005210170f7816 */ /* 0x000fe2000000000f */
[----:B------:R-:W-:Y:S01]  /*6cb00*/  BAR.SYNC.DEFER_BLOCKING 0x0 ;  /* 0x0000000000007b1d */ /* 0x000fe20000010000 */
[----:B--2---:R-:W-:-:S05]  /*6cb10*/  PRMT R24, R24, 0x5210, R17 ;  /* 0x0000521018187816 */ /* 0x004fca0000000011 */
[----:B------:R-:W3:Y:S02]  /*6cb20*/  LDL.LU R17, [R1+0x3738] ;  /* 0x0037380001117983 */ /* 0x000ee40000300800 */
[----:B---3--:R-:W-:Y:S02]  /*6cb30*/  PRMT R17, R17, 0x5210, R16 ;  /* 0x0000521011117816 */ /* 0x008fe40000000010 */
[----:B------:R-:W2:Y:S02]  /*6cb40*/  LDL.LU R16, [R1+0x3734] ;  /* 0x0037340001107983 */ /* 0x000ea40000300800 */
[----:B--2---:R-:W-:Y:S02]  /*6cb50*/  PRMT R16, R16, 0x5210, R22 ;  /* 0x0000521010107816 */ /* 0x004fe40000000016 */
[----:B------:R-:W0:Y:S04]  /*6cb60*/  LDS.128 R20, [R11] ;  /* 0x000000000b147984 */ /* 0x000e280000000c00 */
[----:B0-----:R-:W-:Y:S04]  /*6cb70*/  STL [R1+0xa4], R21 ;  /* 0x0000a41501007387 */ /* 0x001fe80000100800 */
[----:B------:R0:W-:Y:S04]  /*6cb80*/  STL.64 [R1+0xa8], R22 ;  /* 0x0000a81601007387 */ /* 0x0001e80000100a00 */
[----:B0-----:R-:W2:Y:S01]  /*6cb90*/  LDL.LU R22, [R1+0x3730] ;  /* 0x0037300001167983 */ /* 0x001ea20000300800 */
[----:B------:R-:W-:Y:S01]  /*6cba0*/  IMAD.MOV.U32 R23, RZ, RZ, R20 ;  /* 0x000000ffff177224 */ /* 0x000fe200078e0014 */
[----:B------:R-:W-:-:S02]  /*6cbb0*/  PRMT R5, R5, 0x5210, R19 ;  /* 0x0000521005057816 */ /* 0x000fc40000000013 */
[----:B------:R-:W-:Y:S02]  /*6cbc0*/  PRMT R3, R3, 0x5210, R18 ;  /* 0x0000521003037816 */ /* 0x000fe40000000012 */
[----:B------:R0:W-:Y:S01]  /*6cbd0*/  STL [R1+0x2650], R23 ;  /* 0x0026501701007387 */ /* 0x0001e20000100800 */
[----:B------:R-:W-:Y:S02]  /*6cbe0*/  IMAD.MOV.U32 R20, RZ, RZ, R14 ;  /* 0x000000ffff147224 */ /* 0x000fe400078e000e */
[----:B------:R-:W-:Y:S02]  /*6cbf0*/  IMAD.MOV.U32 R21, RZ, RZ, R13 ;  /* 0x000000ffff157224 */ /* 0x000fe400078e000d */
[----:B0-----:R-:W-:Y:S01]  /*6cc00*/  IMAD.MOV.U32 R23, RZ, RZ, R3 ;  /* 0x000000ffff177224 */ /* 0x001fe200078e0003 */
[----:B------:R-:W-:Y:S06]  /*6cc10*/  BAR.SYNC.DEFER_BLOCKING 0x0 ;  /* 0x0000000000007b1d */ /* 0x000fec0000010000 */
[----:B--2---:R0:W-:Y:S02]  /*6cc20*/  STL [R1+0x2728], R22 ;  /* 0x0027281601007387 */ /* 0x0041e40000100800 */
[----:B0-----:R-:W-:-:S05]  /*6cc30*/  IMAD.MOV.U32 R22, RZ, RZ, R5 ;  /* 0x000000ffff167224 */ /* 0x001fca00078e0005 */
[----:B------:R-:W-:Y:S01]  /*6cc40*/  STSM.16.M88.4 [R10], R20 ;  /* 0x000000140a007844 */ /* 0x000fe20000000200 */
[----:B------:R-:W-:Y:S06]  /*6cc50*/  BAR.SYNC.DEFER_BLOCKING 0x0 ;  /* 0x0000000000007b1d */ /* 0x000fec0000010000 */
[----:B------:R-:W0:Y:S04]  /*6cc60*/  LDS.128 R20, [R11] ;  /* 0x000000000b147984 */ /* 0x000e280000000c00 */
[----:B------:R-:W-:Y:S04]  /*6cc70*/  STL [R1+0x3718], R11 ;  /* 0x0037180b01007387 */ /* 0x000fe80000100800 */
[----:B0-----:R-:W-:Y:S04]  /*6cc80*/  STL.64 [R1+0x90], R20 ;  /* 0x0000901401007387 */ /* 0x001fe80000100a00 */
[----:B------:R0:W-:Y:S04]  /*6cc90*/  STL.64 [R1+0x98], R22 ;  /* 0x0000981601007387 */ /* 0x0001e80000100a00 */
[----:B0-----:R-:W2:Y:S04]  /*6cca0*/  LDL.LU R22, [R1+0xb84] ;  /* 0x000b840001167983 */ /* 0x001ea80000300800 */
[----:B------:R-:W3:Y:S04]  /*6ccb0*/  LDL.LU R19, [R1+0xb80] ;  /* 0x000b800001137983 */ /* 0x000ee80000300800 */
[----:B------:R-:W4:Y:S04]  /*6ccc0*/  LDL.LU R18, [R1+0xa94] ;  /* 0x000a940001127983 */ /* 0x000f280000300800 */
[----:B------:R-:W2:Y:S04]  /*6ccd0*/  LDL.LU R5, [R1+0xa90] ;  /* 0x000a900001057983 */ /* 0x000ea80000300800 */
[----:B------:R-:W2:Y:S04]  /*6cce0*/  LDL.LU R11, [R1+0x908] ;  /* 0x00090800010b7983 */ /* 0x000ea80000300800 */
[----:B------:R-:W2:Y:S04]  /*6ccf0*/  LDL.LU R23, [R1+0x8d0] ;  /* 0x0008d00001177983 */ /* 0x000ea80000300800 */
[----:B------:R-:W3:Y:S04]  /*6cd00*/  LDL.LU R3, [R1+0x8cc] ;  /* 0x0008cc0001037983 */ /* 0x000ee80000300800 */
[----:B------:R-:W3:Y:S04]  /*6cd10*/  LDL.LU R20, [R1+0xa08] ;  /* 0x000a080001147983 */ /* 0x000ee80000300800 */
[----:B------:R-:W3:Y:S01]  /*6cd20*/  LDL.LU R21, [R1+0x9fc] ;  /* 0x0009fc0001157983 */ /* 0x000ee20000300800 */
[----:B------:R-:W-:-:S02]  /*6cd30*/  IMAD.MOV.U32 R14, RZ, RZ, R29 ;  /* 0x000000ffff0e7224 */ /* 0x000fc400078e001d */
[----:B------:R-:W-:Y:S02]  /*6cd40*/  IMAD.MOV.U32 R29, RZ, RZ, R27 ;  /* 0x000000ffff1d7224 */ /* 0x000fe400078e001b */
[----:B------:R-:W-:Y:S01]  /*6cd50*/  IMAD.MOV.U32 R13, RZ, RZ, R25 ;  /* 0x000000ffff0d7224 */ /* 0x000fe200078e0019 */
[----:B------:R-:W-:Y:S06]  /*6cd60*/  BAR.SYNC.DEFER_BLOCKING 0x0 ;  /* 0x0000000000007b1d */ /* 0x000fec0000010000 */
[----:B--2---:R0:W-:Y:S04]  /*6cd70*/  STL.64 [R1+0x3728], R22 ;  /* 0x0037281601007387 */ /* 0x0041e80000100a00 */
[----:B---3--:R1:W-:Y:S01]  /*6cd80*/  STL.64 [R1+0x3720], R20 ;  /* 0x0037201401007387 */ /* 0x0083e20000100a00 */
[----:B0-----:R-:W-:-:S02]  /*6cd90*/  IMAD.MOV.U32 R22, RZ, RZ, R16 ;  /* 0x000000ffff167224 */ /* 0x001fc400078e0010 */
[----:B------:R-:W-:Y:S01]  /*6cda0*/  IMAD.MOV.U32 R23, RZ, RZ, R15 ;  /* 0x000000ffff177224 */ /* 0x000fe200078e000f */
[----:B------:R-:W2:Y:S01]  /*6cdb0*/  LDL.LU R16, [R1+0x9f8] ;  /* 0x0009f80001107983 */ /* 0x000ea20000300800 */
[----:B-1----:R-:W-:Y:S02]  /*6cdc0*/  IMAD.MOV.U32 R20, RZ, RZ, R24 ;  /* 0x000000ffff147224 */ /* 0x002fe400078e0018 */
[----:B------:R-:W-:Y:S02]  /*6cdd0*/  IMAD.MOV.U32 R21, RZ, RZ, R17 ;  /* 0x000000ffff157224 */ /* 0x000fe400078e0011 */
[----:B------:R-:W3:Y:S04]  /*6cde0*/  LDL.LU R17, [R1+0x9ec] ;  /* 0x0009ec0001117983 */ /* 0x000ee80000300800 */
[----:B------:R-:W2:Y:S04]  /*6cdf0*/  LDL.LU R24, [R1+0x9e8] ;  /* 0x0009e80001187983 */ /* 0x000ea80000300800 */
[----:B------:R-:W2:Y:S04]  /*6ce00*/  LDL.LU R27, [R1+0x9dc] ;  /* 0x0009dc00011b7983 */ /* 0x000ea80000300800 */
[----:B------:R-:W2:Y:S04]  /*6ce10*/  LDL.LU R25, [R1+0x800] ;  /* 0x0008000001197983 */ /* 0x000ea80000300800 */
[----:B------:R-:W2:Y:S04]  /*6ce20*/  LDL.LU R15, [R1+0x7fc] ;  /* 0x0007fc00010f7983 */ /* 0x000ea80000300800 */
[----:B------:R0:W-:Y:S04]  /*6ce30*/  STSM.16.M88.4 [R10], R20 ;  /* 0x000000140a007844 */ /* 0x0001e80000000200 */
[----:B0-----:R-:W3:Y:S04]  /*6ce40*/  LDL.LU.64 R22, [R1+0x3728] ;  /* 0x0037280001167983 */ /* 0x001ee80000300a00 */
[----:B------:R-:W3:Y:S04]  /*6ce50*/  LDL.LU.64 R20, [R1+0x3720] ;  /* 0x0037200001147983 */ /* 0x000ee80000300a00 */
[----:B------:R0:W-:Y:S04]  /*6ce60*/  STL [R1+0x3714], R10 ;  /* 0x0037140a01007387 */ /* 0x0001e80000100800 */
[----:B0-----:R-:W3:Y:S01]  /*6ce70*/  LDL.LU R10, [R1+0x8fc] ;  /* 0x0008fc00010a7983 */ /* 0x001ee20000300800 */
[----:B------:R-:W-:-:S02]  /*6ce80*/  LOP3.LUT R11, R11, 0xffff, RZ, 0xc0, !PT ;  /* 0x0000ffff0b0b7812 */ /* 0x000fc400078ec0ff */
[----:B------:R-:W-:-:S03]  /*6ce90*/  LOP3.LUT R3, R3, 0xffff, RZ, 0xc0, !PT ;  /* 0x0000ffff03037812 */ /* 0x000fc600078ec0ff */
[----:B------:R0:W-:Y:S01]  /*6cea0*/  STL [R1+0x30], R11 ;  /* 0x0000300b01007387 */ /* 0x0001e20000100800 */
[----:B------:R-:W-:Y:S02]  /*6ceb0*/  LOP3.LUT R19, R19, 0xffff, RZ, 0xc0, !PT ;  /* 0x0000ffff13137812 */ /* 0x000fe400078ec0ff */
[----:B----4-:R-:W-:Y:S02]  /*6cec0*/  LOP3.LUT R18, R18, 0xffff, RZ, 0xc0, !PT ;  /* 0x0000ffff12127812 */ /* 0x010fe400078ec0ff */
[----:B------:R-:W-:Y:S01]  /*6ced0*/  LOP3.LUT R5, R5, 0xffff, RZ, 0xc0, !PT ;  /* 0x0000ffff05057812 */ /* 0x000fe200078ec0ff */
[----:B------:R-:W-:Y:S01]  /*6cee0*/  BAR.SYNC.DEFER_BLOCKING 0x0 ;  /* 0x0000000000007b1d */ /* 0x000fe20000010000 */
[----:B--2---:R-:W-:Y:S02]  /*6cef0*/  PRMT R15, R15, 0x4210, R3 ;  /* 0x000042100f0f7816 */ /* 0x004fe40000000003 */
[----:B---3--:R-:W-:Y:S02]  /*6cf00*/  LOP3.LUT R23, R23, 0xffff, RZ, 0xc0, !PT ;  /* 0x0000ffff17177812 */ /* 0x008fe400078ec0ff */
[----:B------:R-:W-:-:S02]  /*6cf10*/  PRMT R20, R20, 0x4210, R11 ;  /* 0x0000421014147816 */ /* 0x000fc4000000000b */
[----:B0-----:R-:W2:Y:S01]  /*6cf20*/  LDL.LU R11, [R1+0x3718] ;  /* 0x00371800010b7983 */ /* 0x001ea20000300800 */
[----:B------:R-:W-:Y:S02]  /*6cf30*/  PRMT R16, R16, 0x4210, R23 ;  /* 0x0000421010107816 */ /* 0x000fe40000000017 */
[----:B------:R-:W-:-:S05]  /*6cf40*/  LOP3.LUT R10, R10, 0xffff, RZ, 0xc0, !PT ;  /* 0x0000ffff0a0a7812 */ /* 0x000fca00078ec0ff */
[----:B------:R-:W-:Y:S04]  /*6cf50*/  STL [R1+0x34], R10 ;  /* 0x0000340a01007387 */ /* 0x000fe80000100800 */
[----:B------:R0:W-:Y:S01]  /*6cf60*/  STL [R1+0x20], R20 ;  /* 0x0000201401007387 */ /* 0x0001e20000100800 */
[----:B------:R-:W-:Y:S02]  /*6cf70*/  LOP3.LUT R22, R22, 0xffff, RZ, 0xc0, !PT ;  /* 0x0000ffff16167812 */ /* 0x000fe400078ec0ff */
[----:B0-----:R-:W-:-:S05]  /*6cf80*/  PRMT R20, R21, 0x4210, R10 ;  /* 0x0000421015147816 */ /* 0x001fca000000000a */
[----:B------:R-:W-:Y:S04]  /*6cf90*/  STL [R1+0x24], R20 ;  /* 0x0000241401007387 */ /* 0x000fe80000100800 */
[----:B------:R0:W-:Y:S01]  /*6cfa0*/  STL [R1+0x28], R16 ;  /* 0x0000281001007387 */ /* 0x0001e20000100800 */
[----:B------:R-:W-:-:S03]  /*6cfb0*/  PRMT R10, R17, 0x4210, R22 ;  /* 0x00004210110a7816 */ /* 0x000fc60000000016 */
[----:B------:R1:W-:Y:S04]  /*6cfc0*/  STL [R1+0x2c], R15 ;  /* 0x00002c0f01007387 */ /* 0x0003e80000100800 */
[----:B0-----:R-:W3:Y:S04]  /*6cfd0*/  LDL.LU R16, [R1+0x2f4] ;  /* 0x0002f40001107983 */ /* 0x001ee80000300800 */
[----:B------:R-:W4:Y:S04]  /*6cfe0*/  LDL.LU R20, [R1+0x2f8] ;  /* 0x0002f80001147983 */ /* 0x000f280000300800 */
[----:B------:R-:W4:Y:S04]  /*6cff0*/  LDL.LU R21, [R1+0x2fc] ;  /* 0x0002fc0001157983 */ /* 0x000f280000300800 */
[----:B------:R-:W3:Y:S04]  /*6d000*/  LDL.LU R17, [R1+0x300] ;  /* 0x0003000001117983 */ /* 0x000ee80000300800 */
[----:B-1----:R-:W2:Y:S01]  /*6d010*/  LDL.LU R15, [R1+0x134] ;  /* 0x00013400010f7983 */ /* 0x002ea20000300800 */
[----:B------:R-:W-:-:S02]  /*6d020*/  PRMT R24, R24, 0x4210, R19 ;  /* 0x0000421018187816 */ /* 0x000fc40000000013 */
[----:B------:R-:W-:Y:S02]  /*6d030*/  PRMT R27, R27, 0x4210, R18 ;  /* 0x000042101b1b7816 */ /* 0x000fe40000000012 */
[----:B------:R-:W-:Y:S01]  /*6d040*/  PRMT R25, R25, 0x4210, R5 ;  /* 0x0000421019197816 */ /* 0x000fe20000000005 */
[----:B--2---:R-:W-:Y:S04]  /*6d050*/  STL.64 [R1+0x36f8], R14 ;  /* 0x0036f80e01007387 */ /* 0x004fe80000100a00 */
[----:B------:R0:W-:Y:S02]  /*6d060*/  STL.64 [R1+0x36f0], R12 ;  /* 0x0036f00c01007387 */ /* 0x0001e40000100a00 */
[----:B0-----:R-:W-:Y:S02]  /*6d070*/  IMAD.MOV.U32 R12, RZ, RZ, R10 ;  /* 0x000000ffff0c7224 */ /* 0x001fe400078e000a */
[----:B------:R-:W2:Y:S01]  /*6d080*/  LDL.LU R10, [R1+0x3714] ;  /* 0x00371400010a7983 */ /* 0x000ea20000300800 */
[----:B------:R-:W-:-:S03]  /*6d090*/  IMAD.MOV.U32 R13, RZ, RZ, R24 ;  /* 0x000000ffff0d7224 */ /* 0x000fc600078e0018 */
[----:B------:R-:W-:Y:S04]  /*6d0a0*/  STL.64 [R1+0x3708], R22 ;  /* 0x0037081601007387 */ /* 0x000fe80000100a00 */
[----:B----4-:R-:W-:Y:S04]  /*6d0b0*/  STL.64 [R1+0x3700], R20 ;  /* 0x0037001401007387 */ /* 0x010fe80000100a00 */
[----:B------:R-:W4:Y:S04]  /*6d0c0*/  LDL.LU R24, [R1+0x3710] ;  /* 0x0037100001187983 */ /* 0x000f280000300800 */
[----:B------:R-:W0:Y:S01]  /*6d0d0*/  LDS.128 R20, [R11] ;  /* 0x000000000b147984 */ /* 0x000e220000000c00 */
[----:B------:R-:W-:-:S02]  /*6d0e0*/  IMAD.MOV.U32 R14, RZ, RZ, R27 ;  /* 0x000000ffff0e7224 */ /* 0x000fc400078e001b */
[----:B------:R-:W-:Y:S01]  /*6d0f0*/  IMAD.MOV.U32 R15, RZ, RZ, R25 ;  /* 0x000000ffff0f7224 */ /* 0x000fe200078e0019 */
[----:B------:R-:W2:Y:S01]  /*6d100*/  LDL.LU R27, [R1+0x304] ;  /* 0x00030400011b7983 */ /* 0x000ea20000300800 */
[----:B------:R-:W-:Y:S01]  /*6d110*/  BAR.SYNC.DEFER_BLOCKING 0x0 ;  /* 0x0000000000007b1d */ /* 0x000fe20000010000 */
[----:B0-----:R-:W-:-:S05]  /*6d120*/  IMAD.MOV.U32 R25, RZ, RZ, R23 ;  /* 0x000000ffff197224 */ /* 0x001fca00078e0017 */
[----:B------:R-:W-:Y:S04]  /*6d130*/  STL.64 [R1+0x80], R20 ;  /* 0x0000801401007387 */ /* 0x000fe80000100a00 */
[----:B------:R0:W-:Y:S04]  /*6d140*/  STL [R1+0x88], R22 ;  /* 0x0000881601007387 */ /* 0x0001e80000100800 */
[----:B0-----:R-:W2:Y:S04]  /*6d150*/  LDL.LU.64 R22, [R1+0x3708] ;  /* 0x0037080001167983 */ /* 0x001ea80000300a00 */
[----:B------:R-:W2:Y:S04]  /*6d160*/  LDL.LU.64 R20, [R1+0x3700] ;  /* 0x0037000001147983 */ /* 0x000ea80000300a00 */
[----:B----4-:R0:W-:Y:S04]  /*6d170*/  STL.64 [R1+0x2620], R24 ;  /* 0x0026201801007387 */ /* 0x0101e80000100a00 */
[----:B0-----:R-:W4:Y:S04]  /*6d180*/  LDL.LU R24, [R1+0x34] ;  /* 0x0000340001187983 */ /* 0x001f280000300800 */
[----:B------:R-:W4:Y:S04]  /*6d190*/  LDL.LU R25, [R1+0x2ec] ;  /* 0x0002ec0001197983 */ /* 0x000f280000300800 */
[----:B------:R-:W-:Y:S04]  /*6d1a0*/  STL.64 [R1+0x36e8], R18 ;  /* 0x0036e81201007387 */ /* 0x000fe80000100a00 */
[----:B---3--:R0:W-:Y:S04]  /*6d1b0*/  STL.64 [R1+0x36e0], R16 ;  /* 0x0036e01001007387 */ /* 0x0081e80000100a00 */
[----:B0-----:R-:W3:Y:S04]  /*6d1c0*/  LDL.LU R16, [R1+0x20] ;  /* 0x0000200001107983 */ /* 0x001ee80000300800 */
[----:B------:R-:W3:Y:S04]  /*6d1d0*/  LDL.LU R17, [R1+0x24] ;  /* 0x0000240001117983 */ /* 0x000ee80000300800 */
[----:B------:R-:W3:Y:S04]  /*6d1e0*/  LDL.LU R18, [R1+0x28] ;  /* 0x0000280001127983 */ /* 0x000ee80000300800 */
[----:B------:R-:W3:Y:S04]  /*6d1f0*/  LDL.LU R19, [R1+0x2c] ;  /* 0x00002c0001137983 */ /* 0x000ee80000300800 */
[----:B--2---:R-:W-:Y:S01]  /*6d200*/  STSM.16.M88.4 [R10], R12 ;  /* 0x0000000c0a007844 */ /* 0x004fe20000000200 */
[----:B------:R-:W-:Y:S06]  /*6d210*/  BAR.SYNC.DEFER_BLOCKING 0x0 ;  /* 0x0000000000007b1d */ /* 0x000fec0000010000 */
[----:B------:R-:W0:Y:S02]  /*6d220*/  LDS.128 R12, [R11] ;  /* 0x000000000b0c7984 */ /* 0x000e240000000c00 */
[----:B------:R-:W-:Y:S06]  /*6d230*/  BAR.SYNC.DEFER_BLOCKING 0x0 ;  /* 0x0000000000007b1d */ /* 0x000fec0000010000 */
[----:B0-----:R-:W-:Y:S04]  /*6d240*/  STL.64 [R1+0xb0], R12 ;  /* 0x0000b00c01007387 */ /* 0x001fe80000100a00 */
[----:B------:R0:W-:Y:S04]  /*6d250*/  STL.64 [R1+0xb8], R14 ;  /* 0x0000b80e01007387 */ /* 0x0001e80000100a00 */
[----:B0-----:R-:W2:Y:S04]  /*6d260*/  LDL.LU.64 R14, [R1+0x36f8] ;  /* 0x0036f800010e7983 */ /* 0x001ea80000300a00 */
[----:B------:R-:W2:Y:S04]  /*6d270*/  LDL.LU.64 R12, [R1+0x36f0] ;  /* 0x0036f000010c7983 */ /* 0x000ea80000300a00 */
[----:B------:R0:W-:Y:S04]  /*6d280*/  STL.64 [R1+0x36d8], R6 ;  /* 0x0036d80601007387 */ /* 0x0001e80000100a00 */
[----:B0-----:R-:W2:Y:S04]  /*6d290*/  LDL.LU R6, [R1+0x30] ;  /* 0x0000300001067983 */ /* 0x001ea80000300800 */
[----:B------:R-:W2:Y:S04]  /*6d2a0*/  LDL.LU R7, [R1+0x2e8] ;  /* 0x0002e80001077983 */ /* 0x000ea80000300800 */
[----:B------:R-:W-:Y:S04]  /*6d2b0*/  STL [R1+0x36d0], R4 ;  /* 0x0036d00401007387 */ /* 0x000fe80000100800 */
[----:B---3--:R0:W-:Y:S04]  /*6d2c0*/  STSM.16.M88.4 [R10], R16 ;  /* 0x000000100a007844 */ /* 0x0081e80000000200 */
[----:B0-----:R-:W3:Y:S04]  /*6d2d0*/  LDL.LU.64 R18, [R1+0x36e8] ;  /* 0x0036e80001127983 */ /* 0x001ee80000300a00 */
[----:B------:R-:W3:Y:S01]  /*6d2e0*/  LDL.LU.64 R16, [R1+0x36e0] ;  /* 0x0036e00001107983 */ /* 0x000ee20000300a00 */
[----:B----4-:R-:W-:-:S02]  /*6d2f0*/  PRMT R4, R25, 0x5210, R24 ;  /* 0x0000521019047816 */ /* 0x010fc40000000018 */
[----:B--2---:R-:W-:-:S05]  /*6d300*/  PRMT R6, R7, 0x5210, R6 ;  /* 0x0000521007067816 */ /* 0x004fca0000000006 */
[----:B------:R-:W-:Y:S04]  /*6d310*/  STL [R1+0x20], R6 ;  /* 0x0000200601007387 */ /* 0x000fe80000100800 */
[----:B------:R-:W-:Y:S01]  /*6d320*/  STL [R1+0x24], R4 ;  /* 0x0000240401007387 */ /* 0x000fe20000100800 */
[----:B------:R-:W-:Y:S01]  /*6d330*/  BAR.SYNC.DEFER_BLOCKING 0x0 ;  /* 0x0000000000007b1d */ /* 0x000fe20000010000 */
[----:B---3--:R-:W-:Y:S02]  /*6d340*/  PRMT R16, R16, 0x5210, R23 ;  /* 0x0000521010107816 */ /* 0x008fe40000000017 */
[----:B------:R-:W-:-:S03]  /*6d350*/  PRMT R23, R15, 0x5210, R5 ;  /* 0x000052100f177816 */ /* 0x000fc60000000005 */
[----:B------:R-:W0:Y:S04]  /*6d360*/  LDS.128 R4, [R11] ;  /* 0x000000000b047984 */ /* 0x000e280000000c00 */
[----:B0-----:R-:W-:Y:S04]  /*6d370*/  STL.64 [R1+0xf0], R4 ;  /* 0x0000f00401007387 */ /* 0x001fe80000100a00 */
[----:B------:R0:W-:Y:S04]  /*6d380*/  STL.64 [R1+0xf8], R6 ;  /* 0x0000f80601007387 */ /* 0x0001e80000100a00 */
[----:B0-----:R-:W2:Y:S01]  /*6d390*/  LDL.LU.64 R6, [R1+0x36d8] ;  /* 0x0036d80001067983 */ /* 0x001ea20000300a00 */
[----:B------:R-:W-:-:S02]  /*6d3a0*/  PRMT R20, R20, 0x5210, R22 ;  /* 0x0000521014147816 */ /* 0x000fc40000000016 */
[----:B------:R-:W-:Y:S01]  /*6d3b0*/  PRMT R21, R21, 0x5210, R19 ;  /* 0x0000521015157816 */ /* 0x000fe20000000013 */
[----:B------:R-:W3:Y:S01]  /*6d3c0*/  LDL.LU R4, [R1+0x36d0] ;  /* 0x0036d00001047983 */ /* 0x000ee20000300800 */
[----:B------:R-:W-:Y:S01]  /*6d3d0*/  PRMT R22, R17, 0x5210, R18 ;  /* 0x0000521011167816 */ /* 0x000fe20000000012 */
[----:B------:R-:W-:Y:S06]  /*6d3e0*/  BAR.SYNC.DEFER_BLOCKING 0x0 ;  /* 0x0000000000007b1d */ /* 0x000fec0000010000 */
[----:B------:R-:W-:Y:S02]  /*6d3f0*/  STSM.16.M88.4 [R10], R20 ;  /* 0x000000140a007844 */ /* 0x000fe40000000200 */
[----:B------:R-:W-:Y:S06]  /*6d400*/  BAR.SYNC.DEFER_BLOCKING 0x0 ;  /* 0x0000000000007b1d */ /* 0x000fec0000010000 */
[----:B------:R-:W0:Y:S01]  /*6d410*/  LDS.128 R20, [R11] ;  /* 0x000000000b147984 */ /* 0x000e220000000c00 */
[----:B------:R-:W-:Y:S01]  /*6d420*/  PRMT R3, R27, 0x5210, R3 ;  /* 0x000052101b037816 */ /* 0x000fe20000000003 */
[----:B------:R-:W-:-:S02]  /*6d430*/  IMAD.MOV.U32 R15, RZ, RZ, R13 ;  /* 0x000000ffff0f7224 */ /* 0x000fc400078e000d */
[----:B------:R-:W-:Y:S02]  /*6d440*/  IMAD.MOV.U32 R13, RZ, RZ, R14 ;  /* 0x000000ffff0d7224 */ /* 0x000fe400078e000e */
[----:B------:R-:W-:Y:S01]  /*6d450*/  IMAD.MOV.U32 R14, RZ, RZ, R26 ;  /* 0x000000ffff0e7224 */ /* 0x000fe200078e001a */
[----:B0-----:R-:W-:Y:S04]  /*6d460*/  STL.64 [R1+0x130], R20 ;  /* 0x0001301401007387 */ /* 0x001fe80000100a00 */
[----:B------:R-:W-:Y:S01]  /*6d470*/  STL [R1+0x138], R22 ;  /* 0x0001381601007387 */ /* 0x000fe20000100800 */
[----:B------:R-:W-:-:S03]  /*6d480*/  IMAD.MOV.U32 R27, RZ, RZ, R23 ;  /* 0x000000ffff1b7224 */ /* 0x000fc600078e0017 */
[----:B--2---:R0:W-:Y:S04]  /*6d490*/  STL [R1+0x36b8], R7 ;  /* 0x0036b80701007387 */ /* 0x0041e80000100800 */
[----:B------:R-:W2:Y:S04]  /*6d4a0*/  LDL.LU R18, [R1+0xb74] ;  /* 0x000b740001127983 */ /* 0x000ea80000300800 */
[----:B------:R-:W4:Y:S04]  /*6d4b0*/  LDL.LU R25, [R1+0xb70] ;  /* 0x000b700001197983 */ /* 0x000f280000300800 */
[----:B------:R-:W2:Y:S04]  /*6d4c0*/  LDL.LU R24, [R1+0xa84] ;  /* 0x000a840001187983 */ /* 0x000ea80000300800 */
[----:B------:R-:W2:Y:S04]  /*6d4d0*/  LDL.LU R23, [R1+0xa80] ;  /* 0x000a800001177983 */ /* 0x000ea80000300800 */
[----:B0-----:R-:W2:Y:S04]  /*6d4e0*/  LDL.LU R7, [R1+0x928] ;  /* 0x0009280001077983 */ /* 0x001ea80000300800 */
[----:B------:R-:W2:Y:S04]  /*6d4f0*/  LDL.LU R22, [R1+0x8f0] ;  /* 0x0008f00001167983 */ /* 0x000ea80000300800 */
[----:B------:R-:W3:Y:S04]  /*6d500*/  LDL.LU R5, [R1+0x8ec] ;  /* 0x0008ec0001057983 */ /* 0x000ee80000300800 */
[----:B------:R-:W3:Y:S04]  /*6d510*/  LDL.LU R26, [R1+0xa2c] ;  /* 0x000a2c00011a7983 */ /* 0x000ee80000300800 */
[----:B------:R-:W3:Y:S04]  /*6d520*/  LDL.LU R17, [R1+0xa28] ;  /* 0x000a280001117983 */ /* 0x000ee80000300800 */
[----:B------:R-:W3:Y:S04]  /*6d530*/  LDL.LU R19, [R1+0xa1c] ;  /* 0x000a1c0001137983 */ /* 0x000ee80000300800 */
[----:B------:R-:W3:Y:S04]  /*6d540*/  LDL.LU R20, [R1+0xa18] ;  /* 0x000a180001147983 */ /* 0x000ee80000300800 */
[----:B------:R-:W3:Y:S01]  /*6d550*/  LDL.LU R21, [R1+0xa0c] ;  /* 0x000a0c0001157983 */ /* 0x000ee20000300800 */
[----:B------:R-:W-:Y:S06]  /*6d560*/  BAR.SYNC.DEFER_BLOCKING 0x0 ;  /* 0x0000000000007b1d */ /* 0x000fec0000010000 */
[----:B--2---:R-:W-:Y:S04]  /*6d570*/  STL.64 [R1+0x36c8], R22 ;  /* 0x0036c81601007387 */ /* 0x004fe80000100a00 */
[----:B---3--:R0:W-:Y:S04]  /*6d580*/  STL.64 [R1+0x36c0], R20 ;  /* 0x0036c01401007387 */ /* 0x0081e80000100a00 */
[----:B0-----:R-:W2:Y:S04]  /*6d590*/  LDL.LU R20, [R1+0x20] ;  /* 0x0000200001147983 */ /* 0x001ea80000300800 */
[----:B------:R-:W2:Y:S01]  /*6d5a0*/  LDL.LU R21, [R1+0x24] ;  /* 0x0000240001157983 */ /* 0x000ea20000300800 */
[----:B------:R-:W-:-:S02]  /*6d5b0*/  IMAD.MOV.U32 R23, RZ, RZ, R3 ;  /* 0x000000ffff177224 */ /* 0x000fc400078e0003 */
[----:B------:R-:W-:Y:S01]  /*6d5c0*/  IMAD.MOV.U32 R22, RZ, RZ, R16 ;  /* 0x000000ffff167224 */ /* 0x000fe200078e0010 */
[----:B------:R-:W3:Y:S04]  /*6d5d0*/  LDL.LU R3, [R1+0x824] ;  /* 0x0008240001037983 */ /* 0x000ee80000300800 */
[----:B------:R-:W3:Y:S04]  /*6d5e0*/  LDL.LU R16, [R1+0x818] ;  /* 0x0008180001107983 */ /* 0x000ee80000300800 */
[----:B------:R0:W-:Y:S04]  /*6d5f0*/  STL [R1+0x36b4], R11 ;  /* 0x0036b40b01007387 */ /* 0x0001e80000100800 */
[----:B0-----:R-:W3:Y:S04]  /*6d600*/  LDL.LU R11, [R1+0xa30] ;  /* 0x000a3000010b7983 */ /* 0x001ee80000300800 */
[----:B------:R0:W-:Y:S04]  /*6d610*/  STL [R1+0x25bc], R27 ;  /* 0x0025bc1b01007387 */ /* 0x0001e80000100800 */
[----:B0-----:R-:W4:Y:S04]  /*6d620*/  LDL.LU R27, [R1+0x91c] ;  /* 0x00091c00011b7983 */ /* 0x001f280000300800 */
[----:B--2---:R0:W-:Y:S04]  /*6d630*/  STSM.16.M88.4 [R10], R20 ;  /* 0x000000140a007844 */ /* 0x0041e80000000200 */
[----:B0-----:R-:W2:Y:S04]  /*6d640*/  LDL.LU.64 R22, [R1+0x36c8] ;  /* 0x0036c80001167983 */ /* 0x001ea80000300a00 */
[----:B------:R-:W2:Y:S01]  /*6d650*/  LDL.LU.64 R20, [R1+0x36c0] ;  /* 0x0036c00001147983 */ /* 0x000ea20000300a00 */
[----:B------:R-:W-:-:S02]  /*6d660*/  LOP3.LUT R18, R18, 0xffff, RZ, 0xc0, !PT ;  /* 0x0000ffff12127812 */ /* 0x000fc400078ec0ff */
[----:B------:R-:W-:-:S03]  /*6d670*/  LOP3.LUT R7, R7, 0xffff, RZ, 0xc0, !PT ;  /* 0x0000ffff07077812 */ /* 0x000fc600078ec0ff */
[----:B------:R-:W-:Y:S01]  /*6d680*/  STL [R1+0x3c], R18 ;  /* 0x00003c1201007387 */ /* 0x000fe20000100800 */
[----:B---3--:R-:W-:-:S03]  /*6d690*/  PRMT R11, R11, 0x4210, R7 ;  /* 0x000042100b0b7816 */ /* 0x008fc60000000007 */
[----:B------:R0:W-:Y:S01]  /*6d6a0*/  STL [R1+0x30], R7 ;  /* 0x0000300701007387 */ /* 0x0001e20000100800 */
[----:B----4-:R-:W-:Y:S02]  /*6d6b0*/  LOP3.LUT R25, R25, 0xffff, RZ, 0xc0, !PT ;  /* 0x0000ffff19197812 */ /* 0x010fe400078ec0ff */
[----:B------:R-:W-:Y:S01]  /*6d6c0*/  LOP3.LUT R27, R27, 0xffff, RZ, 0xc0, !PT ;  /* 0x0000ffff1b1b7812 */ /* 0x000fe200078ec0ff */
[----:B0-----:R-:W3:Y:S01]  /*6d6d0*/  LDL.LU R7, [R1+0x36b8] ;  /* 0x0036b80001077983 */ /* 0x001ee20000300800 */
[----:B------:R-:W-:-:S03]  /*6d6e0*/  PRMT R19, R19, 0x4210, R18 ;  /* 0x0000421013137816 */ /* 0x000fc60000000012 */
[----:B------:R-:W-:Y:S01]  /*6d6f0*/  STL [R1+0x34], R27 ;  /* 0x0000341b01007387 */ /* 0x000fe20000100800 */
[----:B------:R-:W-:Y:S02]  /*6d700*/  LOP3.LUT R5, R5, 0xffff, RZ, 0xc0, !PT ;  /* 0x0000ffff05057812 */ /* 0x000fe400078ec0ff */
[----:B------:R-:W-:Y:S01]  /*6d710*/  LOP3.LUT R24, R24, 0xffff, RZ, 0xc0, !PT ;  /* 0x0000ffff18187812 */ /* 0x000fe200078ec0ff */
[----:B------:R-:W-:Y:S01]  /*6d720*/  BAR.SYNC.DEFER_BLOCKING 0x0 ;  /* 0x0000000000007b1d */ /* 0x000fe20000010000 */
[----:B--2---:R-:W-:-:S05]  /*6d730*/  LOP3.LUT R22, R22, 0xffff, RZ, 0xc0, !PT ;  /* 0x0000ffff16167812 */ /* 0x004fca00078ec0ff */
[----:B------:R-:W-:Y:S01]  /*6d740*/  STL [R1+0x38], R22 ;  /* 0x0000381601007387 */ /* 0x000fe20000100800 */
[----:B------:R-:W-:-:S03]  /*6d750*/  PRMT R18, R20, 0x4210, R25 ;  /* 0x0000421014127816 */ /* 0x000fc60000000019 */
[----:B------:R-:W-:Y:S04]  /*6d760*/  STL [R1+0x3678], R12 ;  /* 0x0036780c01007387 */ /* 0x000fe80000100800 */
[----:B------:R0:W-:Y:S04]  /*6d770*/  STL [R1+0x367c], R0 ;  /* 0x00367c0001007387 */ /* 0x0001e80000100800 */
[----:B0-----:R-:W2:Y:S04]  /*6d780*/  LDL.LU R0, [R1+0x30] ;  /* 0x0000300001007983 */ /* 0x001ea80000300800 */
[----:B------:R-:W2:Y:S04]  /*6d790*/  LDL.LU R20, [R1+0x308] ;  /* 0x0003080001147983 */ /* 0x000ea80000300800 */
[----:B------:R-:W4:Y:S01]  /*6d7a0*/  LDL.LU R12, [R1+0x34] ;  /* 0x00003400010c7983 */ /* 0x000f220000300800 */
[----:B------:R-:W-:-:S02]  /*6d7b0*/  PRMT R16, R16, 0x4210, R5 ;  /* 0x0000421010107816 */ /* 0x000fc40000000005 */
[----:B------:R-:W-:Y:S01]  /*6d7c0*/  PRMT R17, R17, 0x4210, R22 ;  /* 0x0000421011117816 */ /* 0x000fe20000000016 */
[----:B------:R0:W-:Y:S01]  /*6d7d0*/  STL.64 [R1+0x36a8], R14 ;  /* 0x0036a80e01007387 */ /* 0x0001e20000100a00 */
[----:B------:R-:W-:Y:S02]  /*6d7e0*/  PRMT R26, R26, 0x4210, R27 ;  /* 0x000042101a1a7816 */ /* 0x000fe4000000001b */
[----:B------:R-:W-:Y:S01]  /*6d7f0*/  PRMT R27, R21, 0x4210, R24 ;  /* 0x00004210151b7816 */ /* 0x000fe20000000018 */
[----:B0-----:R-:W-:Y:S02]  /*6d800*/  IMAD.MOV.U32 R15, RZ, RZ, R18 ;  /* 0x000000ffff0f7224 */ /* 0x001fe400078e0012 */
[----:B------:R-:W-:Y:S01]  /*6d810*/  IMAD.MOV.U32 R14, RZ, RZ, R19 ;  /* 0x000000ffff0e7224 */ /* 0x000fe200078e0013 */
[----:B----4-:R0:W-:Y:S04]  /*6d820*/  STL.64 [R1+0x36a0], R12 ;  /* 0x0036a00c01007387 */ /* 0x0101e80000100a00 */
[----:B------:R-:W4:Y:S04]  /*6d830*/  LDL.LU R21, [R1+0x30c] ;  /* 0x00030c0001157983 */ /* 0x000f280000300800 */
[----:B------:R-:W2:Y:S01]  /*6d840*/  LDL.LU R22, [R1+0x310] ;  /* 0x0003100001167983 */ /* 0x000ea20000300800 */
[----:B0-----:R-:W-:-:S02]  /*6d850*/  IMAD.MOV.U32 R13, RZ, RZ, R16 ;  /* 0x000000ffff0d7224 */ /* 0x001fc400078e0010 */
[----:B------:R-:W-:Y:S01]  /*6d860*/  IMAD.MOV.U32 R12, RZ, RZ, R17 ;  /* 0x000000ffff0c7224 */ /* 0x000fe200078e0011 */
[----:B------:R-:W2:Y:S04]  /*6d870*/  LDL.LU R16, [R1+0x314] ;  /* 0x0003140001107983 */ /* 0x000ea80000300800 */
[----:B------:R-:W2:Y:S04]  /*6d880*/  LDL.LU R17, [R1+0x318] ;  /* 0x0003180001117983 */ /* 0x000ea80000300800 */
[----:B------:R-:W2:Y:S04]  /*6d890*/  LDL.LU R18, [R1+0x31c] ;  /* 0x00031c0001127983 */ /* 0x000ea80000300800 */
[----:B------:R-:W2:Y:S04]  /*6d8a0*/  LDL.LU R19, [R1+0x2d4] ;  /* 0x0002d40001137983 */ /* 0x000ea80000300800 */
[----:B--2---:R-:W-:Y:S04]  /*6d8b0*/  STL.64 [R1+0x3688], R18 ;  /* 0x0036881201007387 */ /* 0x004fe80000100a00 */
[----:B------:R0:W-:Y:S02]  /*6d8c0*/  STL.64 [R1+0x3680], R16 ;  /* 0x0036801001007387 */ /* 0x0001e40000100a00 */
[----:B0-----:R-:W-:-:S02]  /*6d8d0*/  IMAD.MOV.U32 R16, RZ, RZ, R11 ;  /* 0x000000ffff107224 */ /* 0x001fc400078e000b */
[----:B------:R-:W2:Y:S01]  /*6d8e0*/  LDL.LU R11, [R1+0x36b4] ;  /* 0x0036b400010b7983 */ /* 0x000ea20000300800 */
[----:B------:R-:W-:-:S03]  /*6d8f0*/  IMAD.MOV.U32 R17, RZ, RZ, R26 ;  /* 0x000000ffff117224 */ /* 0x000fc600078e001a */
[----:B------:R-:W4:Y:S01]  /*6d900*/  LDL.LU R26, [R1+0x36b0] ;  /* 0x0036b000011a7983 */ /* 0x000f220000300800 */
[----:B------:R-:W-:-:S03]  /*6d910*/  IMAD.MOV.U32 R18, RZ, RZ, R12 ;  /* 0x000000ffff127224 */ /* 0x000fc600078e000c */
[----:B---3--:R-:W-:Y:S01]  /*6d920*/  STL.64 [R1+0x3698], R6 ;  /* 0x0036980601007387 */ /* 0x008fe20000100a00 */
[----:B------:R-:W-:-:S03]  /*6d930*/  IMAD.MOV.U32 R19, RZ, RZ, R13 ;  /* 0x000000ffff137224 */ /* 0x000fc600078e000d */
[----:B------:R0:W-:Y:S02]  /*6d940*/  STL.64 [R1+0x3690], R4 ;  /* 0x0036900401007387 */ /* 0x0001e40000100a00 */
[----:B0-----:R-:W-:Y:S02]  /*6d950*/  IMAD.MOV.U32 R4, RZ, RZ, R14 ;  /* 0x000000ffff047224 */ /* 0x001fe400078e000e */
[----:B------:R-:W-:Y:S01]  /*6d960*/  IMAD.MOV.U32 R5, RZ, RZ, R15 ;  /* 0x000000ffff057224 */ /* 0x000fe200078e000f */
[----:B------:R-:W-:-:S04]  /*6d970*/  LOP3.LUT R23, R23, 0xffff, RZ, 0xc0, !PT ;  /* 0x0000ffff17177812 */ /* 0x000fc800078ec0ff */
[----:B------:R-:W-:Y:S01]  /*6d980*/  PRMT R3, R3, 0x4210, R23 ;  /* 0x0000421003037816 */ /* 0x000fe20000000017 */
[----:B------:R-:W-:-:S04]  /*6d990*/  IMAD.MOV.U32 R6, RZ, RZ, R27 ;  /* 0x000000ffff067224 */ /* 0x000fc800078e001b */
[----:B------:R-:W-:Y:S02]  /*6d9a0*/  IMAD.MOV.U32 R7, RZ, RZ, R3 ;  /* 0x000000ffff077224 */ /* 0x000fe400078e0003 */
[----:B------:R-:W3:Y:S04]  /*6d9b0*/  LDL.LU R3, [R1+0x320] ;  /* 0x0003200001037983 */ /* 0x000ee80000300800 */
[----:B--2---:R-:W0:Y:S01]  /*6d9c0*/  LDS.128 R12, [R11] ;  /* 0x000000000b0c7984 */ /* 0x004e220000000c00 */
[----:B------:R-:W-:Y:S06]  /*6d9d0*/  BAR.SYNC.DEFER_BLOCKING 0x0 ;  /* 0x0000000000007b1d */ /* 0x000fec0000010000 */
[----:B------:R-:W-:Y:S02]  /*6d9e0*/  STSM.16.M88.4 [R10], R4 ;  /* 0x000000040a007844 */ /* 0x000fe40000000200 */
[----:B------:R-:W-:Y:S06]  /*6d9f0*/  BAR.SYNC.DEFER_BLOCKING 0x0 ;  /* 0x0000000000007b1d */ /* 0x000fec0000010000 */
[----:B------:R-:W1:Y:S02]  /*6da00*/  LDS.128 R4, [R11] ;  /* 0x000000000b047984 */ /* 0x000e640000000c00 */
[----:B------:R-:W-:Y:S01]  /*6da10*/  BAR.SYNC.DEFER_BLOCKING 0x0 ;  /* 0x0000000000007b1d */ /* 0x000fe20000010000 */
[----:B0-----:R-:W-:-:S05]  /*6da20*/  IMAD.MOV.U32 R27, RZ, RZ, R14 ;  /* 0x000000ffff1b7224 */ /* 0x001fca00078e000e */
[----:B------:R-:W-:Y:S04]  /*6da30*/  STL.64 [R1+0x70], R12 ;  /* 0x0000700c01007387 */ /* 0x000fe80000100a00 */
[----:B------:R0:W-:Y:S04]  /*6da40*/  STL [R1+0x7c], R15 ;  /* 0x00007c0f01007387 */ /* 0x0001e80000100800 */
[----:B0-----:R-:W2:Y:S04]  /*6da50*/  LDL.LU.64 R14, [R1+0x36a8] ;  /* 0x0036a800010e7983 */ /* 0x001ea80000300a00 */
[----:B------:R-:W2:Y:S04]  /*6da60*/  LDL.LU.64 R12, [R1+0x36a0] ;  /* 0x0036a000010c7983 */ /* 0x000ea80000300a00 */
[----:B----4-:R0:W-:Y:S04]  /*6da70*/  STL.64 [R1+0x25c8], R26 ;  /* 0x0025c81a01007387 */ /* 0x0101e80000100a00 */
[----:B------:R-:W-:Y:S04]  /*6da80*/  STSM.16.M88.4 [R10], R16 ;  /* 0x000000100a007844 */ /* 0x000fe80000000200 */
[----:B0-----:R-:W4:Y:S04]  /*6da90*/  LDL.LU R26, [R1+0x38] ;  /* 0x00003800011a7983 */ /* 0x001f280000300800 */
[----:B------:R-:W2:Y:S04]  /*6daa0*/  LDL.LU R27, [R1+0x3c] ;  /* 0x00003c00011b7983 */ /* 0x000ea80000300800 */
[----:B-1----:R-:W-:Y:S04]  /*6dab0*/  STL.64 [R1+0x2e0], R4 ;  /* 0x0002e00401007387 */ /* 0x002fe80000100a00 */
[----:B------:R0:W-:Y:S04]  /*6dac0*/  STL.64 [R1+0x2e8], R6 ;  /* 0x0002e80601007387 */ /* 0x0001e80000100a00 */
[----:B0-----:R-:W2:Y:S04]  /*6dad0*/  LDL.LU.64 R6, [R1+0x3698] ;  /* 0x0036980001067983 */ /* 0x001ea80000300a00 */
[----:B------:R-:W3:Y:S04]  /*6dae0*/  LDL.LU.64 R4, [R1+0x3690] ;  /* 0x0036900001047983 */ /* 0x000ee80000300a00 */
[----:B------:R-:W2:Y:S04]  /*6daf0*/  LDL.LU.64 R18, [R1+0x3688] ;  /* 0x0036880001127983 */ /* 0x000ea80000300a00 */
[----:B------:R-:W3:Y:S01]  /*6db00*/  LDL.LU.64 R16, [R1+0x3680] ;  /* 0x0036800001107983 */ /* 0x000ee20000300a00 */
[----:B------:R-:W-:-:S03]  /*6db10*/  PRMT R20, R20, 0x5210, R0 ;  /* 0x0000521014147816 */ /* 0x000fc60000000000 */
[----:B------:R-:W3:Y:S01]  /*6db20*/  LDL.LU R0, [R1+0x367c] ;  /* 0x00367c0001007983 */ /* 0x000ee20000300800 */
[----:B------:R-:W-:Y:S01]  /*6db30*/  BAR.SYNC.DEFER_BLOCKING 0x0 ;  /* 0x0000000000007b1d */ /* 0x000fe20000010000 */
[----:B----4-:R-:W-:Y:S02]  /*6db40*/  PRMT R22, R22, 0x5210, R26 ;  /* 0x0000521016167816 */ /* 0x010fe4000000001a */
[----:B--2---:R-:W-:Y:S02]  /*6db50*/  PRMT R18, R18, 0x5210, R24 ;  /* 0x0000521012127816 */ /* 0x004fe40000000018 */
[----:B---3--:R-:W-:Y:S02]  /*6db60*/  PRMT R16, R16, 0x5210, R27 ;  /* 0x0000521010107816 */ /* 0x008fe4000000001b */
[----:B------:R-:W-:Y:S02]  /*6db70*/  PRMT R17, R17, 0x5210, R25 ;  /* 0x0000521011117816 */ /* 0x000fe40000000019 */
[----:B------:R-:W0:Y:S01]  /*6db80*/  LDS.128 R24, [R11] ;  /* 0x000000000b187984 */ /* 0x000e220000000c00 */
[----:B------:R-:W-:Y:S01]  /*6db90*/  PRMT R19, R19, 0x5210, R23 ;  /* 0x0000521013137816 */ /* 0x000fe20000000017 */
[----:B------:R-:W-:Y:S01]  /*6dba0*/  BAR.SYNC.DEFER_BLOCKING 0x0 ;  /* 0x0000000000007b1d */ /* 0x000fe20000010000 */
[----:B------:R-:W-:-:S05]  /*6dbb0*/  PRMT R21, R21, 0x5210, R12 ;  /* 0x0000521015157816 */ /* 0x000fca000000000c */
[----:B------:R-:W2:Y:S04]  /*6dbc0*/  LDL.LU R12, [R1+0x3678] ;  /* 0x00367800010c7983 */ /* 0x000ea80000300800 */
[----:B------:R1:W-:Y:S04]  /*6dbd0*/  STSM.16.M88.4 [R10], R16 ;  /* 0x000000100a007844 */ /* 0x0003e80000000200 */
[----:B0-----:R-:W-:Y:S04]  /*6dbe0*/  STL.64 [R1+0x2d0], R24 ;  /* 0x0002d01801007387 */ /* 0x001fe80000100a00 */
[----:B------:R-:W-:Y:S01]  /*6dbf0*/  STL.64 [R1+0x2d8], R26 ;  /* 0x0002d81a01007387 */ /* 0x000fe20000100a00 */
[----:B------:R-:W-:Y:S01]  /*6dc00*/  BAR.SYNC.DEFER_BLOCKING 0x0 ;  /* 0x0000000000007b1d */ /* 0x000fe20000010000 */
[----:B-1----:R-:W-:-:S05]  /*6dc10*/  IMAD.MOV.U32 R17, RZ, RZ, R14 ;  /* 0x000000ffff117224 */ /* 0x002fca00078e000e */
[----:B------:R-:W3:Y:S04]  /*6dc20*/  LDL.LU R18, [R1+0xb64] ;  /* 0x000b640001127983 */ /* 0x000ee80000300800 */
[----:B------:R-:W0:Y:S02]  /*6dc30*/  LDS.128 R24, [R11] ;  /* 0x000000000b187984 */ /* 0x000e240000000c00 */
[----:B0-----:R-:W-:Y:S02]  /*6dc40*/  IMAD.MOV.U32 R14, RZ, RZ, R25 ;  /* 0x000000ffff0e7224 */ /* 0x001fe400078e0019 */
[----:B------:R-:W-:Y:S04]  /*6dc50*/  STL [R1+0x2c0], R24 ;  /* 0x0002c01801007387 */ /* 0x000fe80000100800 */
[----:B------:R-:W-:Y:S04]  /*6dc60*/  STL.64 [R1+0x2c8], R26 ;  /* 0x0002c81a01007387 */ /* 0x000fe80000100a00 */
[----:B------:R0:W-:Y:S04]  /*6dc70*/  STL [R1+0x25a0], R14 ;  /* 0x0025a00e01007387 */ /* 0x0001e80000100800 */
[----:B0-----:R-:W4:Y:S01]  /*6dc80*/  LDL.LU R14, [R1+0xb60] ;  /* 0x000b6000010e7983 */ /* 0x001f220000300800 */
[----:B------:R-:W-:Y:S01]  /*6dc90*/  PRMT R23, R3, 0x5210, R5 ;  /* 0x0000521003177816 */ /* 0x000fe20000000005 */
[----:B------:R-:W-:Y:S06]  /*6dca0*/  BAR.SYNC.DEFER_BLOCKING 0x0 ;  /* 0x0000000000007b1d */ /* 0x000fec0000010000 */
[----:B------:R-:W2:Y:S01]  /*6dcb0*/  LDL.LU R26, [R1+0xa74] ;  /* 0x000a7400011a7983 */ /* 0x000ea20000300800 */
[----:B------:R-:W-:-:S02]  /*6dcc0*/  IMAD.MOV.U32 R5, RZ, RZ, R29 ;  /* 0x000000ffff057224 */ /* 0x000fc400078e001d */
[----:B------:R-:W-:Y:S01]  /*6dcd0*/  IMAD.MOV.U32 R3, RZ, RZ, R28 ;  /* 0x000000ffff037224 */ /* 0x000fe200078e001c */
[----:B------:R0:W-:Y:S04]  /*6dce0*/  STSM.16.M88.4 [R10], R20 ;  /* 0x000000140a007844 */ /* 0x0001e80000000200 */
        /* <DEDUP_REMOVED lines=11> */
[----:B---3--:R-:W-:-:S05]  /*6dda0*/  LOP3.LUT R18, R18, 0xffff, RZ, 0xc0, !PT ;  /* 0x0000ffff12127812 */ /* 0x008fca00078ec0ff */
[----:B------:R-:W-:Y:S01]  /*6ddb0*/  STL [R1+0x3c], R18 ;  /* 0x00003c1201007387 */ /* 0x000fe20000100800 */
[----:B----4-:R-:W-:-:S05]  /*6ddc0*/  LOP3.LUT R14, R14, 0xffff, RZ, 0xc0, !PT ;  /* 0x0000ffff0e0e7812 */ /* 0x010fca00078ec0ff */
[----:B------:R-:W-:Y:S04]  /*6ddd0*/  STL [R1+0x40], R14 ;  /* 0x0000400e01007387 */ /* 0x000fe80000100800 */
[----:B------:R0:W-:Y:S04]  /*6dde0*/  STL.64 [R1+0x3670], R6 ;  /* 0x0036700601007387 */ /* 0x0001e80000100a00 */
[----:B0-----:R-:W3:Y:S04]  /*6ddf0*/  LDL.LU R6, [R1+0x950] ;  /* 0x0009500001067983 */ /* 0x001ee80000300800 */
[----:B------:R-:W4:Y:S04]  /*6de00*/  LDL.LU R7, [R1+0x94c] ;  /* 0x00094c0001077983 */ /* 0x000f280000300800 */
[----:B------:R2:W-:Y:S02]  /*6de10*/  STL.64 [R1+0x3668], R4 ;  /* 0x0036680401007387 */ /* 0x0005e40000100a00 */
[----:B--2---:R-:W-:-:S02]  /*6de20*/  LOP3.LUT R4, R27, 0xffff, RZ, 0xc0, !PT ;  /* 0x0000ffff1b047812 */ /* 0x004fc400078ec0ff */
[----:B------:R-:W-:Y:S02]  /*6de30*/  LOP3.LUT R26, R26, 0xffff, RZ, 0xc0, !PT ;  /* 0x0000ffff1a1a7812 */ /* 0x000fe400078ec0ff */
[----:B------:R-:W-:Y:S02]  /*6de40*/  LOP3.LUT R22, R22, 0xffff, RZ, 0xc0, !PT ;  /* 0x0000ffff16167812 */ /* 0x000fe400078ec0ff */
[----:B------:R-:W-:Y:S02]  /*6de50*/  LOP3.LUT R21, R21, 0xffff, RZ, 0xc0, !PT ;  /* 0x0000ffff15157812 */ /* 0x000fe400078ec0ff */
[----:B------:R-:W-:Y:S02]  /*6de60*/  PRMT R20, R20, 0x4210, R18 ;  /* 0x0000421014147816 */ /* 0x000fe40000000012 */
[----:B------:R-:W-:Y:S02]  /*6de70*/  PRMT R19, R19, 0x4210, R14 ;  /* 0x0000421013137816 */ /* 0x000fe4000000000e */
[----:B------:R-:W-:-:S02]  /*6de80*/  PRMT R18, R16, 0x4210, R26 ;  /* 0x0000421010127816 */ /* 0x000fc4000000001a */
[----:B------:R-:W-:Y:S02]  /*6de90*/  PRMT R16, R29, 0x4210, R22 ;  /* 0x000042101d107816 */ /* 0x000fe40000000016 */
[----:B------:R-:W-:Y:S01]  /*6dea0*/  PRMT R29, R28, 0x4210, R21 ;  /* 0x000042101c1d7816 */ /* 0x000fe20000000015 */
[----:B------:R-:W-:Y:S01]  /*6deb0*/  BAR.SYNC.DEFER_BLOCKING 0x0 ;  /* 0x0000000000007b1d */ /* 0x000fe20000010000 */
[----:B---3--:R-:W-:Y:S02]  /*6dec0*/  LOP3.LUT R6, R6, 0xffff, RZ, 0xc0, !PT ;  /* 0x0000ffff06067812 */ /* 0x008fe400078ec0ff */
[----:B----4-:R-:W-:-:S03]  /*6ded0*/  LOP3.LUT R5, R7, 0xffff, RZ, 0xc0, !PT ;  /* 0x0000ffff07057812 */ /* 0x010fc600078ec0ff */
[----:B------:R0:W-:Y:S04]  /*6dee0*/  STL [R1+0x30], R6 ;  /* 0x0000300601007387 */ /* 0x0001e80000100800 */
[----:B------:R1:W-:Y:S04]  /*6def0*/  STL [R1+0x34], R5 ;  /* 0x0000340501007387 */ /* 0x0003e80000100800 */
[----:B------:R2:W-:Y:S01]  /*6df00*/  STL [R1+0x38], R4 ;  /* 0x0000380401007387 */ /* 0x0005e20000100800 */
[----:B0-----:R-:W-:Y:S02]  /*6df10*/  PRMT R6, R24, 0x4210, R6 ;  /* 0x0000421018067816 */ /* 0x001fe40000000006 */
[----:B-1----:R-:W-:-:S03]  /*6df20*/  PRMT R5, R25, 0x4210, R5 ;  /* 0x0000421019057816 */ /* 0x002fc60000000005 */
[----:B------:R-:W-:Y:S01]  /*6df30*/  STL [R1+0x20], R6 ;  /* 0x0000200601007387 */ /* 0x000fe20000100800 */
[----:B--2---:R-:W-:-:S03]  /*6df40*/  PRMT R4, R23, 0x4210, R4 ;  /* 0x0000421017047816 */ /* 0x004fc60000000004 */
[----:B------:R-:W-:Y:S04]  /*6df50*/  STL [R1+0x24], R5 ;  /* 0x0000240501007387 */ /* 0x000fe80000100800 */
[----:B------:R-:W-:Y:S04]  /*6df60*/  STL [R1+0x28], R4 ;  /* 0x0000280401007387 */ /* 0x000fe80000100800 */
[----:B------:R-:W0:Y:S04]  /*6df70*/  LDS.128 R4, [R11] ;  /* 0x000000000b047984 */ /* 0x000e280000000c00 */
[----:B0-----:R0:W-:Y:S01]  /*6df80*/  STL.64 [R1+0x2b8], R6 ;  /* 0x0002b80601007387 */ /* 0x0011e20000100a00 */
[----:B------:R-:W-:-:S02]  /*6df90*/  IMAD.MOV.U32 R14, RZ, RZ, R4 ;  /* 0x000000ffff0e7224 */ /* 0x000fc400078e0004 */
[----:B------:R-:W-:Y:S01]  /*6dfa0*/  IMAD.MOV.U32 R28, RZ, RZ, R5 ;  /* 0x000000ffff1c7224 */ /* 0x000fe200078e0005 */
[----:B0-----:R-:W2:Y:S04]  /*6dfb0*/  LDL.LU.64 R6, [R1+0x3670] ;  /* 0x0036700001067983 */ /* 0x001ea80000300a00 */
[----:B------:R-:W3:Y:S01]  /*6dfc0*/  LDL.LU.64 R4, [R1+0x3668] ;  /* 0x0036680001047983 */ /* 0x000ee20000300a00 */
[----:B------:R-:W-:Y:S06]  /*6dfd0*/  BAR.SYNC.DEFER_BLOCKING 0x0 ;  /* 0x0000000000007b1d */ /* 0x000fec0000010000 */
[----:B--2---:R0:W-:Y:S04]  /*6dfe0*/  STL.64 [R1+0x3660], R6 ;  /* 0x0036600601007387 */ /* 0x0041e80000100a00 */
[----:B---3--:R1:W-:Y:S01]  /*6dff0*/  STL.64 [R1+0x3658], R4 ;  /* 0x0036580401007387 */ /* 0x0083e20000100a00 */
[----:B0-----:R-:W-:-:S02]  /*6e000*/  IMAD.MOV.U32 R6, RZ, RZ, R18 ;  /* 0x000000ffff067224 */ /* 0x001fc400078e0012 */
[----:B-1----:R-:W-:Y:S02]  /*6e010*/  IMAD.MOV.U32 R4, RZ, RZ, R20 ;  /* 0x000000ffff047224 */ /* 0x002fe400078e0014 */
[----:B------:R-:W-:Y:S01]  /*6e020*/  IMAD.MOV.U32 R5, RZ, RZ, R19 ;  /* 0x000000ffff057224 */ /* 0x000fe200078e0013 */
[----:B------:R-:W2:Y:S04]  /*6e030*/  LDL.LU R20, [R1+0x324] ;  /* 0x0003240001147983 */ /* 0x000ea80000300800 */
[----:B------:R-:W3:Y:S04]  /*6e040*/  LDL.LU R19, [R1+0x328] ;  /* 0x0003280001137983 */ /* 0x000ee80000300800 */
[----:B------:R-:W4:Y:S04]  /*6e050*/  LDL.LU R18, [R1+0x32c] ;  /* 0x00032c0001127983 */ /* 0x000f280000300800 */
[----:B------:R-:W2:Y:S04]  /*6e060*/  LDL.LU R24, [R1+0x344] ;  /* 0x0003440001187983 */ /* 0x000ea80000300800 */
[----:B------:R-:W2:Y:S04]  /*6e070*/  LDL.LU R25, [R1+0x340] ;  /* 0x0003400001197983 */ /* 0x000ea80000300800 */
[----:B------:R-:W2:Y:S01]  /*6e080*/  LDL.LU R27, [R1+0x348] ;  /* 0x00034800011b7983 */ /* 0x000ea20000300800 */
[----:B------:R-:W-:-:S03]  /*6e090*/  IMAD.MOV.U32 R7, RZ, RZ, R16 ;  /* 0x000000ffff077224 */ /* 0x000fc600078e0010 */
[----:B------:R-:W3:Y:S04]  /*6e0a0*/  LDL.LU R23, [R1+0x2f0] ;  /* 0x0002f00001177983 */ /* 0x000ee80000300800 */
[----:B------:R-:W3:Y:S04]  /*6e0b0*/  LDL.LU R16, [R1+0x34c] ;  /* 0x00034c0001107983 */ /* 0x000ee80000300800 */
[----:B------:R0:W-:Y:S04]  /*6e0c0*/  STL [R1+0x27a8], R14 ;  /* 0x0027a80e01007387 */ /* 0x0001e80000100800 */
[----:B0-----:R-:W3:Y:S04]  /*6e0d0*/  LDL.LU R14, [R1+0x40] ;  /* 0x00004000010e7983 */ /* 0x001ee80000300800 */
[----:B------:R-:W-:Y:S01]  /*6e0e0*/  STSM.16.M88.4 [R10], R4 ;  /* 0x000000040a007844 */ /* 0x000fe20000000200 */
[----:B------:R-:W-:Y:S06]  /*6e0f0*/  BAR.SYNC.DEFER_BLOCKING 0x0 ;  /* 0x0000000000007b1d */ /* 0x000fec0000010000 */
[----:B------:R-:W0:Y:S02]  /*6e100*/  LDS.128 R4, [R11] ;  /* 0x000000000b047984 */ /* 0x000e240000000c00 */
[----:B------:R-:W-:Y:S06]  /*6e110*/  BAR.SYNC.DEFER_BLOCKING 0x0 ;  /* 0x0000000000007b1d */ /* 0x000fec0000010000 */
[----:B--2---:R-:W-:Y:S04]  /*6e120*/  STL.64 [R1+0x3650], R26 ;  /* 0x0036501a01007387 */ /* 0x004fe80000100a00 */
[----:B------:R1:W-:Y:S04]  /*6e130*/  STL.64 [R1+0x3648], R24 ;  /* 0x0036481801007387 */ /* 0x0003e80000100a00 */
[----:B-1----:R-:W2:Y:S04]  /*6e140*/  LDL.LU R24, [R1+0x20] ;  /* 0x0000200001187983 */ /* 0x002ea80000300800 */
[----:B------:R-:W2:Y:S04]  /*6e150*/  LDL.LU R25, [R1+0x24] ;  /* 0x0000240001197983 */ /* 0x000ea80000300800 */
[----:B------:R-:W2:Y:S01]  /*6e160*/  LDL.LU R26, [R1+0x28] ;  /* 0x00002800011a7983 */ /* 0x000ea20000300800 */
[----:B------:R-:W-:-:S03]  /*6e170*/  IMAD.MOV.U32 R27, RZ, RZ, R29 ;  /* 0x000000ffff1b7224 */ /* 0x000fc600078e001d */
[----:B0-----:R-:W-:Y:S01]  /*6e180*/  STL [R1+0x304], R5 ;  /* 0x0003040501007387 */ /* 0x001fe20000100800 */
[----:B------:R-:W-:-:S03]  /*6e190*/  IMAD.MOV.U32 R29, RZ, RZ, R4 ;  /* 0x000000ffff1d7224 */ /* 0x000fc600078e0004 */
[----:B------:R0:W-:Y:S04]  /*6e1a0*/  STL.64 [R1+0x308], R6 ;  /* 0x0003080601007387 */ /* 0x0001e80000100a00 */
[----:B0-----:R-:W3:Y:S04]  /*6e1b0*/  LDL.LU.64 R6, [R1+0x3660] ;  /* 0x0036600001067983 */ /* 0x001ee80000300a00 */
[----:B------:R-:W3:Y:S04]  /*6e1c0*/  LDL.LU.64 R4, [R1+0x3658] ;  /* 0x0036580001047983 */ /* 0x000ee80000300a00 */
[----:B------:R0:W-:Y:S04]  /*6e1d0*/  STL [R1+0x3640], R15 ;  /* 0x0036400f01007387 */ /* 0x0001e80000100800 */
[----:B0-----:R-:W3:Y:S04]  /*6e1e0*/  LDL.LU R15, [R1+0x3c] ;  /* 0x00003c00010f7983 */ /* 0x001ee80000300800 */
[----:B------:R0:W-:Y:S04]  /*6e1f0*/  STL.64 [R1+0x3638], R12 ;  /* 0x0036380c01007387 */ /* 0x0001e80000100a00 */
[----:B0-----:R-:W3:Y:S04]  /*6e200*/  LDL.LU R12, [R1+0x34] ;  /* 0x00003400010c7983 */ /* 0x001ee80000300800 */
[----:B------:R-:W4:Y:S04]  /*6e210*/  LDL.LU R13, [R1+0x38] ;  /* 0x00003800010d7983 */ /* 0x000f280000300800 */
[----:B------:R0:W-:Y:S04]  /*6e220*/  STL [R1+0x256c], R29 ;  /* 0x00256c1d01007387 */ /* 0x0001e80000100800 */
[----:B0-----:R-:W4:Y:S04]  /*6e230*/  LDL.LU R29, [R1+0x30] ;  /* 0x00003000011d7983 */ /* 0x001f280000300800 */
[----:B------:R-:W-:Y:S04]  /*6e240*/  STL [R1+0x2590], R28 ;  /* 0x0025901c01007387 */ /* 0x000fe80000100800 */
[----:B--2---:R0:W-:Y:S04]  /*6e250*/  STSM.16.M88.4 [R10], R24 ;  /* 0x000000180a007844 */ /* 0x0041e80000000200 */
[----:B0-----:R-:W2:Y:S04]  /*6e260*/  LDL.LU.64 R26, [R1+0x3650] ;  /* 0x00365000011a7983 */ /* 0x001ea80000300a00 */
[----:B------:R-:W2:Y:S01]  /*6e270*/  LDL.LU.64 R24, [R1+0x3648] ;  /* 0x0036480001187983 */ /* 0x000ea20000300a00 */
[----:B---3--:R-:W-:-:S02]  /*6e280*/  PRMT R19, R19, 0x5210, R12 ;  /* 0x0000521013137816 */ /* 0x008fc4000000000c */
[----:B----4-:R-:W-:Y:S01]  /*6e290*/  PRMT R18, R18, 0x5210, R13 ;  /* 0x0000521012127816 */ /* 0x010fe2000000000d */
[----:B------:R-:W-:Y:S01]  /*6e2a0*/  BAR.SYNC.DEFER_BLOCKING 0x0 ;  /* 0x0000000000007b1d */ /* 0x000fe20000010000 */
[----:B--2---:R-:W-:Y:S02]  /*6e2b0*/  PRMT R24, R24, 0x5210, R15 ;  /* 0x0000521018187816 */ /* 0x004fe4000000000f */
[----:B------:R-:W-:-:S03]  /*6e2c0*/  PRMT R25, R25, 0x5210, R14 ;  /* 0x0000521019197816 */ /* 0x000fc6000000000e */
[----:B------:R-:W0:Y:S04]  /*6e2d0*/  LDS.128 R12, [R11] ;  /* 0x000000000b0c7984 */ /* 0x000e280000000c00 */
[----:B0-----:R-:W-:Y:S04]  /*6e2e0*/  STL.64 [R1+0x2f0], R12 ;  /* 0x0002f00c01007387 */ /* 0x001fe80000100a00 */
[----:B------:R0:W-:Y:S04]  /*6e2f0*/  STL.64 [R1+0x2f8], R14 ;  /* 0x0002f80e01007387 */ /* 0x0001e80000100a00 */
[----:B0-----:R-:W2:Y:S01]  /*6e300*/  LDL.LU R15, [R1+0x3640] ;  /* 0x00364000010f7983 */ /* 0x001ea20000300800 */
[----:B------:R-:W-:-:S02]  /*6e310*/  PRMT R26, R27, 0x5210, R26 ;  /* 0x000052101b1a7816 */ /* 0x000fc4000000001a */
[----:B------:R-:W-:Y:S01]  /*6e320*/  PRMT R27, R23, 0x5210, R22 ;  /* 0x00005210171b7816 */ /* 0x000fe20000000016 */
[----:B------:R-:W-:Y:S01]  /*6e330*/  BAR.SYNC.DEFER_BLOCKING 0x0 ;  /* 0x0000000000007b1d */ /* 0x000fe20000010000 */
[----:B------:R-:W-:-:S05]  /*6e340*/  PRMT R20, R20, 0x5210, R29 ;  /* 0x0000521014147816 */ /* 0x000fca000000001d */
[----:B------:R-:W3:Y:S04]  /*6e350*/  LDL.LU.64 R12, [R1+0x3638] ;  /* 0x00363800010c7983 */ /* 0x000ee80000300a00 */
[----:B------:R-:W-:Y:S01]  /*6e360*/  STSM.16.M88.4 [R10], R24 ;  /* 0x000000180a007844 */ /* 0x000fe20000000200 */
[----:B------:R-:W-:Y:S06]  /*6e370*/  BAR.SYNC.DEFER_BLOCKING 0x0 ;  /* 0x0000000000007b1d */ /* 0x000fec0000010000 */
[----:B------:R-:W0:Y:S04]  /*6e380*/  LDS.128 R24, [R11] ;  /* 0x000000000b187984 */ /* 0x000e280000000c00 */
[----:B0-----:R-:W-:Y:S04]  /*6e390*/  STL.64 [R1+0x310], R24 ;  /* 0x0003101801007387 */ /* 0x001fe80000100a00 */
[----:B------:R0:W-:Y:S04]  /*6e3a0*/  STL.64 [R1+0x318], R26 ;  /* 0x0003181a01007387 */ /* 0x0001e80000100a00 */
[----:B------:R-:W4:Y:S04]  /*6e3b0*/  LDL.LU R28, [R1+0xb54] ;  /* 0x000b5400011c7983 */ /* 0x000f280000300800 */
[----:B0-----:R-:W3:Y:S04]  /*6e3c0*/  LDL.LU R27, [R1+0xb50] ;  /* 0x000b5000011b7983 */ /* 0x001ee80000300800 */
[----:B------:R-:W3:Y:S04]  /*6e3d0*/  LDL.LU R26, [R1+0xa64] ;  /* 0x000a6400011a7983 */ /* 0x000ee80000300800 */
[----:B------:R-:W4:Y:S04]  /*6e3e0*/  LDL.LU R22, [R1+0xa60] ;  /* 0x000a600001167983 */ /* 0x000f280000300800 */
[----:B------:R-:W4:Y:S04]  /*6e3f0*/  LDL.LU R29, [R1+0x93c] ;  /* 0x00093c00011d7983 */ /* 0x000f280000300800 */
[----:B------:R-:W4:Y:S04]  /*6e400*/  LDL.LU R14, [R1+0x938] ;  /* 0x00093800010e7983 */ /* 0x000f280000300800 */
[----:B--2---:R0:W-:Y:S04]  /*6e410*/  STL [R1+0x3624], R15 ;  /* 0x0036240f01007387 */ /* 0x0041e80000100800 */
[----:B0-----:R-:W2:Y:S04]  /*6e420*/  LDL.LU R15, [R1+0x970] ;  /* 0x00097000010f7983 */ /* 0x001ea80000300800 */
[----:B------:R-:W2:Y:S04]  /*6e430*/  LDL.LU R24, [R1+0xaa8] ;  /* 0x000aa80001187983 */ /* 0x000ea80000300800 */
[----:B------:R-:W2:Y:S01]  /*6e440*/  LDL.LU R25, [R1+0xa9c] ;  /* 0x000a9c0001197983 */ /* 0x000ea20000300800 */
[----:B------:R-:W-:-:S03]  /*6e450*/  PRMT R16, R16, 0x5210, R21 ;  /* 0x0000521010107816 */ /* 0x000fc60000000015 */
[----:B---3--:R0:W-:Y:S02]  /*6e460*/  STL.64 [R1+0x3630], R26 ;  /* 0x0036301a01007387 */ /* 0x0081e40000100a00 */
[----:B0-----:R-:W-:Y:S02]  /*6e470*/  IMAD.MOV.U32 R26, RZ, RZ, R18 ;  /* 0x000000ffff1a7224 */ /* 0x001fe400078e0012 */
[----:B------:R-:W-:Y:S01]  /*6e480*/  IMAD.MOV.U32 R27, RZ, RZ, R16 ;  /* 0x000000ffff1b7224 */ /* 0x000fe200078e0010 */
[----:B------:R-:W-:Y:S06]  /*6e490*/  BAR.SYNC.DEFER_BLOCKING 0x0 ;  /* 0x0000000000007b1d */ /* 0x000fec0000010000 */
[----:B--2---:R0:W-:Y:S04]  /*6e4a0*/  STL.64 [R1+0x3628], R24 ;  /* 0x0036281801007387 */ /* 0x0041e80000100a00 */
[----:B------:R-:W2:Y:S04]  /*6e4b0*/  LDL.LU R23, [R1+0xa98] ;  /* 0x000a980001177983 */ /* 0x000ea80000300800 */
[----:B------:R-:W3:Y:S01]  /*6e4c0*/  LDL.LU R18, [R1+0xa8c] ;  /* 0x000a8c0001127983 */ /* 0x000ee20000300800 */
[----:B0-----:R-:W-:-:S02]  /*6e4d0*/  IMAD.MOV.U32 R25, RZ, RZ, R19 ;  /* 0x000000ffff197224 */ /* 0x001fc400078e0013 */
[----:B------:R-:W-:Y:S01]  /*6e4e0*/  IMAD.MOV.U32 R24, RZ, RZ, R20 ;  /* 0x000000ffff187224 */ /* 0x000fe200078e0014 */
[----:B------:R-:W2:Y:S04]  /*6e4f0*/  LDL.LU R19, [R1+0xa68] ;  /* 0x000a680001137983 */ /* 0x000ea80000300800 */
[----:B------:R-:W2:Y:S04]  /*6e500*/  LDL.LU R21, [R1+0xa5c] ;  /* 0x000a5c0001157983 */ /* 0x000ea80000300800 */
[----:B------:R-:W2:Y:S04]  /*6e510*/  LDL.LU R16, [R1+0x880] ;  /* 0x0008800001107983 */ /* 0x000ea80000300800 */
[----:B------:R-:W2:Y:S04]  /*6e520*/  LDL.LU R20, [R1+0xa6c] ;  /* 0x000a6c0001147983 */ /* 0x000ea80000300800 */
[----:B------:R0:W-:Y:S04]  /*6e530*/  STL [R1+0x3620], R11 ;  /* 0x0036200b01007387 */ /* 0x0001e80000100800 */
[----:B------:R1:W-:Y:S04]  /*6e540*/  STSM.16.M88.4 [R10], R24 ;  /* 0x000000180a007844 */ /* 0x0003e80000000200 */
[----:B0-----:R-:W2:Y:S04]  /*6e550*/  LDL.LU R11, [R1+0x96c] ;  /* 0x00096c00010b7983 */ /* 0x001ea80000300800 */
[----:B-1----:R-:W2:Y:S04]  /*6e560*/  LDL.LU.64 R26, [R1+0x3630] ;  /* 0x00363000011a7983 */ /* 0x002ea80000300a00 */
[----:B------:R-:W2:Y:S01]  /*6e570*/  LDL.LU.64 R24, [R1+0x3628] ;  /* 0x0036280001187983 */ /* 0x000ea20000300a00 */
[----:B------:R-:W-:-:S05]  /*6e580*/  LOP3.LUT R15, R15, 0xffff, RZ, 0xc0, !PT ;  /* 0x0000ffff0f0f7812 */ /* 0x000fca00078ec0ff */
[----:B------:R0:W-:Y:S01]  /*6e590*/  STL [R1+0x30], R15 ;  /* 0x0000300f01007387 */ /* 0x0001e20000100800 */
[----:B----4-:R-:W-:Y:S02]  /*6e5a0*/  LOP3.LUT R28, R28, 0xffff, RZ, 0xc0, !PT ;  /* 0x0000ffff1c1c7812 */ /* 0x010fe400078ec0ff */
[----:B------:R-:W-:Y:S02]  /*6e5b0*/  LOP3.LUT R29, R29, 0xffff, RZ, 0xc0, !PT ;  /* 0x0000ffff1d1d7812 */ /* 0x000fe400078ec0ff */
[----:B------:R-:W-:Y:S02]  /*6e5c0*/  LOP3.LUT R14, R14, 0xffff, RZ, 0xc0, !PT ;  /* 0x0000ffff0e0e7812 */ /* 0x000fe400078ec0ff */
[----:B------:R-:W-:Y:S01]  /*6e5d0*/  LOP3.LUT R22, R22, 0xffff, RZ, 0xc0, !PT ;  /* 0x0000ffff16167812 */ /* 0x000fe200078ec0ff */
[----:B------:R-:W-:Y:S01]  /*6e5e0*/  BAR.SYNC.DEFER_BLOCKING 0x0 ;  /* 0x0000000000007b1d */ /* 0x000fe20000010000 */
[----:B--2---:R-:W-:-:S05]  /*6e5f0*/  PRMT R24, R24, 0x4210, R15 ;  /* 0x0000421018187816 */ /* 0x004fca000000000f */
[----:B0-----:R-:W2:Y:S01]  /*6e600*/  LDL.LU R15, [R1+0x3624] ;  /* 0x00362400010f7983 */ /* 0x001ea20000300800 */
[----:B------:R-:W-:-:S04]  /*6e610*/  LOP3.LUT R11, R11, 0xffff, RZ, 0xc0, !PT ;  /* 0x0000ffff0b0b7812 */ /* 0x000fc800078ec0ff */
[----:B------:R-:W-:Y:S01]  /*6e620*/  PRMT R25, R25, 0x4210, R11 ;  /* 0x0000421019197816 */ /* 0x000fe2000000000b */
[----:B------:R3:W-:Y:S04]  /*6e630*/  STL [R1+0x34], R11 ;  /* 0x0000340b01007387 */ /* 0x0007e80000100800 */
[----:B------:R0:W-:Y:S01]  /*6e640*/  STL [R1+0x20], R24 ;  /* 0x0000201801007387 */ /* 0x0001e20000100800 */
[----:B------:R-:W-:Y:S02]  /*6e650*/  LOP3.LUT R27, R27, 0xffff, RZ, 0xc0, !PT ;  /* 0x0000ffff1b1b7812 */ /* 0x000fe400078ec0ff */
[----:B---3--:R-:W-:Y:S02]  /*6e660*/  PRMT R11, R18, 0x4210, R28 ;  /* 0x00004210120b7816 */ /* 0x008fe4000000001c */
[----:B------:R-:W-:-:S02]  /*6e670*/  PRMT R18, R20, 0x4210, R14 ;  /* 0x0000421014127816 */ /* 0x000fc4000000000e */
[----:B0-----:R-:W-:Y:S01]  /*6e680*/  PRMT R24, R23, 0x4210, R29 ;  /* 0x0000421017187816 */ /* 0x001fe2000000001d */
[----:B------:R-:W-:Y:S01]  /*6e690*/  STL [R1+0x24], R25 ;  /* 0x0000241901007387 */ /* 0x000fe20000100800 */
[----:B------:R-:W-:-:S03]  /*6e6a0*/  PRMT R23, R19, 0x4210, R27 ;  /* 0x0000421013177816 */ /* 0x000fc6000000001b */
[----:B------:R-:W-:Y:S04]  /*6e6b0*/  STL [R1+0x28], R24 ;  /* 0x0000281801007387 */ /* 0x000fe80000100800 */
[----:B------:R0:W-:Y:S04]  /*6e6c0*/  STL [R1+0x2c], R18 ;  /* 0x00002c1201007387 */ /* 0x0001e80000100800 */
[----:B------:R-:W3:Y:S04]  /*6e6d0*/  LDL.LU R20, [R1+0x354] ;  /* 0x0003540001147983 */ /* 0x000ee80000300800 */
[----:B------:R-:W4:Y:S04]  /*6e6e0*/  LDL.LU R19, [R1+0x358] ;  /* 0x0003580001137983 */ /* 0x000f280000300800 */
[----:B0-----:R-:W3:Y:S04]  /*6e6f0*/  LDL.LU R18, [R1+0x35c] ;  /* 0x00035c0001127983 */ /* 0x001ee80000300800 */
[----:B------:R-:W3:Y:S04]  /*6e700*/  LDL.LU R24, [R1+0x364] ;  /* 0x0003640001187983 */ /* 0x000ee80000300800 */
[----:B------:R-:W3:Y:S04]  /*6e710*/  LDL.LU R25, [R1+0x360] ;  /* 0x0003600001197983 */ /* 0x000ee80000300800 */
[----:B--2---:R-:W-:Y:S04]  /*6e720*/  STL.64 [R1+0x3608], R14 ;  /* 0x0036080e01007387 */ /* 0x004fe80000100a00 */
[----:B------:R0:W-:Y:S02]  /*6e730*/  STL.64 [R1+0x3600], R12 ;  /* 0x0036000c01007387 */ /* 0x0001e40000100a00 */
[----:B0-----:R-:W-:-:S02]  /*6e740*/  IMAD.MOV.U32 R12, RZ, RZ, R11 ;  /* 0x000000ffff0c7224 */ /* 0x001fc400078e000b */
[----:B------:R-:W2:Y:S01]  /*6e750*/  LDL.LU R11, [R1+0x3620] ;  /* 0x00362000010b7983 */ /* 0x000ea20000300800 */
[----:B------:R-:W-:-:S04]  /*6e760*/  LOP3.LUT R26, R26, 0xffff, RZ, 0xc0, !PT ;  /* 0x0000ffff1a1a7812 */ /* 0x000fc800078ec0ff */
[----:B------:R-:W-:Y:S01]  /*6e770*/  PRMT R21, R21, 0x4210, R26 ;  /* 0x0000421015157816 */ /* 0x000fe2000000001a */
[----:B------:R-:W-:Y:S04]  /*6e780*/  STL.64 [R1+0x3618], R26 ;  /* 0x0036181a01007387 */ /* 0x000fe80000100a00 */
[----:B---3--:R-:W-:Y:S01]  /*6e790*/  STL.64 [R1+0x3610], R24 ;  /* 0x0036101801007387 */ /* 0x008fe20000100a00 */
[----:B------:R-:W-:Y:S01]  /*6e7a0*/  PRMT R16, R16, 0x4210, R22 ;  /* 0x0000421010107816 */ /* 0x000fe20000000016 */
[----:B------:R-:W-:Y:S02]  /*6e7b0*/  IMAD.MOV.U32 R13, RZ, RZ, R23 ;  /* 0x000000ffff0d7224 */ /* 0x000fe400078e0017 */
[----:B------:R-:W-:Y:S01]  /*6e7c0*/  IMAD.MOV.U32 R14, RZ, RZ, R21 ;  /* 0x000000ffff0e7224 */ /* 0x000fe200078e0015 */
[----:B------:R-:W3:Y:S01]  /*6e7d0*/  LDL.LU R23, [R1+0x368] ;  /* 0x0003680001177983 */ /* 0x000ee20000300800 */
[----:B------:R-:W-:-:S03]  /*6e7e0*/  IMAD.MOV.U32 R15, RZ, RZ, R16 ;  /* 0x000000ffff0f7224 */ /* 0x000fc600078e0010 */
[----:B------:R-:W3:Y:S04]  /*6e7f0*/  LDL.LU R21, [R1+0x350] ;  /* 0x0003500001157983 */ /* 0x000ee80000300800 */
[----:B------:R-:W3:Y:S04]  /*6e800*/  LDL.LU R16, [R1+0x330] ;  /* 0x0003300001107983 */ /* 0x000ee80000300800 */
[----:B--2---:R-:W0:Y:S01]  /*6e810*/  LDS.128 R24, [R11] ;  /* 0x000000000b187984 */ /* 0x004e220000000c00 */
[----:B------:R-:W-:Y:S06]  /*6e820*/  BAR.SYNC.DEFER_BLOCKING 0x0 ;  /* 0x0000000000007b1d */ /* 0x000fec0000010000 */
[----:B0-----:R-:W-:Y:S04]  /*6e830*/  STL.64 [R1+0x320], R24 ;  /* 0x0003201801007387 */ /* 0x001fe80000100a00 */
[----:B------:R0:W-:Y:S04]  /*6e840*/  STL.64 [R1+0x328], R26 ;  /* 0x0003281a01007387 */ /* 0x0001e80000100a00 */
[----:B0-----:R-:W2:Y:S04]  /*6e850*/  LDL.LU.64 R26, [R1+0x3618] ;  /* 0x00361800011a7983 */ /* 0x001ea80000300a00 */
[----:B------:R-:W3:Y:S04]  /*6e860*/  LDL.LU.64 R24, [R1+0x3610] ;  /* 0x0036100001187983 */ /* 0x000ee80000300a00 */
[----:B------:R0:W-:Y:S04]  /*6e870*/  STSM.16.M88.4 [R10], R12 ;  /* 0x0000000c0a007844 */ /* 0x0001e80000000200 */
[----:B0-----:R-:W4:Y:S04]  /*6e880*/  LDL.LU.64 R14, [R1+0x3608] ;  /* 0x00360800010e7983 */ /* 0x001f280000300a00 */
[----:B------:R-:W4:Y:S01]  /*6e890*/  LDL.LU.64 R12, [R1+0x3600] ;  /* 0x00360000010c7983 */ /* 0x000f220000300a00 */
[----:B------:R-:W-:Y:S06]  /*6e8a0*/  BAR.SYNC.DEFER_BLOCKING 0x0 ;  /* 0x0000000000007b1d */ /* 0x000fec0000010000 */
[----:B--2---:R-:W-:Y:S04]  /*6e8b0*/  STL.64 [R1+0x35f8], R26 ;  /* 0x0035f81a01007387 */ /* 0x004fe80000100a00 */
[----:B---3--:R-:W-:Y:S04]  /*6e8c0*/  STL.64 [R1+0x35f0], R24 ;  /* 0x0035f01801007387 */ /* 0x008fe80000100a00 */
[----:B------:R-:W-:Y:S04]  /*6e8d0*/  STL.64 [R1+0x35e8], R22 ;  /* 0x0035e81601007387 */ /* 0x000fe80000100a00 */
[----:B------:R0:W-:Y:S04]  /*6e8e0*/  STL.64 [R1+0x35e0], R20 ;  /* 0x0035e01401007387 */ /* 0x0001e80000100a00 */
[----:B------:R-:W1:Y:S04]  /*6e8f0*/  LDS.128 R24, [R11] ;  /* 0x000000000b187984 */ /* 0x000e680000000c00 */
[----:B0-----:R-:W2:Y:S04]  /*6e900*/  LDL.LU R20, [R1+0x20] ;  /* 0x0000200001147983 */ /* 0x001ea80000300800 */
[----:B------:R-:W2:Y:S04]  /*6e910*/  LDL.LU R21, [R1+0x24] ;  /* 0x0000240001157983 */ /* 0x000ea80000300800 */
[----:B------:R-:W2:Y:S04]  /*6e920*/  LDL.LU R22, [R1+0x28] ;  /* 0x0000280001167983 */ /* 0x000ea80000300800 */
[----:B------:R-:W2:Y:S01]  /*6e930*/  LDL.LU R23, [R1+0x2c] ;  /* 0x00002c0001177983 */ /* 0x000ea20000300800 */
[----:B------:R-:W-:Y:S06]  /*6e940*/  BAR.SYNC.DEFER_BLOCKING 0x0 ;  /* 0x0000000000007b1d */ /* 0x000fec0000010000 */
[----:B------:R0:W-:Y:S04]  /*6e950*/  STL.64 [R1+0x35d8], R6 ;  /* 0x0035d80601007387 */ /* 0x0001e80000100a00 */
[----:B0-----:R-:W3:Y:S04]  /*6e960*/  LDL.LU R6, [R1+0x30] ;  /* 0x0000300001067983 */ /* 0x001ee80000300800 */
[----:B------:R-:W4:Y:S04]  /*6e970*/  LDL.LU R7, [R1+0x34] ;  /* 0x0000340001077983 */ /* 0x000f280000300800 */
[----:B------:R-:W-:Y:S04]  /*6e980*/  STL.64 [R1+0x35d0], R4 ;  /* 0x0035d00401007387 */ /* 0x000fe80000100a00 */
[----:B-1----:R-:W-:Y:S04]  /*6e990*/  STL.64 [R1+0x340], R24 ;  /* 0x0003401801007387 */ /* 0x002fe80000100a00 */
[----:B------:R0:W-:Y:S04]  /*6e9a0*/  STL.64 [R1+0x348], R26 ;  /* 0x0003481a01007387 */ /* 0x0001e80000100a00 */
[----:B0-----:R-:W3:Y:S04]  /*6e9b0*/  LDL.LU.64 R26, [R1+0x35f8] ;  /* 0x0035f800011a7983 */ /* 0x001ee80000300a00 */
[----:B------:R-:W3:Y:S04]  /*6e9c0*/  LDL.LU.64 R24, [R1+0x35f0] ;  /* 0x0035f00001187983 */ /* 0x000ee80000300a00 */
[----:B--2---:R0:W-:Y:S04]  /*6e9d0*/  STSM.16.M88.4 [R10], R20 ;  /* 0x000000140a007844 */ /* 0x0041e80000000200 */
[----:B0-----:R-:W2:Y:S04]  /*6e9e0*/  LDL.LU.64 R22, [R1+0x35e8] ;  /* 0x0035e80001167983 */ /* 0x001ea80000300a00 */
[----:B------:R-:W2:Y:S01]  /*6e9f0*/  LDL.LU.64 R20, [R1+0x35e0] ;  /* 0x0035e00001147983 */ /* 0x000ea20000300a00 */
[----:B----4-:R-:W-:-:S02]  /*6ea00*/  PRMT R19, R19, 0x5210, R7 ;  /* 0x0000521013137816 */ /* 0x010fc40000000007 */
[----:B---3--:R-:W-:Y:S02]  /*6ea10*/  PRMT R25, R25, 0x5210, R27 ;  /* 0x0000521019197816 */ /* 0x008fe4000000001b */
[----:B------:R-:W-:Y:S02]  /*6ea20*/  PRMT R24, R24, 0x5210, R28 ;  /* 0x0000521018187816 */ /* 0x000fe4000000001c */
[----:B------:R-:W-:Y:S02]  /*6ea30*/  PRMT R18, R18, 0x5210, R29 ;  /* 0x0000521012127816 */ /* 0x000fe4000000001d */
[----:B------:R-:W-:Y:S01]  /*6ea40*/  PRMT R16, R16, 0x5210, R14 ;  /* 0x0000521010107816 */ /* 0x000fe2000000000e */
[----:B------:R-:W-:Y:S01]  /*6ea50*/  BAR.SYNC.DEFER_BLOCKING 0x0 ;  /* 0x0000000000007b1d */ /* 0x000fe20000010000 */
[----:B--2---:R-:W-:-:S05]  /*6ea60*/  PRMT R20, R20, 0x5210, R6 ;  /* 0x0000521014147816 */ /* 0x004fca0000000006 */
[----:B------:R-:W0:Y:S01]  /*6ea70*/  LDS.128 R4, [R11] ;  /* 0x000000000b047984 */ /* 0x000e220000000c00 */
[----:B------:R-:W-:Y:S02]  /*6ea80*/  PRMT R26, R23, 0x5210, R26 ;  /* 0x00005210171a7816 */ /* 0x000fe4000000001a */
[----:B------:R-:W-:Y:S01]  /*6ea90*/  PRMT R27, R21, 0x5210, R22 ;  /* 0x00005210151b7816 */ /* 0x000fe20000000016 */
[----:B------:R-:W-:Y:S06]  /*6eaa0*/  BAR.SYNC.DEFER_BLOCKING 0x0 ;  /* 0x0000000000007b1d */ /* 0x000fec0000010000 */
[----:B------:R-:W-:Y:S02]  /*6eab0*/  STSM.16.M88.4 [R10], R24 ;  /* 0x000000180a007844 */ /* 0x000fe40000000200 */
[----:B------:R-:W-:Y:S06]  /*6eac0*/  BAR.SYNC.DEFER_BLOCKING 0x0 ;  /* 0x0000000000007b1d */ /* 0x000fec0000010000 */
[----:B------:R-:W1:Y:S04]  /*6ead0*/  LDS.128 R24, [R11] ;  /* 0x000000000b187984 */ /* 0x000e680000000c00 */
[----:B0-----:R-:W-:Y:S04]  /*6eae0*/  STL.64 [R1+0x350], R4 ;  /* 0x0003500401007387 */ /* 0x001fe80000100a00 */
[----:B------:R0:W-:Y:S04]  /*6eaf0*/  STL.64 [R1+0x358], R6 ;  /* 0x0003580601007387 */ /* 0x0001e80000100a00 */
[----:B0-----:R-:W2:Y:S04]  /*6eb00*/  LDL.LU.64 R6, [R1+0x35d8] ;  /* 0x0035d80001067983 */ /* 0x001ea80000300a00 */
[----:B------:R-:W3:Y:S04]  /*6eb10*/  LDL.LU.64 R4, [R1+0x35d0] ;  /* 0x0035d00001047983 */ /* 0x000ee80000300a00 */
[----:B-1----:R-:W-:Y:S04]  /*6eb20*/  STL.64 [R1+0x60], R24 ;  /* 0x0000601801007387 */ /* 0x002fe80000100a00 */
[----:B------:R0:W-:Y:S04]  /*6eb30*/  STL.64 [R1+0x68], R26 ;  /* 0x0000681a01007387 */ /* 0x0001e80000100a00 */
[----:B------:R1:W-:Y:S04]  /*6eb40*/  STL [R1+0x35b8], R11 ;  /* 0x0035b80b01007387 */ /* 0x0003e80000100800 */
[----:B------:R-:W4:Y:S04]  /*6eb50*/  LDL.LU R28, [R1+0xb44] ;  /* 0x000b4400011c7983 */ /* 0x000f280000300800 */
[----:B0-----:R-:W2:Y:S04]  /*6eb60*/  LDL.LU R27, [R1+0xb40] ;  /* 0x000b4000011b7983 */ /* 0x001ea80000300800 */
[----:B------:R-:W2:Y:S04]  /*6eb70*/  LDL.LU R26, [R1+0xa7c] ;  /* 0x000a7c00011a7983 */ /* 0x000ea80000300800 */
[----:B------:R-:W2:Y:S04]  /*6eb80*/  LDL.LU R22, [R1+0xa78] ;  /* 0x000a780001167983 */ /* 0x000ea80000300800 */
[----:B-1----:R-:W2:Y:S04]  /*6eb90*/  LDL.LU R11, [R1+0x984] ;  /* 0x00098400010b7983 */ /* 0x002ea80000300800 */
[----:B------:R-:W2:Y:S04]  /*6eba0*/  LDL.LU R29, [R1+0x968] ;  /* 0x00096800011d7983 */ /* 0x000ea80000300800 */
[----:B------:R-:W2:Y:S04]  /*6ebb0*/  LDL.LU R14, [R1+0x964] ;  /* 0x00096400010e7983 */ /* 0x000ea80000300800 */
[----:B------:R-:W3:Y:S01]  /*6ebc0*/  LDL.LU R24, [R1+0xb24] ;  /* 0x000b240001187983 */ /* 0x000ee20000300800 */
[----:B------:R-:W-:Y:S06]  /*6ebd0*/  BAR.SYNC.DEFER_BLOCKING 0x0 ;  /* 0x0000000000007b1d */ /* 0x000fec0000010000 */
[----:B--2---:R0:W-:Y:S04]  /*6ebe0*/  STL.64 [R1+0x35c8], R14 ;  /* 0x0035c80e01007387 */ /* 0x0041e80000100a00 */
[----:B------:R1:W-:Y:S04]  /*6ebf0*/  STL.64 [R1+0x35c0], R12 ;  /* 0x0035c00c01007387 */ /* 0x0003e80000100a00 */
[----:B------:R-:W2:Y:S01]  /*6ec00*/  LDL.LU R25, [R1+0xb20] ;  /* 0x000b200001197983 */ /* 0x000ea20000300800 */
[----:B0-----:R-:W-:-:S03]  /*6ec10*/  IMAD.MOV.U32 R14, RZ, RZ, R18 ;  /* 0x000000ffff0e7224 */ /* 0x001fc600078e0012 */
[----:B------:R-:W2:Y:S01]  /*6ec20*/  LDL.LU R23, [R1+0xb1c] ;  /* 0x000b1c0001177983 */ /* 0x000ea20000300800 */
[----:B------:R-:W-:Y:S02]  /*6ec30*/  IMAD.MOV.U32 R15, RZ, RZ, R16 ;  /* 0x000000ffff0f7224 */ /* 0x000fe400078e0010 */
[----:B-1----:R-:W-:Y:S01]  /*6ec40*/  IMAD.MOV.U32 R12, RZ, RZ, R20 ;  /* 0x000000ffff0c7224 */ /* 0x002fe200078e0014 */
[----:B------:R-:W2:Y:S01]  /*6ec50*/  LDL.LU R18, [R1+0xafc] ;  /* 0x000afc0001127983 */ /* 0x000ea20000300800 */
[----:B------:R-:W-:-:S05]  /*6ec60*/  IMAD.MOV.U32 R13, RZ, RZ, R19 ;  /* 0x000000ffff0d7224 */ /* 0x000fca00078e0013 */
[----:B------:R0:W-:Y:S04]  /*6ec70*/  STSM.16.M88.4 [R10], R12 ;  /* 0x0000000c0a007844 */ /* 0x0001e80000000200 */
[----:B0-----:R-:W2:Y:S04]  /*6ec80*/  LDL.LU.64 R14, [R1+0x35c8] ;  /* 0x0035c800010e7983 */ /* 0x001ea80000300a00 */
[----:B------:R-:W2:Y:S04]  /*6ec90*/  LDL.LU.64 R12, [R1+0x35c0] ;  /* 0x0035c000010c7983 */ /* 0x000ea80000300a00 */
[----:B------:R-:W2:Y:S04]  /*6eca0*/  LDL.LU R19, [R1+0xaf8] ;  /* 0x000af80001137983 */ /* 0x000ea80000300800 */
[----:B------:R-:W2:Y:S04]  /*6ecb0*/  LDL.LU R20, [R1+0xaec] ;  /* 0x000aec0001147983 */ /* 0x000ea80000300800 */
[----:B------:R-:W2:Y:S04]  /*6ecc0*/  LDL.LU R21, [R1+0xae8] ;  /* 0x000ae80001157983 */ /* 0x000ea80000300800 */
[----:B------:R-:W2:Y:S04]  /*6ecd0*/  LDL.LU R16, [R1+0xb28] ;  /* 0x000b280001107983 */ /* 0x000ea80000300800 */
[----:B------:R0:W-:Y:S04]  /*6ece0*/  STL [R1+0x35a0], R10 ;  /* 0x0035a00a01007387 */ /* 0x0001e80000100800 */
[----:B0-----:R-:W2:Y:S01]  /*6ecf0*/  LDL.LU R10, [R1+0x980] ;  /* 0x00098000010a7983 */ /* 0x001ea20000300800 */
[----:B------:R-:W-:-:S04]  /*6ed00*/  LOP3.LUT R11, R11, 0xffff, RZ, 0xc0, !PT ;  /* 0x0000ffff0b0b7812 */ /* 0x000fc800078ec0ff */
[----:B---3--:R-:W-:Y:S01]  /*6ed10*/  PRMT R24, R24, 0x4210, R11 ;  /* 0x0000421018187816 */ /* 0x008fe2000000000b */
[----:B------:R0:W-:Y:S04]  /*6ed20*/  STL [R1+0x30], R11 ;  /* 0x0000300b01007387 */ /* 0x0001e80000100800 */
[----:B0-----:R-:W3:Y:S01]  /*6ed30*/  LDL.LU R11, [R1+0x35b8] ;  /* 0x0035b800010b7983 */ /* 0x001ee20000300800 */
[----:B------:R-:W-:Y:S02]  /*6ed40*/  LOP3.LUT R29, R29, 0xffff, RZ, 0xc0, !PT ;  /* 0x0000ffff1d1d7812 */ /* 0x000fe400078ec0ff */
[----:B----4-:R-:W-:Y:S02]  /*6ed50*/  LOP3.LUT R28, R28, 0xffff, RZ, 0xc0, !PT ;  /* 0x0000ffff1c1c7812 */ /* 0x010fe400078ec0ff */
[----:B------:R-:W-:-:S02]  /*6ed60*/  LOP3.LUT R27, R27, 0xffff, RZ, 0xc0, !PT ;  /* 0x0000ffff1b1b7812 */ /* 0x000fc400078ec0ff */
[----:B------:R-:W-:Y:S02]  /*6ed70*/  LOP3.LUT R26, R26, 0xffff, RZ, 0xc0, !PT ;  /* 0x0000ffff1a1a7812 */ /* 0x000fe400078ec0ff */
[----:B------:R-:W-:Y:S01]  /*6ed80*/  LOP3.LUT R22, R22, 0xffff, RZ, 0xc0, !PT ;  /* 0x0000ffff16167812 */ /* 0x000fe200078ec0ff */
[----:B------:R-:W-:Y:S01]  /*6ed90*/  BAR.SYNC.DEFER_BLOCKING 0x0 ;  /* 0x0000000000007b1d */ /* 0x000fe20000010000 */
[----:B--2---:R-:W-:Y:S02]  /*6eda0*/  PRMT R23, R23, 0x4210, R29 ;  /* 0x0000421017177816 */ /* 0x004fe4000000001d */
[----:B------:R-:W-:Y:S02]  /*6edb0*/  PRMT R19, R19, 0x4210, R27 ;  /* 0x0000421013137816 */ /* 0x000fe4000000001b */
[----:B------:R-:W-:Y:S02]  /*6edc0*/  LOP3.LUT R14, R14, 0xffff, RZ, 0xc0, !PT ;  /* 0x0000ffff0e0e7812 */ /* 0x000fe400078ec0ff */
[----:B------:R-:W-:-:S05]  /*6edd0*/  LOP3.LUT R10, R10, 0xffff, RZ, 0xc0, !PT ;  /* 0x0000ffff0a0a7812 */ /* 0x000fca00078ec0ff */
[----:B------:R-:W-:Y:S04]  /*6ede0*/  STL [R1+0x34], R10 ;  /* 0x0000340a01007387 */ /* 0x000fe80000100800 */
[----:B------:R0:W-:Y:S02]  /*6edf0*/  STL [R1+0x20], R24 ;  /* 0x0000201801007387 */ /* 0x0001e40000100800 */
[----:B0-----:R-:W-:Y:S02]  /*6ee00*/  PRMT R24, R25, 0x4210, R10 ;  /* 0x0000421019187816 */ /* 0x001fe4000000000a */
[----:B------:R-:W-:Y:S02]  /*6ee10*/  PRMT R10, R18, 0x4210, R28 ;  /* 0x00004210120a7816 */ /* 0x000fe4000000001c */
[----:B------:R-:W-:Y:S01]  /*6ee20*/  PRMT R18, R20, 0x4210, R26 ;  /* 0x0000421014127816 */ /* 0x000fe2000000001a */
[----:B------:R-:W-:Y:S04]  /*6ee30*/  STL [R1+0x24], R24 ;  /* 0x0000241801007387 */ /* 0x000fe80000100800 */
[----:B------:R-:W-:Y:S04]  /*6ee40*/  STL [R1+0x35a4], R28 ;  /* 0x0035a41c01007387 */ /* 0x000fe80000100800 */
[----:B------:R-:W-:Y:S04]  /*6ee50*/  STL [R1+0x28], R23 ;  /* 0x0000281701007387 */ /* 0x000fe80000100800 */
[----:B------:R0:W-:Y:S04]  /*6ee60*/  STL [R1+0x10], R10 ;  /* 0x0000100a01007387 */ /* 0x0001e80000100800 */
[----:B------:R1:W-:Y:S04]  /*6ee70*/  STL [R1+0x14], R19 ;  /* 0x0000141301007387 */ /* 0x0003e80000100800 */
[----:B------:R2:W-:Y:S01]  /*6ee80*/  STL [R1+0x18], R18 ;  /* 0x0000181201007387 */ /* 0x0005e20000100800 */
[----:B0-----:R-:W-:-:S03]  /*6ee90*/  PRMT R10, R21, 0x4210, R22 ;  /* 0x00004210150a7816 */ /* 0x001fc60000000016 */
[----:B------:R-:W-:Y:S04]  /*6eea0*/  STL.64 [R1+0x35b0], R6 ;  /* 0x0035b00601007387 */ /* 0x000fe80000100a00 */
[----:B------:R-:W-:Y:S04]  /*6eeb0*/  STL.64 [R1+0x35a8], R4 ;  /* 0x0035a80401007387 */ /* 0x000fe80000100a00 */
[----:B------:R-:W4:Y:S04]  /*6eec0*/  LDL.LU R21, [R1+0x37c] ;  /* 0x00037c0001157983 */ /* 0x000f280000300800 */
[----:B------:R-:W4:Y:S04]  /*6eed0*/  LDL.LU R20, [R1+0x378] ;  /* 0x0003780001147983 */ /* 0x000f280000300800 */
[----:B-1----:R-:W4:Y:S01]  /*6eee0*/  LDL.LU R19, [R1+0x3a4] ;  /* 0x0003a40001137983 */ /* 0x002f220000300800 */
[----:B------:R-:W-:-:S03]  /*6eef0*/  PRMT R28, R16, 0x4210, R14 ;  /* 0x00004210101c7816 */ /* 0x000fc6000000000e */
[----:B------:R-:W4:Y:S04]  /*6ef00*/  LDL.LU R24, [R1+0x3a8] ;  /* 0x0003a80001187983 */ /* 0x000f280000300800 */
[----:B------:R-:W4:Y:S04]  /*6ef10*/  LDL.LU R25, [R1+0x3a0] ;  /* 0x0003a00001197983 */ /* 0x000f280000300800 */
[----:B------:R-:W4:Y:S04]  /*6ef20*/  LDL.LU R23, [R1+0x3ac] ;  /* 0x0003ac0001177983 */ /* 0x000f280000300800 */
[----:B--2---:R-:W4:Y:S04]  /*6ef30*/  LDL.LU R18, [R1+0x374] ;  /* 0x0003740001127983 */ /* 0x004f280000300800 */
[----:B------:R-:W2:Y:S04]  /*6ef40*/  LDL.LU R16, [R1+0x370] ;  /* 0x0003700001107983 */ /* 0x000ea80000300800 */
[----:B---3--:R-:W0:Y:S04]  /*6ef50*/  LDS.128 R4, [R11] ;  /* 0x000000000b047984 */ /* 0x008e280000000c00 */
[----:B0-----:R-:W-:Y:S04]  /*6ef60*/  STL.64 [R1+0x360], R4 ;  /* 0x0003600401007387 */ /* 0x001fe80000100a00 */
[----:B------:R0:W-:Y:S04]  /*6ef70*/  STL.64 [R1+0x368], R6 ;  /* 0x0003680601007387 */ /* 0x0001e80000100a00 */
[----:B0-----:R-:W3:Y:S04]  /*6ef80*/  LDL.LU.64 R6, [R1+0x35b0] ;  /* 0x0035b00001067983 */ /* 0x001ee80000300a00 */
[----:B------:R-:W3:Y:S01]  /*6ef90*/  LDL.LU.64 R4, [R1+0x35a8] ;  /* 0x0035a80001047983 */ /* 0x000ee20000300a00 */
[----:B------:R-:W-:Y:S06]  /*6efa0*/  BAR.SYNC.DEFER_BLOCKING 0x0 ;  /* 0x0000000000007b1d */ /* 0x000fec0000010000 */
[----:B----4-:R-:W-:Y:S04]  /*6efb0*/  STL.64 [R1+0x3588], R18 ;  /* 0x0035881201007387 */ /* 0x010fe80000100a00 */
[----:B--2---:R0:W-:Y:S04]  /*6efc0*/  STL.64 [R1+0x3580], R16 ;  /* 0x0035801001007387 */ /* 0x0041e80000100a00 */
[----:B0-----:R-:W2:Y:S04]  /*6efd0*/  LDL.LU R16, [R1+0x20] ;  /* 0x0000200001107983 */ /* 0x001ea80000300800 */
[----:B------:R-:W2:Y:S04]  /*6efe0*/  LDL.LU R17, [R1+0x24] ;  /* 0x0000240001117983 */ /* 0x000ea80000300800 */
[----:B------:R-:W4:Y:S01]  /*6eff0*/  LDL.LU R18, [R1+0x28] ;  /* 0x0000280001127983 */ /* 0x000f220000300800 */
[----:B------:R-:W-:-:S03]  /*6f000*/  IMAD.MOV.U32 R19, RZ, RZ, R28 ;  /* 0x000000ffff137224 */ /* 0x000fc600078e001c */
[----:B------:R-:W2:Y:S04]  /*6f010*/  LDL.LU R28, [R1+0x35a4] ;  /* 0x0035a400011c7983 */ /* 0x000ea80000300800 */
[----:B----4-:R0:W-:Y:S04]  /*6f020*/  STL.64 [R1+0x3598], R18 ;  /* 0x0035981201007387 */ /* 0x0101e80000100a00 */
[----:B--2---:R1:W-:Y:S01]  /*6f030*/  STL.64 [R1+0x3590], R16 ;  /* 0x0035901001007387 */ /* 0x0043e20000100a00 */
[----:B0-----:R-:W-:-:S03]  /*6f040*/  IMAD.MOV.U32 R19, RZ, RZ, R10 ;  /* 0x000000ffff137224 */ /* 0x001fc600078e000a */
[----:B-1----:R-:W2:Y:S04]  /*6f050*/  LDL.LU R16, [R1+0x10] ;  /* 0x0000100001107983 */ /* 0x002ea80000300800 */
[----:B------:R-:W2:Y:S04]  /*6f060*/  LDL.LU R17, [R1+0x14] ;  /* 0x0000140001117983 */ /* 0x000ea80000300800 */
[----:B------:R-:W2:Y:S04]  /*6f070*/  LDL.LU R18, [R1+0x18] ;  /* 0x0000180001127983 */ /* 0x000ea80000300800 */
[----:B------:R-:W2:Y:S04]  /*6f080*/  LDL.LU R10, [R1+0x35a0] ;  /* 0x0035a000010a7983 */ /* 0x000ea80000300800 */
[----:B---3--:R0:W-:Y:S04]  /*6f090*/  STL.64 [R1+0x3578], R6 ;  /* 0x0035780601007387 */ /* 0x0081e80000100a00 */
[----:B0-----:R-:W3:Y:S04]  /*6f0a0*/  LDL.LU R6, [R1+0x30] ;  /* 0x0000300001067983 */ /* 0x001ee80000300800 */
[----:B------:R-:W4:Y:S04]  /*6f0b0*/  LDL.LU R7, [R1+0x34] ;  /* 0x0000340001077983 */ /* 0x000f280000300800 */
[----:B------:R-:W-:Y:S04]  /*6f0c0*/  STL.64 [R1+0x3570], R4 ;  /* 0x0035700401007387 */ /* 0x000fe80000100a00 */
[----:B--2---:R-:W-:Y:S01]  /*6f0d0*/  STSM.16.M88.4 [R10], R16 ;  /* 0x000000100a007844 */ /* 0x004fe20000000200 */
[----:B------:R-:W-:Y:S06]  /*6f0e0*/  BAR.SYNC.DEFER_BLOCKING 0x0 ;  /* 0x0000000000007b1d */ /* 0x000fec0000010000 */
[----:B------:R-:W0:Y:S04]  /*6f0f0*/  LDS.128 R16, [R11] ;  /* 0x000000000b107984 */ /* 0x000e280000000c00 */
[----:B0-----:R-:W-:Y:S04]  /*6f100*/  STL.64 [R1+0x380], R16 ;  /* 0x0003801001007387 */ /* 0x001fe80000100a00 */
[----:B------:R0:W-:Y:S04]  /*6f110*/  STL.64 [R1+0x388], R18 ;  /* 0x0003881201007387 */ /* 0x0001e80000100a00 */
[----:B0-----:R-:W2:Y:S04]  /*6f120*/  LDL.LU.64 R18, [R1+0x3598] ;  /* 0x0035980001127983 */ /* 0x001ea80000300a00 */
[----:B------:R-:W2:Y:S01]  /*6f130*/  LDL.LU.64 R16, [R1+0x3590] ;  /* 0x0035900001107983 */ /* 0x000ea20000300a00 */
[----:B------:R-:W-:Y:S01]  /*6f140*/  BAR.SYNC.DEFER_BLOCKING 0x0 ;  /* 0x0000000000007b1d */ /* 0x000fe20000010000 */
[----:B---3--:R-:W-:-:S02]  /*6f150*/  PRMT R21, R21, 0x5210, R6 ;  /* 0x0000521015157816 */ /* 0x008fc40000000006 */
[----:B----4-:R-:W-:-:S03]  /*6f160*/  PRMT R20, R20, 0x5210, R7 ;  /* 0x0000521014147816 */ /* 0x010fc60000000007 */
[----:B--2---:R0:W-:Y:S02]  /*6f170*/  STSM.16.M88.4 [R10], R16 ;  /* 0x000000100a007844 */ /* 0x0041e40000000200 */
[----:B------:R-:W-:Y:S06]  /*6f180*/  BAR.SYNC.DEFER_BLOCKING 0x0 ;  /* 0x0000000000007b1d */ /* 0x000fec0000010000 */
[----:B0-----:R-:W2:Y:S04]  /*6f190*/  LDL.LU.64 R18, [R1+0x3588] ;  /* 0x0035880001127983 */ /* 0x001ea80000300a00 */
[----:B------:R-:W3:Y:S04]  /*6f1a0*/  LDL.LU.64 R16, [R1+0x3580] ;  /* 0x0035800001107983 */ /* 0x000ee80000300a00 */
[----:B------:R-:W0:Y:S04]  /*6f1b0*/  LDS.128 R4, [R11] ;  /* 0x000000000b047984 */ /* 0x000e280000000c00 */
[----:B0-----:R-:W-:Y:S04]  /*6f1c0*/  STL.64 [R1+0x370], R4 ;  /* 0x0003700401007387 */ /* 0x001fe80000100a00 */
[----:B------:R0:W-:Y:S04]  /*6f1d0*/  STL.64 [R1+0x378], R6 ;  /* 0x0003780601007387 */ /* 0x0001e80000100a00 */
[----:B0-----:R-:W4:Y:S04]  /*6f1e0*/  LDL.LU.64 R6, [R1+0x3578] ;  /* 0x0035780001067983 */ /* 0x001f280000300a00 */
[----:B------:R-:W4:Y:S01]  /*6f1f0*/  LDL.LU.64 R4, [R1+0x3570] ;  /* 0x0035700001047983 */ /* 0x000f220000300a00 */
[----:B------:R-:W-:-:S02]  /*6f200*/  PRMT R25, R25, 0x5210, R27 ;  /* 0x0000521019197816 */ /* 0x000fc4000000001b */
[----:B------:R-:W-:Y:S02]  /*6f210*/  PRMT R24, R24, 0x5210, R28 ;  /* 0x0000521018187816 */ /* 0x000fe4000000001c */
[----:B------:R-:W-:Y:S01]  /*6f220*/  PRMT R26, R23, 0x5210, R26 ;  /* 0x00005210171a7816 */ /* 0x000fe2000000001a */
[----:B------:R-:W-:Y:S01]  /*6f230*/  BAR.SYNC.DEFER_BLOCKING 0x0 ;  /* 0x0000000000007b1d */ /* 0x000fe20000010000 */
[----:B--2---:R-:W-:-:S05]  /*6f240*/  PRMT R27, R18, 0x5210, R22 ;  /* 0x00005210121b7816 */ /* 0x004fca0000000016 */
[----:B------:R0:W-:Y:S01]  /*6f250*/  STSM.16.M88.4 [R10], R24 ;  /* 0x000000180a007844 */ /* 0x0001e20000000200 */
[----:B------:R-:W-:Y:S02]  /*6f260*/  PRMT R19, R19, 0x5210, R29 ;  /* 0x0000521013137816 */ /* 0x000fe4000000001d */
[----:B---3--:R-:W-:Y:S01]  /*6f270*/  PRMT R16, R16, 0x5210, R14 ;  /* 0x0000521010107816 */ /* 0x008fe2000000000e */
[----:B----4-:R-:W-:Y:S04]  /*6f280*/  STL.64 [R1+0x3568], R6 ;  /* 0x0035680601007387 */ /* 0x010fe80000100a00 */
[----:B------:R-:W-:Y:S04]  /*6f290*/  STL.64 [R1+0x3560], R4 ;  /* 0x0035600401007387 */ /* 0x000fe80000100a00 */
[----:B0-----:R-:W2:Y:S04]  /*6f2a0*/  LDL.LU R25, [R1+0xb34] ;  /* 0x000b340001197983 */ /* 0x001ea80000300800 */
[----:B------:R-:W2:Y:S04]  /*6f2b0*/  LDL.LU R24, [R1+0xb30] ;  /* 0x000b300001187983 */ /* 0x000ea80000300800 */
[----:B------:R-:W3:Y:S04]  /*6f2c0*/  LDL.LU R22, [R1+0xab8] ;  /* 0x000ab80001167983 */ /* 0x000ee80000300800 */
[----:B------:R-:W4:Y:S04]  /*6f2d0*/  LDL.LU R18, [R1+0xaac] ;  /* 0x000aac0001127983 */ /* 0x000f280000300800 */
[----:B------:R-:W2:Y:S04]  /*6f2e0*/  LDL.LU R28, [R1+0x9a4] ;  /* 0x0009a400011c7983 */ /* 0x000ea80000300800 */
[----:B------:R-:W2:Y:S04]  /*6f2f0*/  LDL.LU R29, [R1+0x9a0] ;  /* 0x0009a000011d7983 */ /* 0x000ea80000300800 */
[----:B------:R-:W2:Y:S04]  /*6f300*/  LDL.LU R26, [R1+0x978] ;  /* 0x00097800011a7983 */ /* 0x000ea80000300800 */
[----:B------:R-:W2:Y:S04]  /*6f310*/  LDL.LU R14, [R1+0x974] ;  /* 0x00097400010e7983 */ /* 0x000ea80000300800 */
[----:B------:R-:W2:Y:S01]  /*6f320*/  LDL.LU R27, [R1+0xb88] ;  /* 0x000b8800011b7983 */ /* 0x000ea20000300800 */
[----:B------:R-:W-:Y:S06]  /*6f330*/  BAR.SYNC.DEFER_BLOCKING 0x0 ;  /* 0x0000000000007b1d */ /* 0x000fec0000010000 */
[----:B------:R-:W0:Y:S02]  /*6f340*/  LDS.128 R4, [R11] ;  /* 0x000000000b047984 */ /* 0x000e240000000c00 */
[----:B------:R-:W-:Y:S06]  /*6f350*/  BAR.SYNC.DEFER_BLOCKING 0x0 ;  /* 0x0000000000007b1d */ /* 0x000fec0000010000 */
[----:B--2---:R1:W-:Y:S04]  /*6f360*/  STL.64 [R1+0x3558], R26 ;  /* 0x0035581a01007387 */ /* 0x0043e80000100a00 */
[----:B------:R2:W-:Y:S04]  /*6f370*/  STL.64 [R1+0x3550], R24 ;  /* 0x0035501801007387 */ /* 0x0005e80000100a00 */
[----:B------:R-:W4:Y:S01]  /*6f380*/  LDL.LU R23, [R1+0xb7c] ;  /* 0x000b7c0001177983 */ /* 0x000f220000300800 */
[----:B-1----:R-:W-:-:S02]  /*6f390*/  IMAD.MOV.U32 R26, RZ, RZ, R19 ;  /* 0x000000ffff1a7224 */ /* 0x002fc400078e0013 */
[----:B------:R-:W-:Y:S01]  /*6f3a0*/  IMAD.MOV.U32 R27, RZ, RZ, R16 ;  /* 0x000000ffff1b7224 */ /* 0x000fe200078e0010 */
[----:B------:R-:W4:Y:S01]  /*6f3b0*/  LDL.LU R19, [R1+0xb78] ;  /* 0x000b780001137983 */ /* 0x000f220000300800 */
[----:B--2---:R-:W-:Y:S02]  /*6f3c0*/  IMAD.MOV.U32 R24, RZ, RZ, R21 ;  /* 0x000000ffff187224 */ /* 0x004fe400078e0015 */
[----:B------:R-:W-:Y:S01]  /*6f3d0*/  IMAD.MOV.U32 R25, RZ, RZ, R20 ;  /* 0x000000ffff197224 */ /* 0x000fe200078e0014 */
[----:B0-----:R-:W-:Y:S04]  /*6f3e0*/  STL.64 [R1+0x50], R4 ;  /* 0x0000500401007387 */ /* 0x001fe80000100a00 */
[----:B------:R0:W-:Y:S04]  /*6f3f0*/  STL.64 [R1+0x58], R6 ;  /* 0x0000580601007387 */ /* 0x0001e80000100a00 */
[----:B------:R1:W-:Y:S04]  /*6f400*/  STSM.16.M88.4 [R10], R24 ;  /* 0x000000180a007844 */ /* 0x0003e80000000200 */
[----:B0-----:R-:W2:Y:S04]  /*6f410*/  LDL.LU.64 R6, [R1+0x3568] ;  /* 0x0035680001067983 */ /* 0x001ea80000300a00 */
[----:B------:R-:W2:Y:S04]  /*6f420*/  LDL.LU.64 R4, [R1+0x3560] ;  /* 0x0035600001047983 */ /* 0x000ea80000300a00 */
[----:B-1----:R-:W2:Y:S04]  /*6f430*/  LDL.LU.64 R26, [R1+0x3558] ;  /* 0x00355800011a7983 */ /* 0x002ea80000300a00 */
[----:B------:R-:W2:Y:S04]  /*6f440*/  LDL.LU.64 R24, [R1+0x3550] ;  /* 0x0035500001187983 */ /* 0x000ea80000300a00 */
[----:B------:R-:W2:Y:S04]  /*6f450*/  LDL.LU R20, [R1+0xb6c] ;  /* 0x000b6c0001147983 */ /* 0x000ea80000300800 */
[----:B------:R-:W2:Y:S04]  /*6f460*/  LDL.LU R21, [R1+0xb68] ;  /* 0x000b680001157983 */ /* 0x000ea80000300800 */
[----:B------:R-:W2:Y:S04]  /*6f470*/  LDL.LU R16, [R1+0xb58] ;  /* 0x000b580001107983 */ /* 0x000ea80000300800 */
[----:B------:R0:W-:Y:S02]  /*6f480*/  STL [R1+0x3538], R10 ;  /* 0x0035380a01007387 */ /* 0x0001e40000100800 */
[----:B0-----:R-:W-:-:S02]  /*6f490*/  LOP3.LUT R10, R28, 0xffff, RZ, 0xc0, !PT ;  /* 0x0000ffff1c0a7812 */ /* 0x001fc400078ec0ff */
[----:B------:R-:W-:-:S03]  /*6f4a0*/  LOP3.LUT R28, R29, 0xffff, RZ, 0xc0, !PT ;  /* 0x0000ffff1d1c7812 */ /* 0x000fc600078ec0ff */
[----:B------:R0:W-:Y:S01]  /*6f4b0*/  STL [R1+0x30], R10 ;  /* 0x0000300a01007387 */ /* 0x0001e20000100800 */
[----:B---3--:R-:W-:Y:S02]  /*6f4c0*/  LOP3.LUT R22, R22, 0xffff, RZ, 0xc0, !PT ;  /* 0x0000ffff16167812 */ /* 0x008fe400078ec0ff */
[----:B----4-:R-:W-:Y:S01]  /*6f4d0*/  LOP3.LUT R18, R18, 0xffff, RZ, 0xc0, !PT ;  /* 0x0000ffff12127812 */ /* 0x010fe200078ec0ff */
[----:B------:R-:W-:Y:S01]  /*6f4e0*/  BAR.SYNC.DEFER_BLOCKING 0x0 ;  /* 0x0000000000007b1d */ /* 0x000fe20000010000 */
[----:B------:R-:W-:Y:S02]  /*6f4f0*/  PRMT R23, R23, 0x4210, R28 ;  /* 0x0000421017177816 */ /* 0x000fe4000000001c */
[----:B--2---:R-:W-:Y:S02]  /*6f500*/  LOP3.LUT R26, R26, 0xffff, RZ, 0xc0, !PT ;  /* 0x0000ffff1a1a7812 */ /* 0x004fe400078ec0ff */
[----:B0-----:R-:W-:Y:S02]  /*6f510*/  PRMT R10, R27, 0x4210, R10 ;  /* 0x000042101b0a7816 */ /* 0x001fe4000000000a */
[----:B------:R-:W-:-:S03]  /*6f520*/  PRMT R19, R19, 0x4210, R26 ;  /* 0x0000421013137816 */ /* 0x000fc6000000001a */
[----:B------:R0:W-:Y:S01]  /*6f530*/  STL [R1+0x20], R10 ;  /* 0x0000200a01007387 */ /* 0x0001e20000100800 */
[----:B------:R-:W-:Y:S02]  /*6f540*/  LOP3.LUT R25, R25, 0xffff, RZ, 0xc0, !PT ;  /* 0x0000ffff19197812 */ /* 0x000fe400078ec0ff */
[----:B------:R-:W-:Y:S01]  /*6f550*/  LOP3.LUT R24, R24, 0xffff, RZ, 0xc0, !PT ;  /* 0x0000ffff18187812 */ /* 0x000fe200078ec0ff */
[----:B0-----:R-:W2:Y:S04]  /*6f560*/  LDL.LU R10, [R1+0xb8c] ;  /* 0x000b8c00010a7983 */ /* 0x001ea80000300800 */
[----:B------:R-:W-:Y:S04]  /*6f570*/  STL [R1+0x24], R23 ;  /* 0x0000241701007387 */ /* 0x000fe80000100800 */
[----:B------:R-:W-:Y:S04]  /*6f580*/  STL [R1+0x28], R19 ;  /* 0x0000281301007387 */ /* 0x000fe80000100800 */
[----:B------:R0:W-:Y:S04]  /*6f590*/  STL.64 [R1+0x3548], R6 ;  /* 0x0035480601007387 */ /* 0x0001e80000100a00 */
[----:B0-----:R-:W3:Y:S01]  /*6f5a0*/  LDL.LU R7, [R1+0xb5c] ;  /* 0x000b5c0001077983 */ /* 0x001ee20000300800 */
[----:B------:R-:W-:-:S03]  /*6f5b0*/  PRMT R6, R20, 0x4210, R25 ;  /* 0x0000421014067816 */ /* 0x000fc60000000019 */
[----:B------:R0:W-:Y:S04]  /*6f5c0*/  STL.64 [R1+0x3540], R4 ;  /* 0x0035400401007387 */ /* 0x0001e80000100a00 */
[----:B------:R-:W-:Y:S01]  /*6f5d0*/  STL [R1+0x10], R6 ;  /* 0x0000100601007387 */ /* 0x000fe20000100800 */
[----:B0-----:R-:W-:-:S05]  /*6f5e0*/  PRMT R5, R21, 0x4210, R24 ;  /* 0x0000421015057816 */ /* 0x001fca0000000018 */
[----:B------:R-:W-:Y:S04]  /*6f5f0*/  STL [R1+0x14], R5 ;  /* 0x0000140501007387 */ /* 0x000fe80000100800 */
[----:B------:R-:W4:Y:S01]  /*6f600*/  LDL.LU R29, [R1+0x4d4] ;  /* 0x0004d400011d7983 */ /* 0x000f220000300800 */
[----:B------:R-:W-:-:S05]  /*6f610*/  PRMT R4, R16, 0x4210, R22 ;  /* 0x0000421010047816 */ /* 0x000fca0000000016 */
[----:B------:R-:W-:Y:S04]  /*6f620*/  STL [R1+0x18], R4 ;  /* 0x0000180401007387 */ /* 0x000fe80000100800 */
[----:B----4-:R0:W-:Y:S04]  /*6f630*/  STL [R1+0x3510], R29 ;  /* 0x0035101d01007387 */ /* 0x0101e80000100800 */
[----:B0-----:R-:W4:Y:S04]  /*6f640*/  LDL.LU R29, [R1+0x4c8] ;  /* 0x0004c800011d7983 */ /* 0x001f280000300800 */
[----:B------:R-:W2:Y:S01]  /*6f650*/  LDL.LU R27, [R1+0x4d0] ;  /* 0x0004d000011b7983 */ /* 0x000ea20000300800 */
[----:B---3--:R-:W-:-:S03]  /*6f660*/  PRMT R4, R7, 0x4210, R18 ;  /* 0x0000421007047816 */ /* 0x008fc60000000012 */
[----:B--2---:R0:W-:Y:S04]  /*6f670*/  STL [R1+0x3514], R27 ;  /* 0x0035141b01007387 */ /* 0x0041e80000100800 */
[----:B0-----:R-:W4:Y:S04]  /*6f680*/  LDL.LU R27, [R1+0x30] ;  /* 0x00003000011b7983 */ /* 0x001f280000300800 */
[----:B------:R-:W2:Y:S04]  /*6f690*/  LDL.LU R20, [R1+0x4c4] ;  /* 0x0004c40001147983 */ /* 0x000ea80000300800 */
[----:B------:R-:W3:Y:S04]  /*6f6a0*/  LDL.LU R21, [R1+0x4c0] ;  /* 0x0004c00001157983 */ /* 0x000ee80000300800 */
[----:B------:R-:W2:Y:S04]  /*6f6b0*/  LDL.LU R23, [R1+0x4cc] ;  /* 0x0004cc0001177983 */ /* 0x000ea80000300800 */
[----:B------:R-:W2:Y:S04]  /*6f6c0*/  LDL.LU R19, [R1+0x394] ;  /* 0x0003940001137983 */ /* 0x000ea80000300800 */
[----:B------:R-:W2:Y:S04]  /*6f6d0*/  LDL.LU R16, [R1+0x390] ;  /* 0x0003900001107983 */ /* 0x000ea80000300800 */
[----:B------:R-:W-:Y:S04]  /*6f6e0*/  STL [R1+0x1c], R4 ;  /* 0x00001c0401007387 */ /* 0x000fe80000100800 */
[----:B------:R-:W0:Y:S04]  /*6f6f0*/  LDS.128 R4, [R11] ;  /* 0x000000000b047984 */ /* 0x000e280000000c00 */
[----:B0-----:R-:W-:Y:S04]  /*6f700*/  STL.64 [R1+0x3a0], R4 ;  /* 0x0003a00401007387 */ /* 0x001fe80000100a00 */
[----:B------:R0:W-:Y:S04]  /*6f710*/  STL.64 [R1+0x3a8], R6 ;  /* 0x0003a80601007387 */ /* 0x0001e80000100a00 */
[----:B0-----:R-:W2:Y:S04]  /*6f720*/  LDL.LU.64 R6, [R1+0x3548] ;  /* 0x0035480001067983 */ /* 0x001ea80000300a00 */
[----:B------:R-:W3:Y:S01]  /*6f730*/  LDL.LU.64 R4, [R1+0x3540] ;  /* 0x0035400001047983 */ /* 0x000ee20000300a00 */
[----:B------:R-:W-:Y:S01]  /*6f740*/  LOP3.LUT R14, R14, 0xffff, RZ, 0xc0, !PT ;  /* 0x0000ffff0e0e7812 */ /* 0x000fe200078ec0ff */
[----:B------:R-:W-:Y:S06]  /*6f750*/  BAR.SYNC.DEFER_BLOCKING 0x0 ;  /* 0x0000000000007b1d */ /* 0x000fec0000010000 */
[----:B--2---:R-:W-:Y:S04]  /*6f760*/  STL.64 [R1+0x3520], R6 ;  /* 0x0035200601007387 */ /* 0x004fe80000100a00 */
[----:B---3--:R0:W-:Y:S04]  /*6f770*/  STL.64 [R1+0x3518], R4 ;  /* 0x0035180401007387 */ /* 0x0081e80000100a00 */
[----:B0-----:R-:W2:Y:S04]  /*6f780*/  LDL.LU R4, [R1+0x20] ;  /* 0x0000200001047983 */ /* 0x001ea80000300800 */
[----:B------:R-:W2:Y:S04]  /*6f790*/  LDL.LU R5, [R1+0x24] ;  /* 0x0000240001057983 */ /* 0x000ea80000300800 */
[----:B------:R-:W3:Y:S01]  /*6f7a0*/  LDL.LU R6, [R1+0x28] ;  /* 0x0000280001067983 */ /* 0x000ee20000300800 */
[----:B------:R-:W-:-:S05]  /*6f7b0*/  PRMT R10, R10, 0x4210, R14 ;  /* 0x000042100a0a7816 */ /* 0x000fca000000000e */
[----:B------:R-:W-:Y:S02]  /*6f7c0*/  IMAD.MOV.U32 R7, RZ, RZ, R10 ;  /* 0x000000ffff077224 */ /* 0x000fe400078e000a */
[----:B------:R-:W4:Y:S04]  /*6f7d0*/  LDL.LU R10, [R1+0x3538] ;  /* 0x00353800010a7983 */ /* 0x000f280000300800 */
[----:B---3--:R-:W-:Y:S04]  /*6f7e0*/  STL.64 [R1+0x3530], R6 ;  /* 0x0035300601007387 */ /* 0x008fe80000100a00 */
[----:B--2---:R0:W-:Y:S04]  /*6f7f0*/  STL.64 [R1+0x3528], R4 ;  /* 0x0035280401007387 */ /* 0x0041e80000100a00 */
[----:B0-----:R-:W4:Y:S04]  /*6f800*/  LDL.LU R4, [R1+0x10] ;  /* 0x0000100001047983 */ /* 0x001f280000300800 */
[----:B------:R-:W4:Y:S04]  /*6f810*/  LDL.LU R5, [R1+0x14] ;  /* 0x0000140001057983 */ /* 0x000f280000300800 */
[----:B------:R-:W4:Y:S04]  /*6f820*/  LDL.LU R6, [R1+0x18] ;  /* 0x0000180001067983 */ /* 0x000f280000300800 */
[----:B------:R-:W4:Y:S04]  /*6f830*/  LDL.LU R7, [R1+0x1c] ;  /* 0x00001c0001077983 */ /* 0x000f280000300800 */
[----:B----4-:R-:W-:Y:S01]  /*6f840*/  STSM.16.M88.4 [R10], R4 ;  /* 0x000000040a007844 */ /* 0x010fe20000000200 */
[----:B------:R-:W-:Y:S06]  /*6f850*/  BAR.SYNC.DEFER_BLOCKING 0x0 ;  /* 0x0000000000007b1d */ /* 0x000fec0000010000 */
[----:B------:R-:W0:Y:S04]  /*6f860*/  LDS.128 R4, [R11] ;  /* 0x000000000b047984 */ /* 0x000e280000000c00 */
[----:B0-----:R-:W-:Y:S04]  /*6f870*/  STL.64 [R1+0x4e0], R4 ;  /* 0x0004e00401007387 */ /* 0x001fe80000100a00 */
[----:B------:R0:W-:Y:S04]  /*6f880*/  STL.64 [R1+0x4e8], R6 ;  /* 0x0004e80601007387 */ /* 0x0001e80000100a00 */
[----:B0-----:R-:W2:Y:S04]  /*6f890*/  LDL.LU.64 R6, [R1+0x3530] ;  /* 0x0035300001067983 */ /* 0x001ea80000300a00 */
[----:B------:R-:W2:Y:S01]  /*6f8a0*/  LDL.LU.64 R4, [R1+0x3528] ;  /* 0x0035280001047983 */ /* 0x000ea20000300a00 */
[----:B------:R-:W-:Y:S01]  /*6f8b0*/  BAR.SYNC.DEFER_BLOCKING 0x0 ;  /* 0x0000000000007b1d */ /* 0x000fe20000010000 */
[----:B------:R-:W-:-:S05]  /*6f8c0*/  PRMT R29, R29, 0x5210, R27 ;  /* 0x000052101d1d7816 */ /* 0x000fca000000001b */
[----:B--2---:R0:W-:Y:S04]  /*6f8d0*/  STSM.16.M88.4 [R10], R4 ;  /* 0x000000040a007844 */ /* 0x0041e80000000200 */
[----:B0-----:R-:W2:Y:S04]  /*6f8e0*/  LDL.LU.64 R6, [R1+0x3520] ;  /* 0x0035200001067983 */ /* 0x001ea80000300a00 */
[----:B------:R-:W3:Y:S04]  /*6f8f0*/  LDL.LU.64 R4, [R1+0x3518] ;  /* 0x0035180001047983 */ /* 0x000ee80000300a00 */
[----:B------:R-:W4:Y:S04]  /*6f900*/  LDL.LU R27, [R1+0x3514] ;  /* 0x00351400011b7983 */ /* 0x000f280000300800 */
[----:B------:R0:W-:Y:S04]  /*6f910*/  STL [R1+0x20], R29 ;  /* 0x0000201d01007387 */ /* 0x0001e80000100800 */
[----:B0-----:R-:W2:Y:S01]  /*6f920*/  LDL.LU R29, [R1+0x3510] ;  /* 0x00351000011d7983 */ /* 0x001ea20000300800 */
[----:B------:R-:W-:-:S02]  /*6f930*/  PRMT R20, R20, 0x5210, R25 ;  /* 0x0000521014147816 */ /* 0x000fc40000000019 */
[----:B------:R-:W-:Y:S02]  /*6f940*/  PRMT R21, R21, 0x5210, R24 ;  /* 0x0000521015157816 */ /* 0x000fe40000000018 */
[----:B------:R-:W-:Y:S02]  /*6f950*/  PRMT R22, R23, 0x5210, R22 ;  /* 0x0000521017167816 */ /* 0x000fe40000000016 */
[----:B------:R-:W-:Y:S02]  /*6f960*/  PRMT R14, R16, 0x5210, R14 ;  /* 0x00005210100e7816 */ /* 0x000fe4000000000e */
[----:B------:R-:W-:Y:S01]  /*6f970*/  PRMT R23, R19, 0x5210, R18 ;  /* 0x0000521013177816 */ /* 0x000fe20000000012 */
[----:B------:R-:W-:Y:S01]  /*6f980*/  BAR.SYNC.DEFER_BLOCKING 0x0 ;  /* 0x0000000000007b1d */ /* 0x000fe20000010000 */
[----:B------:R-:W-:Y:S01]  /*6f990*/  IMAD.MOV.U32 R16, RZ, RZ, R13 ;  /* 0x000000ffff107224 */ /* 0x000fe200078e000d */
[----:B----4-:R-:W-:Y:S02]  /*6f9a0*/  PRMT R26, R27, 0x5210, R26 ;  /* 0x000052101b1a7816 */ /* 0x010fe4000000001a */
[----:B--2---:R-:W-:-:S05]  /*6f9b0*/  PRMT R28, R29, 0x5210, R28 ;  /* 0x000052101d1c7816 */ /* 0x004fca000000001c */
[----:B------:R-:W-:Y:S04]  /*6f9c0*/  STL [R1+0x24], R28 ;  /* 0x0000241c01007387 */ /* 0x000fe80000100800 */
[----:B------:R-:W-:Y:S04]  /*6f9d0*/  STL [R1+0x28], R26 ;  /* 0x0000281a01007387 */ /* 0x000fe80000100800 */
[----:B------:R-:W0:Y:S01]  /*6f9e0*/  LDS.128 R24, [R11] ;  /* 0x000000000b187984 */ /* 0x000e220000000c00 */
[----:B------:R-:W-:Y:S06]  /*6f9f0*/  BAR.SYNC.DEFER_BLOCKING 0x0 ;  /* 0x0000000000007b1d */ /* 0x000fec0000010000 */
[----:B------:R-:W-:Y:S04]  /*6fa00*/  STL [R1+0x2c], R14 ;  /* 0x00002c0e01007387 */ /* 0x000fe80000100800 */
[----:B------:R1:W-:Y:S04]  /*6fa10*/  STSM.16.M88.4 [R10], R20 ;  /* 0x000000140a007844 */ /* 0x0003e80000000200 */
[----:B0-----:R-:W-:Y:S04]  /*6fa20*/  STL.64 [R1+0x4c0], R24 ;  /* 0x0004c01801007387 */ /* 0x001fe80000100a00 */
[----:B------:R-:W-:Y:S01]  /*6fa30*/  STL.64 [R1+0x4c8], R26 ;  /* 0x0004c81a01007387 */ /* 0x000fe20000100a00 */
[----:B-1----:R-:W-:-:S03]  /*6fa40*/  IMAD.MOV.U32 R20, RZ, RZ, R3 ;  /* 0x000000ffff147224 */ /* 0x002fc600078e0003 */
        /* <DEDUP_REMOVED lines=8> */
[----:B---3--:R0:W-:Y:S04]  /*6fad0*/  STL [R1+0x34ec], R5 ;  /* 0x0034ec0501007387 */ /* 0x0081e80000100800 */
[----:B0-----:R-:W3:Y:S04]  /*6fae0*/  LDL.LU R5, [R1+0x9c8] ;  /* 0x0009c80001057983 */ /* 0x001ee80000300800 */
[----:B------:R-:W2:Y:S04]  /*6faf0*/  LDL.LU R25, [R1+0xbcc] ;  /* 0x000bcc0001197983 */ /* 0x000ea80000300800 */
[----:B------:R-:W2:Y:S04]  /*6fb00*/  LDL.LU R24, [R1+0xbc8] ;  /* 0x000bc80001187983 */ /* 0x000ea80000300800 */
[----:B------:R-:W2:Y:S04]  /*6fb10*/  LDL.LU R15, [R1+0xbbc] ;  /* 0x000bbc00010f7983 */ /* 0x000ea80000300800 */
[----:B------:R-:W2:Y:S04]  /*6fb20*/  LDL.LU R27, [R1+0xbac] ;  /* 0x000bac00011b7983 */ /* 0x000ea80000300800 */
[----:B------:R-:W2:Y:S04]  /*6fb30*/  LDL.LU R23, [R1+0xba8] ;  /* 0x000ba80001177983 */ /* 0x000ea80000300800 */
[----:B------:R-:W2:Y:S04]  /*6fb40*/  LDL.LU R19, [R1+0xb9c] ;  /* 0x000b9c0001137983 */ /* 0x000ea80000300800 */
[----:B------:R-:W2:Y:S01]  /*6fb50*/  LDL.LU R26, [R1+0x890] ;  /* 0x00089000011a7983 */ /* 0x000ea20000300800 */
[----:B------:R-:W-:Y:S06]  /*6fb60*/  BAR.SYNC.DEFER_BLOCKING 0x0 ;  /* 0x0000000000007b1d */ /* 0x000fec0000010000 */
[----:B--2---:R-:W-:Y:S04]  /*6fb70*/  STL.64 [R1+0x34f8], R26 ;  /* 0x0034f81a01007387 */ /* 0x004fe80000100a00 */
[----:B------:R0:W-:Y:S04]  /*6fb80*/  STL.64 [R1+0x34f0], R24 ;  /* 0x0034f01801007387 */ /* 0x0001e80000100a00 */
[----:B0-----:R-:W2:Y:S04]  /*6fb90*/  LDL.LU R24, [R1+0x20] ;  /* 0x0000200001187983 */ /* 0x001ea80000300800 */
[----:B------:R-:W2:Y:S04]  /*6fba0*/  LDL.LU R25, [R1+0x24] ;  /* 0x0000240001197983 */ /* 0x000ea80000300800 */
[----:B------:R-:W2:Y:S04]  /*6fbb0*/  LDL.LU R26, [R1+0x28] ;  /* 0x00002800011a7983 */ /* 0x000ea80000300800 */
[----:B------:R-:W2:Y:S04]  /*6fbc0*/  LDL.LU R27, [R1+0x2c] ;  /* 0x00002c00011b7983 */ /* 0x000ea80000300800 */
[----:B--2---:R-:W-:Y:S04]  /*6fbd0*/  STL.64 [R1+0x3508], R26 ;  /* 0x0035081a01007387 */ /* 0x004fe80000100a00 */
[----:B------:R-:W-:Y:S04]  /*6fbe0*/  STL.64 [R1+0x3500], R24 ;  /* 0x0035001801007387 */ /* 0x000fe80000100a00 */
        /* <DEDUP_REMOVED lines=9> */
[----:B---3--:R-:W-:-:S05]  /*6fc80*/  LOP3.LUT R5, R5, 0xffff, RZ, 0xc0, !PT ;  /* 0x0000ffff05057812 */ /* 0x008fca00078ec0ff */
[----:B------:R0:W-:Y:S01]  /*6fc90*/  STL [R1+0x30], R5 ;  /* 0x0000300501007387 */ /* 0x0001e20000100800 */
[----:B------:R-:W-:Y:S02]  /*6fca0*/  LOP3.LUT R13, R13, 0xffff, RZ, 0xc0, !PT ;  /* 0x0000ffff0d0d7812 */ /* 0x000fe400078ec0ff */
[----:B------:R-:W-:Y:S02]  /*6fcb0*/  LOP3.LUT R14, R14, 0xffff, RZ, 0xc0, !PT ;  /* 0x0000ffff0e0e7812 */ /* 0x000fe400078ec0ff */
[----:B------:R-:W-:Y:S02]  /*6fcc0*/  LOP3.LUT R18, R18, 0xffff, RZ, 0xc0, !PT ;  /* 0x0000ffff12127812 */ /* 0x000fe400078ec0ff */
[----:B------:R-:W-:Y:S02]  /*6fcd0*/  LOP3.LUT R28, R28, 0xffff, RZ, 0xc0, !PT ;  /* 0x0000ffff1c1c7812 */ /* 0x000fe400078ec0ff */
[----:B------:R-:W-:Y:S02]  /*6fce0*/  LOP3.LUT R22, R22, 0xffff, RZ, 0xc0, !PT ;  /* 0x0000ffff16167812 */ /* 0x000fe400078ec0ff */
[----:B------:R-:W-:-:S02]  /*6fcf0*/  LOP3.LUT R3, R3, 0xffff, RZ, 0xc0, !PT ;  /* 0x0000ffff03037812 */ /* 0x000fc400078ec0ff */
[----:B----4-:R-:W-:Y:S01]  /*6fd00*/  LOP3.LUT R29, R29, 0xffff, RZ, 0xc0, !PT ;  /* 0x0000ffff1d1d7812 */ /* 0x010fe200078ec0ff */
[----:B------:R-:W-:Y:S01]  /*6fd10*/  BAR.SYNC.DEFER_BLOCKING 0x0 ;  /* 0x0000000000007b1d */ /* 0x000fe20000010000 */
[----:B--2---:R-:W-:-:S05]  /*6fd20*/  PRMT R25, R25, 0x4210, R5 ;  /* 0x0000421019197816 */ /* 0x004fca0000000005 */
[----:B0-----:R-:W2:Y:S01]  /*6fd30*/  LDL.LU R5, [R1+0x34ec] ;  /* 0x0034ec0001057983 */ /* 0x001ea20000300800 */
[----:B------:R-:W-:-:S03]  /*6fd40*/  PRMT R24, R24, 0x4210, R13 ;  /* 0x0000421018187816 */ /* 0x000fc6000000000d */
[----:B------:R0:W-:Y:S04]  /*6fd50*/  STL [R1+0x34], R13 ;  /* 0x0000340d01007387 */ /* 0x0001e80000100800 */
[----:B0-----:R-:W3:Y:S04]  /*6fd60*/  LDL.LU R13, [R1+0x34e8] ;  /* 0x0034e800010d7983 */ /* 0x001ee80000300800 */
[----:B------:R-:W-:Y:S04]  /*6fd70*/  STL [R1+0x38], R14 ;  /* 0x0000380e01007387 */ /* 0x000fe80000100800 */
[----:B------:R0:W-:Y:S04]  /*6fd80*/  STL.64 [R1+0x34c0], R6 ;  /* 0x0034c00601007387 */ /* 0x0001e80000100a00 */
[----:B0-----:R-:W4:Y:S04]  /*6fd90*/  LDL.LU R7, [R1+0xbb8] ;  /* 0x000bb80001077983 */ /* 0x001f280000300800 */
[----:B--2---:R0:W-:Y:S02]  /*6fda0*/  STL.64 [R1+0x34b8], R4 ;  /* 0x0034b80401007387 */ /* 0x0041e40000100a00 */
[----:B0-----:R-:W-:-:S02]  /*6fdb0*/  IMAD.MOV.U32 R5, RZ, RZ, R24 ;  /* 0x000000ffff057224 */ /* 0x001fc400078e0018 */
[----:B------:R-:W-:Y:S01]  /*6fdc0*/  IMAD.MOV.U32 R4, RZ, RZ, R25 ;  /* 0x000000ffff047224 */ /* 0x000fe200078e0019 */
[----:B------:R-:W2:Y:S04]  /*6fdd0*/  LDL.LU R24, [R1+0x500] ;  /* 0x0005000001187983 */ /* 0x000ea80000300800 */
[----:B------:R-:W2:Y:S01]  /*6fde0*/  LDL.LU R25, [R1+0x508] ;  /* 0x0005080001197983 */ /* 0x000ea20000300800 */
[----:B------:R-:W-:Y:S02]  /*6fdf0*/  PRMT R15, R15, 0x4210, R14 ;  /* 0x000042100f0f7816 */ /* 0x000fe4000000000e */
[----:B------:R-:W-:Y:S02]  /*6fe00*/  PRMT R19, R19, 0x4210, R28 ;  /* 0x0000421013137816 */ /* 0x000fe4000000001c */
[----:B------:R-:W-:Y:S01]  /*6fe10*/  PRMT R14, R26, 0x4210, R22 ;  /* 0x000042101a0e7816 */ /* 0x000fe20000000016 */
[----:B------:R-:W-:Y:S01]  /*6fe20*/  IMAD.MOV.U32 R6, RZ, RZ, R15 ;  /* 0x000000ffff067224 */ /* 0x000fe200078e000f */
[----:B------:R-:W-:-:S02]  /*6fe30*/  PRMT R27, R27, 0x4210, R3 ;  /* 0x000042101b1b7816 */ /* 0x000fc40000000003 */
[----:B------:R-:W-:Y:S02]  /*6fe40*/  PRMT R23, R23, 0x4210, R29 ;  /* 0x0000421017177816 */ /* 0x000fe4000000001d */
[----:B----4-:R-:W-:Y:S01]  /*6fe50*/  PRMT R7, R7, 0x4210, R18 ;  /* 0x0000421007077816 */ /* 0x010fe20000000012 */
[----:B--2---:R0:W-:Y:S04]  /*6fe60*/  STL [R1+0x34b0], R25 ;  /* 0x0034b01901007387 */ /* 0x0041e80000100800 */
[----:B0-----:R-:W2:Y:S04]  /*6fe70*/  LDL.LU R25, [R1+0x30] ;  /* 0x0000300001197983 */ /* 0x001ea80000300800 */
[----:B------:R-:W4:Y:S04]  /*6fe80*/  LDL.LU R26, [R1+0x530] ;  /* 0x00053000011a7983 */ /* 0x000f280000300800 */
[----:B------:R-:W2:Y:S04]  /*6fe90*/  LDL.LU R15, [R1+0x50c] ;  /* 0x00050c00010f7983 */ /* 0x000ea80000300800 */
[----:B------:R0:W-:Y:S04]  /*6fea0*/  STL.64 [R1+0x34d0], R6 ;  /* 0x0034d00601007387 */ /* 0x0001e80000100a00 */
[----:B------:R1:W-:Y:S01]  /*6feb0*/  STL.64 [R1+0x34c8], R4 ;  /* 0x0034c80401007387 */ /* 0x0003e20000100a00 */
[----:B0-----:R-:W-:-:S02]  /*6fec0*/  IMAD.MOV.U32 R6, RZ, RZ, R19 ;  /* 0x000000ffff067224 */ /* 0x001fc400078e0013 */
[----:B------:R-:W-:Y:S02]  /*6fed0*/  IMAD.MOV.U32 R7, RZ, RZ, R14 ;  /* 0x000000ffff077224 */ /* 0x000fe400078e000e */
[----:B-1----:R-:W-:Y:S02]  /*6fee0*/  IMAD.MOV.U32 R4, RZ, RZ, R27 ;  /* 0x000000ffff047224 */ /* 0x002fe400078e001b */
[----:B------:R-:W-:Y:S01]  /*6fef0*/  IMAD.MOV.U32 R5, RZ, RZ, R23 ;  /* 0x000000ffff057224 */ /* 0x000fe200078e0017 */
[----:B------:R-:W-:Y:S04]  /*6ff00*/  STL.64 [R1+0x34e0], R6 ;  /* 0x0034e00601007387 */ /* 0x000fe80000100a00 */
[----:B------:R-:W-:Y:S04]  /*6ff10*/  STL.64 [R1+0x34d8], R4 ;  /* 0x0034d80401007387 */ /* 0x000fe80000100a00 */
[----:B------:R-:W0:Y:S04]  /*6ff20*/  LDS.128 R4, [R11] ;  /* 0x000000000b047984 */ /* 0x000e280000000c00 */
[----:B------:R-:W2:Y:S04]  /*6ff30*/  LDL.LU R14, [R1+0x504] ;  /* 0x00050400010e7983 */ /* 0x000ea80000300800 */
[----:B------:R-:W2:Y:S04]  /*6ff40*/  LDL.LU R27, [R1+0x534] ;  /* 0x00053400011b7983 */ /* 0x000ea80000300800 */
[----:B------:R-:W2:Y:S04]  /*6ff50*/  LDL.LU R23, [R1+0x39c] ;  /* 0x00039c0001177983 */ /* 0x000ea80000300800 */
[----:B------:R-:W2:Y:S04]  /*6ff60*/  LDL.LU R19, [R1+0x398] ;  /* 0x0003980001137983 */ /* 0x000ea80000300800 */
[----:B0-----:R-:W-:Y:S04]  /*6ff70*/  STL.64 [R1+0x4f0], R4 ;  /* 0x0004f00401007387 */ /* 0x001fe80000100a00 */
[----:B------:R0:W-:Y:S04]  /*6ff80*/  STL.64 [R1+0x4f8], R6 ;  /* 0x0004f80601007387 */ /* 0x0001e80000100a00 */
[----:B0-----:R-:W2:Y:S04]  /*6ff90*/  LDL.LU.64 R6, [R1+0x34e0] ;  /* 0x0034e00001067983 */ /* 0x001ea80000300a00 */
[----:B------:R-:W2:Y:S01]  /*6ffa0*/  LDL.LU.64 R4, [R1+0x34d8] ;  /* 0x0034d80001047983 */ /* 0x000ea20000300a00 */
[----:B------:R-:W-:Y:S06]  /*6ffb0*/  BAR.SYNC.DEFER_BLOCKING 0x0 ;  /* 0x0000000000007b1d */ /* 0x000fec0000010000 */
[----:B--2---:R-:W-:Y:S02]  /*6ffc0*/  STSM.16.M88.4 [R10], R4 ;  /* 0x000000040a007844 */ /* 0x004fe40000000200 */
        /* <DEDUP_REMOVED lines=8> */
[----:B---3--:R0:W-:Y:S04]  /*70050*/  STL.64 [R1+0x34a8], R12 ;  /* 0x0034a80c01007387 */ /* 0x0081e80000100a00 */
[----:B0-----:R-:W3:Y:S04]  /*70060*/  LDL.LU R12, [R1+0x34] ;  /* 0x00003400010c7983 */ /* 0x001ee80000300800 */
[----:B------:R-:W4:Y:S04]  /*70070*/  LDL.LU R13, [R1+0x38] ;  /* 0x00003800010d7983 */ /* 0x000f280000300800 */
[----:B--2---:R0:W-:Y:S04]  /*70080*/  STSM.16.M88.4 [R10], R4 ;  /* 0x000000040a007844 */ /* 0x0041e80000000200 */
[----:B0-----:R-:W2:Y:S04]  /*70090*/  LDL.LU.64 R6, [R1+0x34c0] ;  /* 0x0034c00001067983 */ /* 0x001ea80000300a00 */
[----:B------:R-:W2:Y:S04]  /*700a0*/  LDL.LU.64 R4, [R1+0x34b8] ;  /* 0x0034b80001047983 */ /* 0x000ea80000300a00 */
[----:B------:R-:W3:Y:S01]  /*700b0*/  LDL.LU R25, [R1+0x34b0] ;  /* 0x0034b00001197983 */ /* 0x000ee20000300800 */
[----:B----4-:R-:W-:-:S02]  /*700c0*/  PRMT R26, R26, 0x5210, R13 ;  /* 0x000052101a1a7816 */ /* 0x010fc4000000000d */
[----:B------:R-:W-:Y:S02]  /*700d0*/  PRMT R13, R27, 0x5210, R28 ;  /* 0x000052101b0d7816 */ /* 0x000fe4000000001c */
[----:B------:R-:W-:Y:S02]  /*700e0*/  PRMT R27, R19, 0x5210, R18 ;  /* 0x00005210131b7816 */ /* 0x000fe40000000012 */
[----:B------:R-:W-:Y:S02]  /*700f0*/  PRMT R15, R15, 0x5210, R3 ;  /* 0x000052100f0f7816 */ /* 0x000fe40000000003 */
[----:B------:R-:W-:Y:S01]  /*70100*/  PRMT R14, R14, 0x5210, R29 ;  /* 0x000052100e0e7816 */ /* 0x000fe2000000001d */
[----:B------:R-:W4:Y:S04]  /*70110*/  LDL.LU R3, [R1+0xb48] ;  /* 0x000b480001037983 */ /* 0x000f280000300800 */
[----:B------:R0:W-:Y:S02]  /*70120*/  STL.64 [R1+0x34a0], R26 ;  /* 0x0034a01a01007387 */ /* 0x0001e40000100a00 */
[----:B0-----:R-:W-:Y:S01]  /*70130*/  IMAD.MOV.U32 R26, RZ, RZ, R13 ;  /* 0x000000ffff1a7224 */ /* 0x001fe200078e000d */
[----:B------:R-:W-:Y:S01]  /*70140*/  BAR.SYNC.DEFER_BLOCKING 0x0 ;  /* 0x0000000000007b1d */ /* 0x000fe20000010000 */
[----:B---3--:R-:W-:-:S02]  /*70150*/  PRMT R25, R25, 0x5210, R12 ;  /* 0x0000521019197816 */ /* 0x008fc4000000000c */
[----:B------:R-:W-:-:S03]  /*70160*/  PRMT R12, R23, 0x5210, R22 ;  /* 0x00005210170c7816 */ /* 0x000fc60000000016 */
[----:B------:R0:W-:Y:S02]  /*70170*/  STL.64 [R1+0x3498], R24 ;  /* 0x0034981801007387 */ /* 0x0001e40000100a00 */
[----:B------:R-:W-:Y:S02]  /*70180*/  IMAD.MOV.U32 R27, RZ, RZ, R12 ;  /* 0x000000ffff1b7224 */ /* 0x000fe400078e000c */
[----:B0-----:R-:W-:Y:S02]  /*70190*/  IMAD.MOV.U32 R24, RZ, RZ, R15 ;  /* 0x000000ffff187224 */ /* 0x001fe400078e000f */
[----:B------:R-:W-:Y:S02]  /*701a0*/  IMAD.MOV.U32 R25, RZ, RZ, R14 ;  /* 0x000000ffff197224 */ /* 0x000fe400078e000e */
[----:B------:R-:W0:Y:S01]  /*701b0*/  LDS.128 R12, [R11] ;  /* 0x000000000b0c7984 */ /* 0x000e220000000c00 */
[----:B------:R-:W-:Y:S06]  /*701c0*/  BAR.SYNC.DEFER_BLOCKING 0x0 ;  /* 0x0000000000007b1d */ /* 0x000fec0000010000 */
[----:B------:R-:W-:Y:S02]  /*701d0*/  STSM.16.M88.4 [R10], R24 ;  /* 0x000000180a007844 */ /* 0x000fe40000000200 */
[----:B------:R-:W-:Y:S06]  /*701e0*/  BAR.SYNC.DEFER_BLOCKING 0x0 ;  /* 0x0000000000007b1d */ /* 0x000fec0000010000 */
[----:B------:R-:W1:Y:S04]  /*701f0*/  LDS.128 R24, [R11] ;  /* 0x000000000b187984 */ /* 0x000e680000000c00 */
[----:B0-----:R0:W-:Y:S04]  /*70200*/  STL.64 [R1+0x40], R12 ;  /* 0x0000400c01007387 */ /* 0x0011e80000100a00 */
[----:B------:R3:W-:Y:S04]  /*70210*/  STL.64 [R1+0x48], R14 ;  /* 0x0000480e01007387 */ /* 0x0007e80000100a00 */
[----:B0-----:R-:W2:Y:S04]  /*70220*/  LDL.LU.64 R12, [R1+0x34a8] ;  /* 0x0034a800010c7983 */ /* 0x001ea80000300a00 */
[----:B---3--:R-:W3:Y:S04]  /*70230*/  LDL.LU R15, [R1+0xb3c] ;  /* 0x000b3c00010f7983 */ /* 0x008ee80000300800 */
[----:B------:R-:W2:Y:S04]  /*70240*/  LDL.LU R23, [R1+0xb0c] ;  /* 0x000b0c0001177983 */ /* 0x000ea80000300800 */
[----:B------:R-:W2:Y:S04]  /*70250*/  LDL.LU R18, [R1+0xb08] ;  /* 0x000b080001127983 */ /* 0x000ea80000300800 */
[----:B-1----:R-:W-:Y:S04]  /*70260*/  STL.64 [R1+0x390], R24 ;  /* 0x0003901801007387 */ /* 0x002fe80000100a00 */
[----:B------:R0:W-:Y:S04]  /*70270*/  STL.64 [R1+0x398], R26 ;  /* 0x0003981a01007387 */ /* 0x0001e80000100a00 */
[----:B0-----:R-:W2:Y:S04]  /*70280*/  LDL.LU.64 R26, [R1+0x34a0] ;  /* 0x0034a000011a7983 */ /* 0x001ea80000300a00 */
[----:B------:R-:W2:Y:S01]  /*70290*/  LDL.LU.64 R24, [R1+0x3498] ;  /* 0x0034980001187983 */ /* 0x000ea20000300a00 */
[----:B------:R-:W-:Y:S01]  /*702a0*/  BAR.SYNC.DEFER_BLOCKING 0x0 ;  /* 0x0000000000007b1d */ /* 0x000fe20000010000 */
[----:B----4-:R-:W-:Y:S01]  /*702b0*/  LOP3.LUT R28, R3, 0xffff, RZ, 0xc0, !PT ;  /* 0x0000ffff031c7812 */ /* 0x010fe200078ec0ff */
[----:B------:R-:W-:-:S04]  /*702c0*/  IMAD.MOV.U32 R19, RZ, RZ, R20 ;  /* 0x000000ffff137224 */ /* 0x000fc800078e0014 */
[----:B------:R-:W-:Y:S04]  /*702d0*/  STL [R1+0x3490], R11 ;  /* 0x0034900b01007387 */ /* 0x000fe80000100800 */
[----:B------:R-:W-:Y:S01]  /*702e0*/  STL [R1+0x3494], R10 ;  /* 0x0034940a01007387 */ /* 0x000fe20000100800 */
[----:B------:R-:W-:Y:S01]  /*702f0*/  IMAD.MOV.U32 R20, RZ, RZ, R17 ;  /* 0x000000ffff147224 */ /* 0x000fe200078e0011 */
[----:B---3--:R-:W-:Y:S02]  /*70300*/  LOP3.LUT R14, R15, 0xffff, RZ, 0xc0, !PT ;  /* 0x0000ffff0f0e7812 */ /* 0x008fe400078ec0ff */
[----:B--2---:R-:W-:Y:S01]  /*70310*/  LOP3.LUT R22, R23, 0xffff, RZ, 0xc0, !PT ;  /* 0x0000ffff17167812 */ /* 0x004fe200078ec0ff */
[----:B------:R-:W-:Y:S01]  /*70320*/  IMAD.MOV.U32 R23, RZ, RZ, R5 ;  /* 0x000000ffff177224 */ /* 0x000fe200078e0005 */
[----:B------:R0:W-:Y:S04]  /*70330*/  STSM.16.M88.4 [R10], R24 ;  /* 0x000000180a007844 */ /* 0x0001e80000000200 */
[----:B0-----:R-:W2:Y:S04]  /*70340*/  LDL.LU R10, [R1+0x9d8] ;  /* 0x0009d800010a7983 */ /* 0x001ea80000300800 */
[----:B------:R-:W3:Y:S01]  /*70350*/  LDL.LU R11, [R1+0x9cc] ;  /* 0x0009cc00010b7983 */ /* 0x000ee20000300800 */
[----:B------:R-:W-:-:S03]  /*70360*/  IMAD.MOV.U32 R25, RZ, RZ, R13 ;  /* 0x000000ffff197224 */ /* 0x000fc600078e000d */
[----:B------:R-:W4:Y:S04]  /*70370*/  LDL.LU R3, [R1+0x9ac] ;  /* 0x0009ac0001037983 */ /* 0x000f280000300800 */
[----:B------:R-:W4:Y:S04]  /*70380*/  LDL.LU R24, [R1+0x9a8] ;  /* 0x0009a80001187983 */ /* 0x000f280000300800 */
[----:B------:R-:W4:Y:S04]  /*70390*/  LDL.LU R29, [R1+0xc08] ;  /* 0x000c0800011d7983 */ /* 0x000f280000300800 */
[----:B------:R-:W4:Y:S01]  /*703a0*/  LDL.LU R17, [R1+0xbfc] ;  /* 0x000bfc0001117983 */ /* 0x000f220000300800 */
[----:B------:R-:W-:-:S03]  /*703b0*/  LOP3.LUT R26, R18, 0xffff, RZ, 0xc0, !PT ;  /* 0x0000ffff121a7812 */ /* 0x000fc600078ec0ff */
[----:B------:R-:W4:Y:S01]  /*703c0*/  LDL.LU R13, [R1+0xbec] ;  /* 0x000bec00010d7983 */ /* 0x000f220000300800 */
[----:B------:R-:W-:-:S03]  /*703d0*/  IMAD.MOV.U32 R18, RZ, RZ, R0 ;  /* 0x000000ffff127224 */ /* 0x000fc600078e0000 */
[----:B------:R-:W4:Y:S04]  /*703e0*/  LDL.LU R15, [R1+0xbe8] ;  /* 0x000be800010f7983 */ /* 0x000f280000300800 */
[----:B------:R0:W-:Y:S04]  /*703f0*/  STL [R1+0x38], R22 ;  /* 0x0000381601007387 */ /* 0x0001e80000100800 */
[----:B------:R-:W4:Y:S04]  /*70400*/  LDL.LU R27, [R1+0xbdc] ;  /* 0x000bdc00011b7983 */ /* 0x000f280000300800 */
[----:B------:R-:W4:Y:S01]  /*70410*/  LDL.LU R5, [R1+0xbd8] ;  /* 0x000bd80001057983 */ /* 0x000f220000300800 */
[----:B0-----:R-:W-:-:S02]  /*70420*/  IMAD.MOV.U32 R22, RZ, RZ, R20 ;  /* 0x000000ffff167224 */ /* 0x001fc400078e0014 */
[----:B------:R-:W-:Y:S01]  /*70430*/  IMAD.MOV.U32 R20, RZ, RZ, R12 ;  /* 0x000000ffff147224 */ /* 0x000fe200078e000c */
[----:B------:R-:W4:Y:S04]  /*70440*/  LDL.LU R0, [R1+0x8a0] ;  /* 0x0008a00001007983 */ /* 0x000f280000300800 */
[----:B------:R-:W4:Y:S01]  /*70450*/  LDL R12, [R1+0x1178] ;  /* 0x00117800010c7983 */ /* 0x000f220000100800 */
[----:B------:R-:W-:Y:S01]  /*70460*/  BAR.SYNC.DEFER_BLOCKING 0x0 ;  /* 0x0000000000007b1d */ /* 0x000fe20000010000 */
[----:B--2---:R-:W-:Y:S02]  /*70470*/  LOP3.LUT R10, R10, 0xffff, RZ, 0xc0, !PT ;  /* 0x0000ffff0a0a7812 */ /* 0x004fe400078ec0ff */
[----:B---3--:R-:W-:-:S03]  /*70480*/  LOP3.LUT R11, R11, 0xffff, RZ, 0xc0, !PT ;  /* 0x0000ffff0b0b7812 */ /* 0x008fc600078ec0ff */
[----:B----4-:R0:W-:Y:S04]  /*70490*/  STL [R1+0x3458], R12 ;  /* 0x0034580c01007387 */ /* 0x0101e80000100800 */
[----:B0-----:R-:W2:Y:S04]  /*704a0*/  LDL.LU R12, [R1+0x38] ;  /* 0x00003800010c7983 */ /* 0x001ea80000300800 */
[----:B------:R0:W-:Y:S04]  /*704b0*/  STL [R1+0x330], R10 ;  /* 0x0003300a01007387 */ /* 0x0001e80000100800 */
[----:B------:R1:W-:Y:S01]  /*704c0*/  STL [R1+0x610], R11 ;  /* 0x0006100b01007387 */ /* 0x0003e20000100800 */
[----:B0-----:R-:W-:-:S02]  /*704d0*/  PRMT R10, R29, 0x4210, R10 ;  /* 0x000042101d0a7816 */ /* 0x001fc4000000000a */
[----:B------:R-:W-:Y:S02]  /*704e0*/  PRMT R29, R15, 0x4210, R28 ;  /* 0x000042100f1d7816 */ /* 0x000fe4000000001c */
[----:B-1----:R-:W-:Y:S01]  /*704f0*/  PRMT R11, R17, 0x4210, R11 ;  /* 0x00004210110b7816 */ /* 0x002fe2000000000b */
[----:B------:R-:W3:Y:S04]  /*70500*/  LDL.LU R15, [R1+0x638] ;  /* 0x00063800010f7983 */ /* 0x000ee80000300800 */
[----:B------:R-:W4:Y:S04]  /*70510*/  LDL.LU R17, [R1+0x634] ;  /* 0x0006340001117983 */ /* 0x000f280000300800 */
[----:B------:R0:W-:Y:S04]  /*70520*/  STL.64 [R1+0x3488], R18 ;  /* 0x0034881201007387 */ /* 0x0001e80000100a00 */
[----:B0-----:R-:W3:Y:S04]  /*70530*/  LDL.LU R19, [R1+0xbf8] ;  /* 0x000bf80001137983 */ /* 0x001ee80000300800 */
[----:B----4-:R0:W-:Y:S02]  /*70540*/  STL.64 [R1+0x3480], R16 ;  /* 0x0034801001007387 */ /* 0x0101e40000100a00 */
[----:B0-----:R-:W-:-:S02]  /*70550*/  PRMT R17, R27, 0x4210, R14 ;  /* 0x000042101b117816 */ /* 0x001fc4000000000e */
[----:B--2---:R-:W-:Y:S01]  /*70560*/  PRMT R16, R5, 0x4210, R12 ;  /* 0x0000421005107816 */ /* 0x004fe2000000000c */
[----:B------:R-:W2:Y:S04]  /*70570*/  LDL.LU R27, [R1+0x63c] ;  /* 0x00063c00011b7983 */ /* 0x000ea80000300800 */
[----:B------:R-:W4:Y:S04]  /*70580*/  LDL.LU R5, [R1+0x620] ;  /* 0x0006200001057983 */ /* 0x000f280000300800 */
[----:B------:R-:W-:Y:S01]  /*70590*/  STL.64 [R1+0x3468], R6 ;  /* 0x0034680601007387 */ /* 0x000fe20000100a00 */
[----:B------:R-:W-:-:S02]  /*705a0*/  LOP3.LUT R3, R3, 0xffff, RZ, 0xc0, !PT ;  /* 0x0000ffff03037812 */ /* 0x000fc400078ec0ff */
[----:B------:R-:W-:Y:S02]  /*705b0*/  LOP3.LUT R24, R24, 0xffff, RZ, 0xc0, !PT ;  /* 0x0000ffff18187812 */ /* 0x000fe400078ec0ff */
[----:B------:R-:W-:Y:S01]  /*705c0*/  PRMT R13, R13, 0x4210, R3 ;  /* 0x000042100d0d7816 */ /* 0x000fe20000000003 */
[----:B----4-:R0:W-:Y:S02]  /*705d0*/  STL.64 [R1+0x3460], R4 ;  /* 0x0034600401007387 */ /* 0x0101e40000100a00 */
[----:B0-----:R-:W-:Y:S02]  /*705e0*/  IMAD.MOV.U32 R4, RZ, RZ, R10 ;  /* 0x000000ffff047224 */ /* 0x001fe400078e000a */
[----:B------:R-:W4:Y:S01]  /*705f0*/  LDL.LU R10, [R1+0x3494] ;  /* 0x00349400010a7983 */ /* 0x000f220000300800 */
[----:B------:R-:W-:-:S03]  /*70600*/  IMAD.MOV.U32 R5, RZ, RZ, R11 ;  /* 0x000000ffff057224 */ /* 0x000fc600078e000b */
[----:B------:R-:W2:Y:S01]  /*70610*/  LDL.LU R11, [R1+0x3490] ;  /* 0x00349000010b7983 */ /* 0x000ea20000300800 */
[----:B------:R-:W-:Y:S01]  /*70620*/  IMAD.MOV.U32 R6, RZ, RZ, R13 ;  /* 0x000000ffff067224 */ /* 0x000fe200078e000d */
[----:B---3--:R-:W-:Y:S02]  /*70630*/  PRMT R7, R19, 0x4210, R24 ;  /* 0x0000421013077816 */ /* 0x008fe40000000018 */
[----:B------:R-:W3:Y:S04]  /*70640*/  LDL.LU R13, [R1+0x630] ;  /* 0x00063000010d7983 */ /* 0x000ee80000300800 */
[----:B------:R0:W-:Y:S04]  /*70650*/  STL.64 [R1+0x3478], R6 ;  /* 0x0034780601007387 */ /* 0x0001e80000100a00 */
[----:B------:R1:W-:Y:S01]  /*70660*/  STL.64 [R1+0x3470], R4 ;  /* 0x0034700401007387 */ /* 0x0003e20000100a00 */
[----:B0-----:R-:W-:-:S02]  /*70670*/  IMAD.MOV.U32 R6, RZ, RZ, R16 ;  /* 0x000000ffff067224 */ /* 0x001fc400078e0010 */
[----:B-1----:R-:W-:Y:S01]  /*70680*/  IMAD.MOV.U32 R5, RZ, RZ, R17 ;  /* 0x000000ffff057224 */ /* 0x002fe200078e0011 */
[----:B------:R-:W-:Y:S01]  /*70690*/  PRMT R0, R0, 0x4210, R26 ;  /* 0x0000421000007816 */ /* 0x000fe2000000001a */
[----:B------:R-:W-:-:S04]  /*706a0*/  IMAD.MOV.U32 R4, RZ, RZ, R29 ;  /* 0x000000ffff047224 */ /* 0x000fc800078e001d */
[----:B------:R-:W-:Y:S02]  /*706b0*/  IMAD.MOV.U32 R7, RZ, RZ, R0 ;  /* 0x000000ffff077224 */ /* 0x000fe400078e0000 */
[----:B------:R-:W3:Y:S04]  /*706c0*/  LDL R0, [R1+0x4] ;  /* 0x0000040001007983 */ /* 0x000ee80000100800 */
[----:B--2---:R-:W0:Y:S01]  /*706d0*/  LDS.128 R16, [R11] ;  /* 0x000000000b107984 */ /* 0x004e220000000c00 */
[----:B------:R-:W-:Y:S06]  /*706e0*/  BAR.SYNC.DEFER_BLOCKING 0x0 ;  /* 0x0000000000007b1d */ /* 0x000fec0000010000 */
[----:B----4-:R-:W-:Y:S02]  /*706f0*/  STSM.16.M88.4 [R10], R4 ;  /* 0x000000040a007844 */ /* 0x010fe40000000200 */
[----:B------:R-:W-:Y:S06]  /*70700*/  BAR.SYNC.DEFER_BLOCKING 0x0 ;  /* 0x0000000000007b1d */ /* 0x000fec0000010000 */
[----:B------:R-:W1:Y:S04]  /*70710*/  LDS.128 R4, [R11] ;  /* 0x000000000b047984 */ /* 0x000e680000000c00 */
[----:B0-----:R-:W-:Y:S04]  /*70720*/  STL.64 [R1+0x530], R16 ;  /* 0x0005301001007387 */ /* 0x001fe80000100a00 */
[----:B------:R0:W-:Y:S04]  /*70730*/  STL.64 [R1+0x538], R18 ;  /* 0x0005381201007387 */ /* 0x0001e80000100a00 */
[----:B0-----:R-:W2:Y:S04]  /*70740*/  LDL.LU.64 R18, [R1+0x3488] ;  /* 0x0034880001127983 */ /* 0x001ea80000300a00 */
[----:B------:R-:W4:Y:S04]  /*70750*/  LDL.LU.64 R16, [R1+0x3480] ;  /* 0x0034800001107983 */ /* 0x000f280000300a00 */
[----:B-1----:R-:W-:Y:S04]  /*70760*/  STL.64 [R1+0x500], R4 ;  /* 0x0005000401007387 */ /* 0x002fe80000100a00 */
[----:B------:R0:W-:Y:S04]  /*70770*/  STL.64 [R1+0x508], R6 ;  /* 0x0005080601007387 */ /* 0x0001e80000100a00 */
[----:B0-----:R-:W2:Y:S04]  /*70780*/  LDL.LU.64 R6, [R1+0x3478] ;  /* 0x0034780001067983 */ /* 0x001ea80000300a00 */
[----:B------:R-:W2:Y:S01]  /*70790*/  LDL.LU.64 R4, [R1+0x3470] ;  /* 0x0034700001047983 */ /* 0x000ea20000300a00 */
[----:B------:R-:W-:Y:S06]  /*707a0*/  BAR.SYNC.DEFER_BLOCKING 0x0 ;  /* 0x0000000000007b1d */ /* 0x000fec0000010000 */
[----:B--2---:R0:W-:Y:S04]  /*707b0*/  STSM.16.M88.4 [R10], R4 ;  /* 0x000000040a007844 */ /* 0x0041e80000000200 */
[----:B0-----:R-:W2:Y:S04]  /*707c0*/  LDL.LU.64 R6, [R1+0x3468] ;  /* 0x0034680001067983 */ /* 0x001ea80000300a00 */
[----:B------:R-:W2:Y:S01]  /*707d0*/  LDL.LU.64 R4, [R1+0x3460] ;  /* 0x0034600001047983 */ /* 0x000ea20000300a00 */
[----:B------:R-:W-:-:S02]  /*707e0*/  PRMT R15, R15, 0x5210, R28 ;  /* 0x000052100f0f7816 */ /* 0x000fc4000000001c */
[----:B----4-:R-:W-:Y:S01]  /*707f0*/  PRMT R28, R17, 0x5210, R14 ;  /* 0x00005210111c7816 */ /* 0x010fe2000000000e */
[----:B------:R-:W4:Y:S01]  /*70800*/  LDL.LU R29, [R1+0x648] ;  /* 0x00064800011d7983 */ /* 0x000f220000300800 */
[----:B------:R-:W-:-:S03]  /*70810*/  PRMT R12, R27, 0x5210, R12 ;  /* 0x000052101b0c7816 */ /* 0x000fc6000000000c */
[----:B------:R-:W3:Y:S04]  /*70820*/  LDL.LU R17, [R1+0x624] ;  /* 0x0006240001117983 */ /* 0x000ee80000300800 */
[----:B------:R-:W3:Y:S01]  /*70830*/  LDL R14, [R1+0x13dc] ;  /* 0x0013dc00010e7983 */ /* 0x000ee20000100800 */
[----:B------:R-:W-:Y:S01]  /*70840*/  BAR.SYNC.DEFER_BLOCKING 0x0 ;  /* 0x0000000000007b1d */ /* 0x000fe20000010000 */
[----:B--2---:R-:W-:-:S05]  /*70850*/  PRMT R5, R5, 0x5210, R26 ;  /* 0x0000521005057816 */ /* 0x004fca000000001a */
[----:B------:R-:W2:Y:S04]  /*70860*/  LDL.LU.64 R26, [R1+0x608] ;  /* 0x00060800011a7983 */ /* 0x000ea80000300a00 */
[----:B--2---:R0:W-:Y:S02]  /*70870*/  STL.64 [R1+0x3448], R26 ;  /* 0x0034481a01007387 */ /* 0x0041e40000100a00 */
[----:B0-----:R-:W-:Y:S02]  /*70880*/  IMAD.MOV.U32 R26, RZ, RZ, R12 ;  /* 0x000000ffff1a7224 */ /* 0x001fe400078e000c */
[----:B------:R-:W2:Y:S01]  /*70890*/  LDL.LU R12, [R1+0x3458] ;  /* 0x00345800010c7983 */ /* 0x000ea20000300800 */
[----:B------:R-:W-:-:S03]  /*708a0*/  IMAD.MOV.U32 R27, RZ, RZ, R5 ;  /* 0x000000ffff1b7224 */ /* 0x000fc600078e0005 */
[----:B------:R-:W3:Y:S04]  /*708b0*/  LDL.LU R5, [R1+0x3454] ;  /* 0x0034540001057983 */ /* 0x000ee80000300800 */
[----:B------:R0:W-:Y:S02]  /*708c0*/  STL.64 [R1+0x3440], R24 ;  /* 0x0034401801007387 */ /* 0x0001e40000100a00 */
[----:B0-----:R-:W-:Y:S02]  /*708d0*/  IMAD.MOV.U32 R24, RZ, RZ, R15 ;  /* 0x000000ffff187224 */ /* 0x001fe400078e000f */
[----:B------:R-:W3:Y:S04]  /*708e0*/  LDL.LU R15, [R1+0x3450] ;  /* 0x00345000010f7983 */ /* 0x000ee80000300800 */
[----:B------:R0:W-:Y:S01]  /*708f0*/  STL.64 [R1+0x3418], R22 ;  /* 0x0034181601007387 */ /* 0x0001e20000100a00 */
[----:B------:R-:W-:-:S03]  /*70900*/  IMAD.MOV.U32 R25, RZ, RZ, R28 ;  /* 0x000000ffff197224 */ /* 0x000fc600078e001c */
[----:B0-----:R-:W4:Y:S04]  /*70910*/  LDL.LU R22, [R1+0x610] ;  /* 0x0006100001167983 */ /* 0x001f280000300800 */
[----:B------:R-:W4:Y:S04]  /*70920*/  LDL.LU R23, [R1+0x640] ;  /* 0x0006400001177983 */ /* 0x000f280000300800 */
[----:B------:R0:W-:Y:S04]  /*70930*/  STL.64 [R1+0x3410], R20 ;  /* 0x0034101401007387 */ /* 0x0001e80000100a00 */
[----:B0-----:R-:W4:Y:S04]  /*70940*/  LDL.LU R20, [R1+0x330] ;  /* 0x0003300001147983 */ /* 0x001f280000300800 */
[----:B------:R-:W4:Y:S04]  /*70950*/  LDL.LU R21, [R1+0x644] ;  /* 0x0006440001157983 */ /* 0x000f280000300800 */
[----:B------:R-:W4:Y:S01]  /*70960*/  LDL R28, [R1+0x61c] ;  /* 0x00061c00011c7983 */ /* 0x000f220000100800 */
[----:B--2---:R-:W-:Y:S01]  /*70970*/  ISETP.LT.AND P5, PT, R12, UR21, !P5 ;  /* 0x000000150c007c0c */ /* 0x004fe2000efa1270 */
[----:B------:R-:W0:Y:S02]  /*70980*/  LDCU UR21, c[0x0][0x39c] ;  /* 0x00007380ff1577ac */ /* 0x000e240008000800 */
[----:B---3--:R1:W-:Y:S04]  /*70990*/  STL.64 [R1+0x3430], R14 ;  /* 0x0034300e01007387 */ /* 0x0083e80000100a00 */
[----:B------:R2:W-:Y:S01]  /*709a0*/  STL.64 [R1+0x3428], R12 ;  /* 0x0034280c01007387 */ /* 0x0005e20000100a00 */
[----:B-1----:R-:W-:-:S02]  /*709b0*/  IMAD.MOV.U32 R14, RZ, RZ, R26 ;  /* 0x000000ffff0e7224 */ /* 0x002fc400078e001a */
[----:B------:R-:W-:Y:S02]  /*709c0*/  IMAD.MOV.U32 R15, RZ, RZ, R27 ;  /* 0x000000ffff0f7224 */ /* 0x000fe400078e001b */
[----:B--2---:R-:W-:Y:S02]  /*709d0*/  IMAD.MOV.U32 R12, RZ, RZ, R24 ;  /* 0x000000ffff0c7224 */ /* 0x004fe400078e0018 */
[----:B------:R-:W-:Y:S02]  /*709e0*/  IMAD.MOV.U32 R13, RZ, RZ, R25 ;  /* 0x000000ffff0d7224 */ /* 0x000fe400078e0019 */
[----:B------:R-:W1:Y:S01]  /*709f0*/  LDS.128 R24, [R11] ;  /* 0x000000000b187984 */ /* 0x000e620000000c00 */
[----:B------:R-:W-:Y:S06]  /*70a00*/  BAR.SYNC.DEFER_BLOCKING 0x0 ;  /* 0x0000000000007b1d */ /* 0x000fec0000010000 */
[----:B-1----:R-:W-:Y:S04]  /*70a10*/  STL.64 [R1+0x30], R24 ;  /* 0x0000301801007387 */ /* 0x002fe80000100a00 */
[----:B------:R1:W-:Y:S04]  /*70a20*/  STL.64 [R1+0x38], R26 ;  /* 0x0000381a01007387 */ /* 0x0003e80000100a00 */
[----:B-1----:R-:W2:Y:S04]  /*70a30*/  LDL.LU.64 R26, [R1+0x3448] ;  /* 0x00344800011a7983 */ /* 0x002ea80000300a00 */
[----:B------:R-:W3:Y:S04]  /*70a40*/  LDL.LU.64 R24, [R1+0x3440] ;  /* 0x0034400001187983 */ /* 0x000ee80000300a00 */
[----:B------:R-:W-:Y:S01]  /*70a50*/  STSM.16.M88.4 [R10], R12 ;  /* 0x0000000c0a007844 */ /* 0x000fe20000000200 */
[----:B------:R-:W-:Y:S06]  /*70a60*/  BAR.SYNC.DEFER_BLOCKING 0x0 ;  /* 0x0000000000007b1d */ /* 0x000fec0000010000 */
[----:B------:R1:W0:Y:S01]  /*70a70*/  LDS.128 R12, [R11] ;  /* 0x000000000b0c7984 */ /* 0x0002220000000c00 */
[----:B----4-:R-:W-:-:S02]  /*70a80*/  PRMT R20, R21, 0x5210, R20 ;  /* 0x0000521015147816 */ /* 0x010fc40000000014 */
[----:B------:R-:W-:Y:S02]  /*70a90*/  PRMT R21, R23, 0x5210, R22 ;  /* 0x0000521017157816 */ /* 0x000fe40000000016 */
[----:B------:R-:W-:Y:S02]  /*70aa0*/  PRMT R22, R29, 0x5210, R3 ;  /* 0x000052101d167816 */ /* 0x000fe40000000003 */
[----:B------:R-:W4:Y:S01]  /*70ab0*/  LDL.LU R3, [R1+0x343c] ;  /* 0x00343c0001037983 */ /* 0x000f220000300800 */
[----:B------:R-:W-:Y:S01]  /*70ac0*/  BAR.SYNC.DEFER_BLOCKING 0x0 ;  /* 0x0000000000007b1d */ /* 0x000fe20000010000 */
[----:B---3--:R-:W-:Y:S01]  /*70ad0*/  PRMT R23, R17, 0x5210, R24 ;  /* 0x0000521011177816 */ /* 0x008fe20000000018 */
[----:B------:R-:W-:Y:S02]  /*70ae0*/  IMAD.MOV.U32 R17, RZ, RZ, R5 ;  /* 0x000000ffff117224 */ /* 0x000fe400078e0005 */
[----:B------:R-:W-:Y:S02]  /*70af0*/  IMAD.MOV.U32 R5, RZ, RZ, R6 ;  /* 0x000000ffff057224 */ /* 0x000fe400078e0006 */
[----:B------:R-:W3:Y:S04]  /*70b00*/  LDL R6, [R1+0x5f4] ;  /* 0x0005f40001067983 */ /* 0x000ee80000100800 */
[----:B-1----:R-:W3:Y:S04]  /*70b10*/  LDL.LU R11, [R1+0x3438] ;  /* 0x00343800010b7983 */ /* 0x002ee80000300800 */
[----:B0-----:R-:W-:Y:S04]  /*70b20*/  STL.64 [R1+0x20], R12 ;  /* 0x0000200c01007387 */ /* 0x001fe80000100a00 */
[----:B------:R0:W-:Y:S04]  /*70b30*/  STL.64 [R1+0x28], R14 ;  /* 0x0000280e01007387 */ /* 0x0001e80000100a00 */
[----:B------:R1:W-:Y:S04]  /*70b40*/  STSM.16.M88.4 [R10], R20 ;  /* 0x000000140a007844 */ /* 0x0003e80000000200 */
[----:B0-----:R-:W3:Y:S04]  /*70b50*/  LDL.LU.64 R14, [R1+0x3430] ;  /* 0x00343000010e7983 */ /* 0x001ee80000300a00 */
[----:B------:R-:W3:Y:S04]  /*70b60*/  LDL.LU.64 R12, [R1+0x3428] ;  /* 0x00342800010c7983 */ /* 0x000ee80000300a00 */
[----:B-1----:R-:W3:Y:S04]  /*70b70*/  LDL.LU R10, [R1+0x3420] ;  /* 0x00342000010a7983 */ /* 0x002ee80000300800 */
[----:B------:R-:W3:Y:S01]  /*70b80*/  LDL.LU.64 R22, [R1+0x3418] ;  /* 0x0034180001167983 */ /* 0x000ee20000300a00 */
[----:B------:R-:W-:Y:S01]  /*70b90*/  PRMT R24, R25, 0x7770, RZ ;  /* 0x0000777019187816 */ /* 0x000fe200000000ff */
[----:B------:R-:W-:Y:S06]  /*70ba0*/  BAR.SYNC.DEFER_BLOCKING 0x0 ;  /* 0x0000000000007b1d */ /* 0x000fec0000010000 */
[----:B------:R-:W4:Y:S04]  /*70bb0*/  LDL.LU.64 R20, [R1+0x3410] ;  /* 0x0034100001147983 */ /* 0x000f280000300a00 */
[----:B--2---:R3:W-:Y:S02]  /*70bc0*/  @P5 STG.E.U8 desc[UR40][R26.64], R24 ;  /* 0x000000181a005986 */ /* 0x0047e4000c101128 */
[----:B---3--:R-:W-:-:S02]  /*70bd0*/  IMAD.MOV.U32 R27, RZ, RZ, R22 ;  /* 0x000000ffff1b7224 */ /* 0x008fc400078e0016 */
[----:B------:R-:W-:Y:S02]  /*70be0*/  IMAD.MOV.U32 R22, RZ, RZ, R7 ;  /* 0x000000ffff167224 */ /* 0x000fe400078e0007 */
[----:B------:R-:W2:Y:S01]  /*70bf0*/  LDL R7, [R1+0x5f8] ;  /* 0x0005f80001077983 */ /* 0x000ea20000100800 */
[----:B------:R-:W-:Y:S01]  /*70c00*/  IMAD.MOV.U32 R24, RZ, RZ, R8 ;  /* 0x000000ffff187224 */ /* 0x000fe200078e0008 */
[----:B------:R-:W-:Y:S01]  /*70c10*/  IADD3 R8, P5, PT, R13, R11, RZ ;  /* 0x0000000b0d087210 */ /* 0x000fe20007fbe0ff */
[----:B------:R-:W-:Y:S02]  /*70c20*/  IMAD.MOV.U32 R26, RZ, RZ, R23 ;  /* 0x000000ffff1a7224 */ /* 0x000fe400078e0017 */
[----:B------:R-:W-:Y:S01]  /*70c30*/  IMAD.MOV.U32 R23, RZ, RZ, R9 ;  /* 0x000000ffff177224 */ /* 0x000fe200078e0009 */
[----:B--2---:R0:W-:Y:S01]  /*70c40*/  STL.64 [R1+0x33f8], R6 ;  /* 0x0033f80601007387 */ /* 0x0041e20000100a00 */
[----:B------:R-:W-:-:S03]  /*70c50*/  IMAD.X R9, R28, 0x1, R0, P5 ;  /* 0x000000011c097824 */ /* 0x000fc600028e0600 */
[----:B------:R-:W2:Y:S04]  /*70c60*/  LDL R29, [R1+0x5e8] ;  /* 0x0005e800011d7983 */ /* 0x000ea80000100800 */
[----:B0-----:R-:W3:Y:S01]  /*70c70*/  LDL R7, [R1+0x13e0] ;  /* 0x0013e00001077983 */ /* 0x001ee20000100800 */
[----:B------:R-:W-:Y:S02]  /*70c80*/  ISETP.GE.AND P5, PT, R12, UR35, PT ;  /* 0x000000230c007c0c */ /* 0x000fe4000bfa6270 */
[----:B------:R-:W-:Y:S01]  /*70c90*/  PRMT R6, R25, 0x7771, RZ ;  /* 0x0000777119067816 */ /* 0x000fe200000000ff */
[----:B------:R-:W2:Y:S01]  /*70ca0*/  LDL.LU R12, [R1+0x3408] ;  /* 0x00340800010c7983 */ /* 0x000ea20000300800 */
[----:B---3--:R-:W-:Y:S01]  /*70cb0*/  ISETP.LT.AND P6, PT, R7, UR12, !P5 ;  /* 0x0000000c07007c0c */ /* 0x008fe2000efc1270 */
[----:B------:R-:W0:-:S12]  /*70cc0*/  LDCU UR12, c[0x0][0x39c] ;  /* 0x00007380ff0c77ac */ /* 0x000e180008000800 */
[----:B------:R1:W-:Y:S04]  /*70cd0*/  @P6 STG.E.U8 desc[UR40][R8.64], R6 ;  /* 0x0000000608006986 */ /* 0x0003e8000c101128 */
[----:B-1----:R-:W3:Y:S01]  /*70ce0*/  LDL.LU.64 R8, [R1+0x3400] ;  /* 0x0034000001087983 */ /* 0x002ee20000300a00 */
[----:B------:R-:W-:-:S05]  /*70cf0*/  IADD3 R6, P6, PT, R13, R10, RZ ;  /* 0x0000000a0d067210 */ /* 0x000fca0007fde0ff */
[----:B---3--:R-:W-:Y:S01]  /*70d00*/  IMAD.X R7, R28, 0x1, R8, P6 ;  /* 0x000000011c077824 */ /* 0x008fe200030e0608 */
[----:B------:R-:W-:Y:S01]  /*70d10*/  ISETP.LT.AND P6, PT, R14, UR16, !P5 ;  /* 0x000000100e007c0c */ /* 0x000fe2000efc1270 */
[----:B------:R-:W-:Y:S01]  /*70d20*/  STL.64 [R1+0x33f0], R8 ;  /* 0x0033f00801007387 */ /* 0x000fe20000100a00 */
[----:B------:R-:W-:Y:S01]  /*70d30*/  PRMT R28, R25, 0x7772, RZ ;  /* 0x00007772191c7816 */ /* 0x000fe200000000ff */
[----:B------:R-:W1:Y:S02]  /*70d40*/  LDCU UR16, c[0x0][0x39c] ;  /* 0x00007380ff1077ac */ /* 0x000e640008000800 */
[----:B------:R3:W-:Y:S08]  /*70d50*/  STL.64 [R1+0x28b0], R14 ;  /* 0x0028b00e01007387 */ /* 0x0007f00000100a00 */
[----:B------:R0:W-:Y:S01]  /*70d60*/  @P6 STG.E.U8 desc[UR40][R6.64], R28 ;  /* 0x0000001c06006986 */ /* 0x0001e2000c101128 */
[----:B---3--:R-:W-:-:S03]  /*70d70*/  IMAD.MOV.U32 R15, RZ, RZ, R26 ;  /* 0x000000ffff0f7224 */ /* 0x008fc600078e001a */
[----:B------:R-:W3:Y:S04]  /*70d80*/  LDL R14, [R1+0x604] ;  /* 0x00060400010e7983 */ /* 0x000ee80000100800 */
[----:B0-----:R-:W2:Y:S04]  /*70d90*/  LDL.LU.64 R6, [R1+0x33f8] ;  /* 0x0033f80001067983 */ /* 0x001ea80000300a00 */
[----:B------:R-:W-:Y:S04]  /*70da0*/  STL [R1+0x33e8], R15 ;  /* 0x0033e80f01007387 */ /* 0x000fe80000100800 */
[----:B------:R0:W-:Y:S04]  /*70db0*/  STL [R1+0x33e0], R27 ;  /* 0x0033e01b01007387 */ /* 0x0001e80000100800 */
[----:B0-----:R-:W2:Y:S01]  /*70dc0*/  LDL R27, [R1+0x600] ;  /* 0x00060000011b7983 */ /* 0x001ea20000100800 */
[----:B------:R-:W-:-:S02]  /*70dd0*/  IMAD.MOV.U32 R26, RZ, RZ, R18 ;  /* 0x000000ffff1a7224 */ /* 0x000fc400078e0012 */
[----:B----4-:R-:W-:Y:S01]  /*70de0*/  IMAD.MOV.U32 R18, RZ, RZ, R21 ;  /* 0x000000ffff127224 */ /* 0x010fe200078e0015 */
[----:B------:R0:W-:Y:S01]  /*70df0*/  STL [R1+0x3030], R25 ;  /* 0x0030301901007387 */ /* 0x0001e20000100800 */
[----:B------:R-:W-:Y:S02]  /*70e00*/  IMAD.MOV.U32 R21, RZ, RZ, R17 ;  /* 0x000000ffff157224 */ /* 0x000fe400078e0011 */
[----:B------:R-:W-:Y:S01]  /*70e10*/  IMAD.MOV.U32 R17, RZ, RZ, R3 ;  /* 0x000000ffff117224 */ /* 0x000fe200078e0003 */
[----:B0-----:R-:W4:Y:S01]  /*70e20*/  LDL R25, [R1+0x8] ;  /* 0x0000080001197983 */ /* 0x001f220000100800 */
[----:B---3--:R-:W-:-:S05]  /*70e30*/  IADD3 R8, P6, PT, R14, R11, RZ ;  /* 0x0000000b0e087210 */ /* 0x008fca0007fde0ff */
[----:B--2---:R-:W-:-:S05]  /*70e40*/  IMAD.X R9, R27, 0x1, R0, P6 ;  /* 0x000000011b097824 */ /* 0x004fca00030e0600 */
[----:B------:R-:W-:Y:S04]  /*70e50*/  STL.64 [R1+0x19b0], R8 ;  /* 0x0019b00801007387 */ /* 0x000fe80000100a00 */
[----:B------:R-:W2:Y:S04]  /*70e60*/  LDL R3, [R1+0x5e0] ;  /* 0x0005e00001037983 */ /* 0x000ea80000100800 */
[----:B--2---:R0:W-:Y:S04]  /*70e70*/  STL [R1+0x33c8], R3 ;  /* 0x0033c80301007387 */ /* 0x0041e80000100800 */
[----:B0-----:R-:W2:Y:S01]  /*70e80*/  LDL R3, [R1+0x5fc] ;  /* 0x0005fc0001037983 */ /* 0x001ea20000100800 */
[----:B------:R-:W-:-:S02]  /*70e90*/  IMAD.MOV.U32 R28, RZ, RZ, R23 ;  /* 0x000000ffff1c7224 */ /* 0x000fc400078e0017 */
[----:B------:R-:W-:Y:S02]  /*70ea0*/  IMAD.MOV.U32 R23, RZ, RZ, R16 ;  /* 0x000000ffff177224 */ /* 0x000fe400078e0010 */
[----:B------:R-:W-:Y:S02]  /*70eb0*/  IMAD.MOV.U32 R16, RZ, RZ, R5 ;  /* 0x000000ffff107224 */ /* 0x000fe400078e0005 */
[----:B------:R-:W-:Y:S01]  /*70ec0*/  IMAD.MOV.U32 R5, RZ, RZ, R4 ;  /* 0x000000ffff057224 */ /* 0x000fe200078e0004 */
[----:B------:R-:W-:Y:S02]  /*70ed0*/  SHF.R.S32.HI R4, RZ, 0x1f, R6 ;  /* 0x0000001fff047819 */ /* 0x000fe40000011406 */
[----:B--2---:R-:W-:-:S05]  /*70ee0*/  IADD3 R8, P6, PT, R3, R11, RZ ;  /* 0x0000000b03087210 */ /* 0x004fca0007fde0ff */
[----:B------:R-:W-:-:S05]  /*70ef0*/  IMAD.X R9, R7, 0x1, R0, P6 ;  /* 0x0000000107097824 */ /* 0x000fca00030e0600 */
[----:B------:R0:W-:Y:S02]  /*70f00*/  STL.64 [R1+0x1980], R8 ;  /* 0x0019800801007387 */ /* 0x0001e40000100a00 */
[----:B0-----:R-:W-:Y:S02]  /*70f10*/  IADD3 R8, P6, PT, R6, R12, RZ ;  /* 0x0000000c06087210 */ /* 0x001fe40007fde0ff */
[----:B------:R-:W-:Y:S03]  /*70f20*/  STL [R1+0x330], R4 ;  /* 0x0003300401007387 */ /* 0x000fe60000100800 */
[----:B----4-:R-:W-:-:S05]  /*70f30*/  IMAD.X R9, R4, 0x1, R25, P6 ;  /* 0x0000000104097824 */ /* 0x010fca00030e0619 */
[----:B------:R0:W-:Y:S02]  /*70f40*/  STL.64 [R1+0x1950], R8 ;  /* 0x0019500801007387 */ /* 0x0001e40000100a00 */
[----:B0-----:R-:W-:-:S05]  /*70f50*/  IADD3 R8, P6, PT, R6, R11, RZ ;  /* 0x0000000b06087210 */ /* 0x001fca0007fde0ff */
[----:B------:R-:W-:-:S05]  /*70f60*/  IMAD.X R9, R4, 0x1, R0, P6 ;  /* 0x0000000104097824 */ /* 0x000fca00030e0600 */
[----:B------:R0:W-:Y:S04]  /*70f70*/  STL.64 [R1+0x1948], R8 ;  /* 0x0019480801007387 */ /* 0x0001e80000100a00 */
[----:B0-----:R-:W2:Y:S01]  /*70f80*/  LDL.LU.64 R8, [R1+0x33f0] ;  /* 0x0033f00001087983 */ /* 0x001ea20000300a00 */
[----:B------:R-:W-:-:S05]  /*70f90*/  IADD3 R14, P6, PT, R14, R10, RZ ;  /* 0x0000000a0e0e7210 */ /* 0x000fca0007fde0ff */
[----:B--2---:R-:W-:-:S05]  /*70fa0*/  IMAD.X R15, R27, 0x1, R8, P6 ;  /* 0x000000011b0f7824 */ /* 0x004fca00030e0608 */
[----:B------:R0:W-:Y:S02]  /*70fb0*/  STL.64 [R1+0x19a8], R14 ;  /* 0x0019a80e01007387 */ /* 0x0001e40000100a00 */
[----:B0-----:R-:W-:Y:S02]  /*70fc0*/  IMAD.MOV.U32 R14, RZ, RZ, R28 ;  /* 0x000000ffff0e7224 */ /* 0x001fe400078e001c */
[----:B------:R-:W2:Y:S01]  /*70fd0*/  LDL.LU R15, [R1+0x33e8] ;  /* 0x0033e800010f7983 */ /* 0x000ea20000300800 */
[----:B------:R-:W-:Y:S01]  /*70fe0*/  IMAD.MOV.U32 R28, RZ, RZ, R26 ;  /* 0x000000ffff1c7224 */ /* 0x000fe200078e001a */
[----:B------:R-:W-:-:S05]  /*70ff0*/  IADD3 R26, P6, PT, R3, R10, RZ ;  /* 0x0000000a031a7210 */ /* 0x000fca0007fde0ff */
[----:B------:R-:W-:Y:S02]  /*71000*/  IMAD.X R27, R7, 0x1, R8, P6 ;  /* 0x00000001071b7824 */ /* 0x000fe400030e0608 */
[----:B------:R-:W3:Y:S04]  /*71010*/  LDL.LU R7, [R1+0x33e4] ;  /* 0x0033e40001077983 */ /* 0x000ee80000300800 */
[----:B------:R0:W-:Y:S04]  /*71020*/  STL.64 [R1+0x1978], R26 ;  /* 0x0019781a01007387 */ /* 0x0001e80000100a00 */
[----:B0-----:R-:W4:Y:S02]  /*71030*/  LDL.LU R27, [R1+0x33e0] ;  /* 0x0033e000011b7983 */ /* 0x001f240000300800 */
[----:B----4-:R-:W-:-:S02]  /*71040*/  IMAD.MOV.U32 R26, RZ, RZ, R27 ;  /* 0x000000ffff1a7224 */ /* 0x010fc400078e001b */
[----:B------:R-:W-:-:S05]  /*71050*/  IMAD.MOV.U32 R27, RZ, RZ, R19 ;  /* 0x000000ffff1b7224 */ /* 0x000fca00078e0013 */
[----:B------:R0:W-:Y:S01]  /*71060*/  STL.64 [R1+0x33d8], R26 ;  /* 0x0033d81a01007387 */ /* 0x0001e20000100a00 */
[----:B------:R-:W-:Y:S02]  /*71070*/  IMAD.MOV.U32 R19, RZ, RZ, R21 ;  /* 0x000000ffff137224 */ /* 0x000fe400078e0015 */
[----:B------:R-:W-:Y:S01]  /*71080*/  IMAD.MOV.U32 R21, RZ, RZ, R16 ;  /* 0x000000ffff157224 */ /* 0x000fe200078e0010 */
[----:B0-----:R-:W-:Y:S01]  /*71090*/  IADD3 R26, P6, PT, R6, R10, RZ ;  /* 0x0000000a061a7210 */ /* 0x001fe20007fde0ff */
[----:B------:R-:W-:-:S04]  /*710a0*/  IMAD.MOV.U32 R16, RZ, RZ, R17 ;  /* 0x000000ffff107224 */ /* 0x000fc800078e0011 */
[----:B------:R-:W-:Y:S02]  /*710b0*/  IMAD.X R27, R4, 0x1, R8, P6 ;  /* 0x00000001041b7824 */ /* 0x000fe400030e0608 */
[----:B------:R-:W-:Y:S01]  /*710c0*/  IMAD.MOV.U32 R17, RZ, RZ, R5 ;  /* 0x000000ffff117224 */ /* 0x000fe200078e0005 */
[----:B------:R-:W-:Y:S02]  /*710d0*/  SHF.R.S32.HI R5, RZ, 0x1f, R29 ;  /* 0x0000001fff057819 */ /* 0x000fe4000001141d */
[----:B------:R0:W-:Y:S02]  /*710e0*/  STL.64 [R1+0x1940], R26 ;  /* 0x0019401a01007387 */ /* 0x0001e40000100a00 */
[----:B0-----:R-:W-:Y:S02]  /*710f0*/  IADD3 R26, P6, PT, R29, R12, RZ ;  /* 0x0000000c1d1a7210 */ /* 0x001fe40007fde0ff */
[----:B------:R-:W-:Y:S03]  /*71100*/  STL [R1+0x1c], R5 ;  /* 0x00001c0501007387 */ /* 0x000fe60000100800 */
[----:B------:R-:W-:-:S05]  /*71110*/  IMAD.X R27, R5, 0x1, R25, P6 ;  /* 0x00000001051b7824 */ /* 0x000fca00030e0619 */
[----:B------:R0:W-:Y:S02]  /*71120*/  STL.64 [R1+0x1918], R26 ;  /* 0x0019181a01007387 */ /* 0x0001e40000100a00 */
[----:B0-----:R-:W-:-:S05]  /*71130*/  IADD3 R26, P6, PT, R29, R11, RZ ;  /* 0x0000000b1d1a7210 */ /* 0x001fca0007fde0ff */
[----:B------:R-:W-:-:S05]  /*71140*/  IMAD.X R27, R5, 0x1, R0, P6 ;  /* 0x00000001051b7824 */ /* 0x000fca00030e0600 */
[----:B------:R0:W-:Y:S04]  /*71150*/  STL.64 [R1+0x1910], R26 ;  /* 0x0019101a01007387 */ /* 0x0001e80000100a00 */
[----:B------:R4:W-:Y:S01]  /*71160*/  STL.64 [R1+0x33d0], R10 ;  /* 0x0033d00a01007387 */ /* 0x0009e20000100a00 */
[----:B0-----:R-:W-:-:S03]  /*71170*/  IADD3 R26, P6, PT, R29, R10, RZ ;  /* 0x0000000a1d1a7210 */ /* 0x001fc60007fde0ff */
[----:B----4-:R-:W3:Y:S04]  /*71180*/  LDL R10, [R1+0x61c] ;  /* 0x00061c00010a7983 */ /* 0x010ee80000100800 */
[----:B------:R-:W4:Y:S01]  /*71190*/  LDL R11, [R1+0x604] ;  /* 0x00060400010b7983 */ /* 0x000f220000100800 */
[----:B------:R-:W-:-:S05]  /*711a0*/  IMAD.X R27, R5, 0x1, R8, P6 ;  /* 0x00000001051b7824 */ /* 0x000fca00030e0608 */
[----:B------:R0:W-:Y:S02]  /*711b0*/  STL.64 [R1+0x1908], R26 ;  /* 0x0019081a01007387 */ /* 0x0001e40000100a00 */
[----:B0-----:R-:W-:-:S05]  /*711c0*/  IADD3 R26, P6, PT, R13, R9, RZ ;  /* 0x000000090d1a7210 */ /* 0x001fca0007fde0ff */
[----:B---3--:R-:W-:Y:S01]  /*711d0*/  IMAD.X R27, R10, 0x1, R7, P6 ;  /* 0x000000010a1b7824 */ /* 0x008fe200030e0607 */
[----:B----4-:R-:W-:-:S04]  /*711e0*/  IADD3 R10, P6, PT, R11, R9, RZ ;  /* 0x000000090b0a7210 */ /* 0x010fc80007fde0ff */
[----:B------:R0:W-:Y:S04]  /*711f0*/  STL.64 [R1+0x19d8], R26 ;  /* 0x0019d81a01007387 */ /* 0x0001e80000100a00 */
[----:B0-----:R-:W3:Y:S04]  /*71200*/  LDL.LU.64 R26, [R1+0x33d8] ;  /* 0x0033d800011a7983 */ /* 0x001ee80000300a00 */
[----:B------:R-:W4:Y:S04]  /*71210*/  LDL R11, [R1+0x600] ;  /* 0x00060000010b7983 */ /* 0x000f280000100800 */
[----:B--2---:R0:W-:Y:S01]  /*71220*/  STL.64 [R1+0x33b8], R14 ;  /* 0x0033b80e01007387 */ /* 0x0041e20000100a00 */
[----:B----4-:R-:W-:Y:S01]  /*71230*/  IMAD.X R11, R11, 0x1, R7, P6 ;  /* 0x000000010b0b7824 */ /* 0x010fe200030e0607 */
[----:B0-----:R-:W-:-:S04]  /*71240*/  IADD3 R14, P6, PT, R3, R9, RZ ;  /* 0x00000009030e7210 */ /* 0x001fc80007fde0ff */
[----:B------:R0:W-:Y:S04]  /*71250*/  STL.64 [R1+0x19a0], R10 ;  /* 0x0019a00a01007387 */ /* 0x0001e80000100a00 */
[----:B0-----:R-:W2:Y:S04]  /*71260*/  LDL.LU.64 R10, [R1+0x33d0] ;  /* 0x0033d000010a7983 */ /* 0x001ea80000300a00 */
[----:B------:R-:W4:Y:S04]  /*71270*/  LDL.LU R3, [R1+0x33c8] ;  /* 0x0033c80001037983 */ /* 0x000f280000300800 */
[----:B------:R-:W2:Y:S02]  /*71280*/  LDL R15, [R1+0x5f8] ;  /* 0x0005f800010f7983 */ /* 0x000ea40000100800 */
[----:B--2---:R-:W-:-:S05]  /*71290*/  IMAD.X R15, R15, 0x1, R7, P6 ;  /* 0x000000010f0f7824 */ /* 0x004fca00030e0607 */
[----:B------:R0:W-:Y:S02]  /*712a0*/  STL.64 [R1+0x1970], R14 ;  /* 0x0019700e01007387 */ /* 0x0001e40000100a00 */
[-C--:B0-----:R-:W-:Y:S02]  /*712b0*/  IADD3 R14, P6, PT, R6, R9.reuse, RZ ;  /* 0x00000009060e7210 */ /* 0x081fe40007fde0ff */
[----:B------:R-:W2:Y:S03]  /*712c0*/  LDL.LU R6, [R1+0x33c4] ;  /* 0x0033c40001067983 */ /* 0x000ea60000300800 */
[----:B------:R-:W-:Y:S02]  /*712d0*/  IMAD.X R15, R4, 0x1, R7, P6 ;  /* 0x00000001040f7824 */ /* 0x000fe400030e0607 */
[----:B------:R-:W2:Y:S04]  /*712e0*/  LDL.LU R4, [R1+0x33c0] ;  /* 0x0033c00001047983 */ /* 0x000ea80000300800 */
[----:B------:R0:W-:Y:S02]  /*712f0*/  STL.64 [R1+0x1938], R14 ;  /* 0x0019380e01007387 */ /* 0x0001e40000100a00 */
[----:B0-----:R-:W-:-:S05]  /*71300*/  IADD3 R14, P6, PT, R29, R9, RZ ;  /* 0x000000091d0e7210 */ /* 0x001fca0007fde0ff */
[----:B------:R-:W-:Y:S01]  /*71310*/  IMAD.X R15, R5, 0x1, R7, P6 ;  /* 0x00000001050f7824 */ /* 0x000fe200030e0607 */
[----:B----4-:R-:W-:-:S04]  /*71320*/  SHF.R.S32.HI R29, RZ, 0x1f, R3 ;  /* 0x0000001fff1d7819 */ /* 0x010fc80000011403 */
        /* <DEDUP_REMOVED lines=8> */
[----:B0-----:R-:W4:Y:S04]  /*713b0*/  LDL.LU.64 R14, [R1+0x33b8] ;  /* 0x0033b800010e7983 */ /* 0x001f280000300a00 */
[----:B------:R0:W-:Y:S04]  /*713c0*/  STL.64 [R1+0x33a8], R24 ;  /* 0x0033a81801007387 */ /* 0x0001e80000100a00 */
[----:B0-----:R-:W2:Y:S01]  /*713d0*/  LDL R25, [R1+0x604] ;  /* 0x0006040001197983 */ /* 0x001ea20000100800 */
[----:B------:R-:W-:-:S03]  /*713e0*/  IADD3 R24, P6, PT, R3, R10, RZ ;  /* 0x0000000a03187210 */ /* 0x000fc60007fde0ff */
[----:B--2---:R-:W-:Y:S04]  /*713f0*/  STL [R1+0x33b0], R25 ;  /* 0x0033b01901007387 */ /* 0x004fe80000100800 */
[----:B------:R0:W-:Y:S04]  /*71400*/  STL.64 [R1+0x3390], R10 ;  /* 0x0033900a01007387 */ /* 0x0001e80000100a00 */
[----:B0-----:R-:W2:Y:S04]  /*71410*/  LDL R11, [R1+0x5e8] ;  /* 0x0005e800010b7983 */ /* 0x001ea80000100800 */
[----:B------:R-:W3:Y:S01]  /*71420*/  LDL R10, [R1+0x5f4] ;  /* 0x0005f400010a7983 */ /* 0x000ee20000100800 */
[----:B------:R-:W-:-:S03]  /*71430*/  IMAD.X R25, R29, 0x1, R8, P6 ;  /* 0x000000011d197824 */ /* 0x000fc600030e0608 */
[----:B--2---:R0:W-:Y:S04]  /*71440*/  STL [R1+0x33a0], R11 ;  /* 0x0033a00b01007387 */ /* 0x0041e80000100800 */
[----:B0-----:R-:W2:Y:S04]  /*71450*/  LDL R11, [R1+0x5fc] ;  /* 0x0005fc00010b7983 */ /* 0x001ea80000100800 */
[----:B---3--:R0:W-:Y:S04]  /*71460*/  STL [R1+0x33a4], R10 ;  /* 0x0033a40a01007387 */ /* 0x0081e80000100800 */
[----:B0-----:R-:W3:Y:S04]  /*71470*/  LDL R10, [R1+0x600] ;  /* 0x00060000010a7983 */ /* 0x001ee80000100800 */
[----:B------:R0:W-:Y:S04]  /*71480*/  STL.64 [R1+0x18d0], R24 ;  /* 0x0018d01801007387 */ /* 0x0001e80000100a00 */
[----:B------:R1:W-:Y:S01]  /*71490*/  STL.64 [R1+0x3388], R8 ;  /* 0x0033880801007387 */ /* 0x0003e20000100a00 */
[----:B0-----:R-:W-:-:S03]  /*714a0*/  IADD3 R24, P6, PT, R3, R9, RZ ;  /* 0x0000000903187210 */ /* 0x001fc60007fde0ff */
[----:B-1----:R-:W2:Y:S02]  /*714b0*/  LDL R8, [R1+0x330] ;  /* 0x0003300001087983 */ /* 0x002ea40000100800 */
[----:B------:R-:W-:Y:S02]  /*714c0*/  IMAD.X R25, R29, 0x1, R7, P6 ;  /* 0x000000011d197824 */ /* 0x000fe400030e0607 */
[----:B------:R-:W2:Y:S04]  /*714d0*/  LDL R9, [R1+0x5d8] ;  /* 0x0005d80001097983 */ /* 0x000ea80000100800 */
[----:B------:R0:W-:Y:S04]  /*714e0*/  STL.64 [R1+0x18c8], R24 ;  /* 0x0018c81801007387 */ /* 0x0001e80000100a00 */
[----:B0-----:R-:W2:Y:S01]  /*714f0*/  LDL R25, [R1+0x61c] ;  /* 0x00061c0001197983 */ /* 0x001ea20000100800 */
[----:B------:R-:W-:-:S05]  /*71500*/  IADD3 R24, P6, PT, R13, R6, RZ ;  /* 0x000000060d187210 */ /* 0x000fca0007fde0ff */
[----:B--2---:R-:W-:-:S05]  /*71510*/  IMAD.X R25, R25, 0x1, R4, P6 ;  /* 0x0000000119197824 */ /* 0x004fca00030e0604 */
[----:B------:R0:W-:Y:S04]  /*71520*/  STL.64 [R1+0x19d0], R24 ;  /* 0x0019d01801007387 */ /* 0x0001e80000100a00 */
[----:B0-----:R-:W2:Y:S02]  /*71530*/  LDL.LU R25, [R1+0x33b0] ;  /* 0x0033b00001197983 */ /* 0x001ea40000300800 */
[----:B--2---:R-:W-:-:S05]  /*71540*/  IADD3 R24, P6, PT, R25, R6, RZ ;  /* 0x0000000619187210 */ /* 0x004fca0007fde0ff */
[----:B---3--:R-:W-:Y:S01]  /*71550*/  IMAD.X R25, R10, 0x1, R4, P6 ;  /* 0x000000010a197824 */ /* 0x008fe200030e0604 */
[----:B------:R-:W-:-:S04]  /*71560*/  IADD3 R10, P6, PT, R11, R6, RZ ;  /* 0x000000060b0a7210 */ /* 0x000fc80007fde0ff */
[----:B------:R0:W-:Y:S04]  /*71570*/  STL.64 [R1+0x1998], R24 ;  /* 0x0019981801007387 */ /* 0x0001e80000100a00 */
[----:B0-----:R-:W2:Y:S04]  /*71580*/  LDL.LU.64 R24, [R1+0x33a8] ;  /* 0x0033a80001187983 */ /* 0x001ea80000300a00 */
[----:B------:R-:W3:Y:S02]  /*71590*/  LDL R11, [R1+0x5f8] ;  /* 0x0005f800010b7983 */ /* 0x000ee40000100800 */
[----:B---3--:R-:W-:-:S05]  /*715a0*/  IMAD.X R11, R11, 0x1, R4, P6 ;  /* 0x000000010b0b7824 */ /* 0x008fca00030e0604 */
[----:B------:R0:W-:Y:S04]  /*715b0*/  STL.64 [R1+0x1968], R10 ;  /* 0x0019680a01007387 */ /* 0x0001e80000100a00 */
[----:B0-----:R-:W3:Y:S02]  /*715c0*/  LDL.LU R10, [R1+0x33a4] ;  /* 0x0033a400010a7983 */ /* 0x001ee40000300800 */
[----:B---3--:R-:W-:-:S05]  /*715d0*/  IADD3 R10, P6, PT, R10, R6, RZ ;  /* 0x000000060a0a7210 */ /* 0x008fca0007fde0ff */
[----:B------:R-:W-:-:S05]  /*715e0*/  IMAD.X R11, R8, 0x1, R4, P6 ;  /* 0x00000001080b7824 */ /* 0x000fca00030e0604 */
[----:B------:R0:W-:Y:S04]  /*715f0*/  STL.64 [R1+0x1930], R10 ;  /* 0x0019300a01007387 */ /* 0x0001e80000100a00 */
[----:B0-----:R-:W3:Y:S02]  /*71600*/  LDL.LU R11, [R1+0x33a0] ;  /* 0x0033a000010b7983 */ /* 0x001ee40000300800 */
[----:B---3--:R-:W-:-:S05]  /*71610*/  IADD3 R10, P6, PT, R11, R6, RZ ;  /* 0x000000060b0a7210 */ /* 0x008fca0007fde0ff */
[--C-:B------:R-:W-:Y:S02]  /*71620*/  IMAD.X R11, R5, 0x1, R4.reuse, P6 ;  /* 0x00000001050b7824 */ /* 0x100fe400030e0604 */
[----:B------:R-:W3:Y:S04]  /*71630*/  LDL.LU R5, [R1+0x339c] ;  /* 0x00339c0001057983 */ /* 0x000ee80000300800 */
[----:B------:R0:W-:Y:S02]  /*71640*/  STL.64 [R1+0x18f8], R10 ;  /* 0x0018f80a01007387 */ /* 0x0001e40000100a00 */
[----:B0-----:R-:W-:Y:S02]  /*71650*/  IADD3 R10, P6, PT, R3, R6, RZ ;  /* 0x00000006030a7210 */ /* 0x001fe40007fde0ff */
[----:B------:R-:W3:Y:S03]  /*71660*/  LDL.LU R3, [R1+0x3398] ;  /* 0x0033980001037983 */ /* 0x000ee60000300800 */
[----:B------:R-:W-:Y:S01]  /*71670*/  IMAD.X R11, R29, 0x1, R4, P6 ;  /* 0x000000011d0b7824 */ /* 0x000fe200030e0604 */
[----:B------:R-:W-:-:S04]  /*71680*/  IADD3 R8, P6, PT, R9, R12, RZ ;  /* 0x0000000c09087210 */ /* 0x000fc80007fde0ff */
[----:B------:R0:W-:Y:S04]  /*71690*/  STL.64 [R1+0x18c0], R10 ;  /* 0x0018c00a01007387 */ /* 0x0001e80000100a00 */
[----:B0-----:R-:W3:Y:S04]  /*716a0*/  LDL.LU.64 R10, [R1+0x3390] ;  /* 0x00339000010a7983 */ /* 0x001ee80000300a00 */
[----:B------:R0:W-:Y:S04]  /*716b0*/  STL [R1+0x3368], R12 ;  /* 0x0033680c01007387 */ /* 0x0001e80000100800 */
[----:B0-----:R-:W3:Y:S01]  /*716c0*/  LDL R12, [R1+0x5d8] ;  /* 0x0005d800010c7983 */ /* 0x001ee20000100800 */
[----:B------:R-:W-:-:S05]  /*716d0*/  SHF.R.S32.HI R29, RZ, 0x1f, R9 ;  /* 0x0000001fff1d7819 */ /* 0x000fca0000011409 */
[----:B--2---:R-:W-:Y:S01]  /*716e0*/  IMAD.X R9, R29, 0x1, R25, P6 ;  /* 0x000000011d097824 */ /* 0x004fe200030e0619 */
[----:B------:R-:W-:Y:S04]  /*716f0*/  STL [R1+0x14], R29 ;  /* 0x0000141d01007387 */ /* 0x000fe80000100800 */
[----:B------:R3:W-:Y:S02]  /*71700*/  STL.64 [R1+0x18a8], R8 ;  /* 0x0018a80801007387 */ /* 0x0007e40000100a00 */
[----:B---3--:R-:W-:-:S05]  /*71710*/  IADD3 R8, P6, PT, R12, R11, RZ ;  /* 0x0000000b0c087210 */ /* 0x008fca0007fde0ff */
[----:B------:R-:W-:-:S05]  /*71720*/  IMAD.X R9, R29, 0x1, R0, P6 ;  /* 0x000000011d097824 */ /* 0x000fca00030e0600 */
[----:B------:R0:W-:Y:S04]  /*71730*/  STL.64 [R1+0x18a0], R8 ;  /* 0x0018a00801007387 */ /* 0x0001e80000100a00 */
[----:B0-----:R-:W2:Y:S04]  /*71740*/  LDL.LU.64 R8, [R1+0x3388] ;  /* 0x0033880001087983 */ /* 0x001ea80000300a00 */
[----:B------:R0:W-:Y:S04]  /*71750*/  STL.64 [R1+0x3370], R26 ;  /* 0x0033701a01007387 */ /* 0x0001e80000100a00 */
[----:B0-----:R-:W3:Y:S04]  /*71760*/  LDL R27, [R1+0x5e8] ;  /* 0x0005e800011b7983 */ /* 0x001ee80000100800 */
[----:B------:R-:W2:Y:S04]  /*71770*/  LDL R26, [R1+0x5f4] ;  /* 0x0005f400011a7983 */ /* 0x000ea80000100800 */
[----:B---3--:R0:W-:Y:S04]  /*71780*/  STL [R1+0x3378], R27 ;  /* 0x0033781b01007387 */ /* 0x0081e80000100800 */
[----:B0-----:R-:W3:Y:S04]  /*71790*/  LDL R27, [R1+0x5fc] ;  /* 0x0005fc00011b7983 */ /* 0x001ee80000100800 */
[----:B--2---:R0:W-:Y:S04]  /*717a0*/  STL [R1+0x337c], R26 ;  /* 0x00337c1a01007387 */ /* 0x0041e80000100800 */
[----:B0-----:R-:W2:Y:S04]  /*717b0*/  LDL R26, [R1+0x604] ;  /* 0x00060400011a7983 */ /* 0x001ea80000100800 */
[----:B---3--:R-:W-:Y:S04]  /*717c0*/  STL [R1+0x3380], R27 ;  /* 0x0033801b01007387 */ /* 0x008fe80000100800 */
[----:B--2---:R0:W-:Y:S02]  /*717d0*/  STL [R1+0x3384], R26 ;  /* 0x0033841a01007387 */ /* 0x0041e40000100800 */
[----:B0-----:R-:W-:-:S02]  /*717e0*/  IADD3 R26, P6, PT, R12, R10, RZ ;  /* 0x0000000a0c1a7210 */ /* 0x001fc40007fde0ff */
[----:B------:R0:W-:Y:S03]  /*717f0*/  STL.64 [R1+0x3360], R10 ;  /* 0x0033600a01007387 */ /* 0x0001e60000100a00 */
[----:B------:R-:W-:Y:S01]  /*71800*/  IMAD.X R27, R29, 0x1, R8, P6 ;  /* 0x000000011d1b7824 */ /* 0x000fe200030e0608 */
[----:B0-----:R-:W2:Y:S04]  /*71810*/  LDL R10, [R1+0x1c] ;  /* 0x00001c00010a7983 */ /* 0x001ea80000100800 */
[----:B------:R-:W3:Y:S04]  /*71820*/  LDL R11, [R1+0x5e0] ;  /* 0x0005e000010b7983 */ /* 0x000ee80000100800 */
[----:B------:R0:W-:Y:S02]  /*71830*/  STL.64 [R1+0x1898], R26 ;  /* 0x0018981a01007387 */ /* 0x0001e40000100a00 */
[----:B0-----:R-:W-:-:S05]  /*71840*/  IADD3 R26, P6, PT, R12, R9, RZ ;  /* 0x000000090c1a7210 */ /* 0x001fca0007fde0ff */
[----:B------:R-:W-:-:S05]  /*71850*/  IMAD.X R27, R29, 0x1, R7, P6 ;  /* 0x000000011d1b7824 */ /* 0x000fca00030e0607 */
[----:B------:R0:W-:Y:S02]  /*71860*/  STL.64 [R1+0x1890], R26 ;  /* 0x0018901a01007387 */ /* 0x0001e40000100a00 */
[----:B0-----:R-:W-:-:S05]  /*71870*/  IADD3 R26, P6, PT, R12, R6, RZ ;  /* 0x000000060c1a7210 */ /* 0x001fca0007fde0ff */
[----:B------:R-:W-:-:S05]  /*71880*/  IMAD.X R27, R29, 0x1, R4, P6 ;  /* 0x000000011d1b7824 */ /* 0x000fca00030e0604 */
[----:B------:R0:W-:Y:S04]  /*71890*/  STL.64 [R1+0x1888], R26 ;  /* 0x0018881a01007387 */ /* 0x0001e80000100a00 */
[----:B0-----:R-:W2:Y:S01]  /*718a0*/  LDL R27, [R1+0x61c] ;  /* 0x00061c00011b7983 */ /* 0x001ea20000100800 */
[----:B------:R-:W-:-:S05]  /*718b0*/  IADD3 R26, P6, PT, R13, R5, RZ ;  /* 0x000000050d1a7210 */ /* 0x000fca0007fde0ff */
[----:B--2---:R-:W-:-:S05]  /*718c0*/  IMAD.X R27, R27, 0x1, R3, P6 ;  /* 0x000000011b1b7824 */ /* 0x004fca00030e0603 */
[----:B------:R0:W-:Y:S04]  /*718d0*/  STL.64 [R1+0x19c8], R26 ;  /* 0x0019c81a01007387 */ /* 0x0001e80000100a00 */
[----:B0-----:R-:W2:Y:S04]  /*718e0*/  LDL.LU R26, [R1+0x3384] ;  /* 0x00338400011a7983 */ /* 0x001ea80000300800 */
[----:B------:R-:W3:Y:S01]  /*718f0*/  LDL R27, [R1+0x600] ;  /* 0x00060000011b7983 */ /* 0x000ee20000100800 */
[----:B--2---:R-:W-:-:S05]  /*71900*/  IADD3 R26, P6, PT, R26, R5, RZ ;  /* 0x000000051a1a7210 */ /* 0x004fca0007fde0ff */
[----:B---3--:R-:W-:-:S05]  /*71910*/  IMAD.X R27, R27, 0x1, R3, P6 ;  /* 0x000000011b1b7824 */ /* 0x008fca00030e0603 */
[----:B------:R0:W-:Y:S04]  /*71920*/  STL.64 [R1+0x1990], R26 ;  /* 0x0019901a01007387 */ /* 0x0001e80000100a00 */
[----:B0-----:R-:W2:Y:S02]  /*71930*/  LDL.LU R27, [R1+0x3380] ;  /* 0x00338000011b7983 */ /* 0x001ea40000300800 */
[----:B--2---:R-:W-:Y:S02]  /*71940*/  IADD3 R26, P6, PT, R27, R5, RZ ;  /* 0x000000051b1a7210 */ /* 0x004fe40007fde0ff */
[----:B------:R-:W2:Y:S03]  /*71950*/  LDL R27, [R1+0x5f8] ;  /* 0x0005f800011b7983 */ /* 0x000ea60000100800 */
        /* <DEDUP_REMOVED lines=8> */
[----:B--2---:R-:W-:-:S05]  /*719e0*/  IADD3 R26, P6, PT, R27, R5, RZ ;  /* 0x000000051b1a7210 */ /* 0x004fca0007fde0ff */
[----:B------:R-:W-:Y:S01]  /*719f0*/  IMAD.X R27, R10, 0x1, R3, P6 ;  /* 0x000000010a1b7824 */ /* 0x000fe200030e0603 */
[----:B------:R-:W-:-:S04]  /*71a00*/  IADD3 R10, P6, PT, R11, R5, RZ ;  /* 0x000000050b0a7210 */ /* 0x000fc80007fde0ff */
[----:B------:R0:W-:Y:S04]  /*71a10*/  STL.64 [R1+0x18f0], R26 ;  /* 0x0018f01a01007387 */ /* 0x0001e80000100a00 */
[----:B0-----:R-:W2:Y:S04]  /*71a20*/  LDL.LU.64 R26, [R1+0x3370] ;  /* 0x00337000011a7983 */ /* 0x001ea80000300a00 */
[----:B------:R-:W3:Y:S02]  /*71a30*/  LDL R11, [R1+0x18] ;  /* 0x00001800010b7983 */ /* 0x000ee40000100800 */
[----:B---3--:R-:W-:-:S05]  /*71a40*/  IMAD.X R11, R11, 0x1, R3, P6 ;  /* 0x000000010b0b7824 */ /* 0x008fca00030e0603 */
[----:B------:R0:W-:Y:S02]  /*71a50*/  STL.64 [R1+0x18b8], R10 ;  /* 0x0018b80a01007387 */ /* 0x0001e40000100a00 */
[----:B0-----:R-:W-:Y:S02]  /*71a60*/  IADD3 R10, P6, PT, R12, R5, RZ ;  /* 0x000000050c0a7210 */ /* 0x001fe40007fde0ff */
[----:B------:R-:W3:Y:S04]  /*71a70*/  LDL.LU R12, [R1+0x3368] ;  /* 0x00336800010c7983 */ /* 0x000ee80000300800 */
[----:B------:R0:W-:Y:S04]  /*71a80*/  STL.64 [R1+0x3350], R4 ;  /* 0x0033500401007387 */ /* 0x0001e80000100a00 */
[----:B0-----:R-:W2:Y:S01]  /*71a90*/  LDL R5, [R1+0x5d4] ;  /* 0x0005d40001057983 */ /* 0x001ea20000100800 */
[----:B------:R-:W-:-:S02]  /*71aa0*/  IMAD.X R11, R29, 0x1, R3, P6 ;  /* 0x000000011d0b7824 */ /* 0x000fc400030e0603 */
[----:B------:R-:W-:Y:S02]  /*71ab0*/  IMAD.MOV.U32 R29, RZ, RZ, R19 ;  /* 0x000000ffff1d7224 */ /* 0x000fe400078e0013 */
[----:B------:R-:W-:Y:S02]  /*71ac0*/  IMAD.MOV.U32 R19, RZ, RZ, R21 ;  /* 0x000000ffff137224 */ /* 0x000fe400078e0015 */
[----:B------:R-:W-:Y:S01]  /*71ad0*/  IMAD.MOV.U32 R21, RZ, RZ, R2 ;  /* 0x000000ffff157224 */ /* 0x000fe200078e0002 */
[----:B------:R0:W-:Y:S04]  /*71ae0*/  STL.64 [R1+0x1880], R10 ;  /* 0x0018800a01007387 */ /* 0x0001e80000100a00 */
[----:B0-----:R-:W4:Y:S01]  /*71af0*/  LDL.LU.64 R10, [R1+0x3360] ;  /* 0x00336000010a7983 */ /* 0x001f220000300a00 */
[----:B--2---:R-:W-:-:S02]  /*71b00*/  SHF.R.S32.HI R2, RZ, 0x1f, R5 ;  /* 0x0000001fff027819 */ /* 0x004fc40000011405 */
[----:B---3--:R-:W-:-:S03]  /*71b10*/  IADD3 R4, P6, PT, R5, R12, RZ ;  /* 0x0000000c05047210 */ /* 0x008fc60007fde0ff */
[----:B------:R0:W-:Y:S01]  /*71b20*/  STL [R1+0x10], R2 ;  /* 0x0000100201007387 */ /* 0x0001e20000100800 */
[----:B------:R-:W-:-:S03]  /*71b30*/  IMAD.MOV.U32 R5, RZ, RZ, R2 ;  /* 0x000000ffff057224 */ /* 0x000fc600078e0002 */
[----:B0-----:R-:W2:Y:S04]  /*71b40*/  LDL.LU R2, [R1+0x335c] ;  /* 0x00335c0001027983 */ /* 0x001ea80000300800 */
[----:B------:R0:W-:Y:S01]  /*71b50*/  STL [R1+0x332c], R12 ;  /* 0x00332c0c01007387 */ /* 0x0001e20000100800 */
[----:B------:R-:W-:-:S03]  /*71b60*/  IMAD.X R5, R5, 0x1, R25, P6 ;  /* 0x0000000105057824 */ /* 0x000fc600030e0619 */
[----:B0-----:R-:W4:Y:S04]  /*71b70*/  LDL R12, [R1+0x5d4] ;  /* 0x0005d400010c7983 */ /* 0x001f280000100800 */
[----:B------:R0:W-:Y:S04]  /*71b80*/  STL [R1+0x3328], R25 ;  /* 0x0033281901007387 */ /* 0x0001e80000100800 */
[----:B0-----:R-:W3:Y:S04]  /*71b90*/  LDL R25, [R1+0x10] ;  /* 0x0000100001197983 */ /* 0x001ee80000100800 */
[----:B------:R4:W-:Y:S02]  /*71ba0*/  STL.64 [R1+0x1870], R4 ;  /* 0x0018700401007387 */ /* 0x0009e40000100a00 */
[----:B----4-:R-:W-:-:S05]  /*71bb0*/  IADD3 R4, P6, PT, R12, R11, RZ ;  /* 0x0000000b0c047210 */ /* 0x010fca0007fde0ff */
[----:B---3--:R-:W-:Y:S02]  /*71bc0*/  IMAD.X R5, R25, 0x1, R0, P6 ;  /* 0x0000000119057824 */ /* 0x008fe400030e0600 */
[----:B------:R-:W3:Y:S04]  /*71bd0*/  LDL.LU R0, [R1+0x3358] ;  /* 0x0033580001007983 */ /* 0x000ee80000300800 */
[----:B------:R0:W-:Y:S04]  /*71be0*/  STL.64 [R1+0x1868], R4 ;  /* 0x0018680401007387 */ /* 0x0001e80000100a00 */
[----:B------:R1:W-:Y:S01]  /*71bf0*/  STL.64 [R1+0x3320], R10 ;  /* 0x0033200a01007387 */ /* 0x0003e20000100a00 */
[----:B0-----:R-:W-:-:S05]  /*71c00*/  IADD3 R4, P6, PT, R12, R10, RZ ;  /* 0x0000000a0c047210 */ /* 0x001fca0007fde0ff */
[----:B------:R-:W-:Y:S01]  /*71c10*/  IMAD.X R5, R25, 0x1, R8, P6 ;  /* 0x0000000119057824 */ /* 0x000fe200030e0608 */
[----:B-1----:R-:W-:-:S05]  /*71c20*/  IADD3 R10, P6, PT, R12, R9, RZ ;  /* 0x000000090c0a7210 */ /* 0x002fca0007fde0ff */
[----:B------:R-:W-:Y:S01]  /*71c30*/  IMAD.X R11, R25, 0x1, R7, P6 ;  /* 0x00000001190b7824 */ /* 0x000fe200030e0607 */
[----:B------:R0:W-:Y:S04]  /*71c40*/  STL.64 [R1+0x1860], R4 ;  /* 0x0018600401007387 */ /* 0x0001e80000100a00 */
[----:B0-----:R-:W4:Y:S04]  /*71c50*/  LDL.LU.64 R4, [R1+0x3350] ;  /* 0x0033500001047983 */ /* 0x001f280000300a00 */
[----:B------:R0:W-:Y:S04]  /*71c60*/  STL.64 [R1+0x3330], R8 ;  /* 0x0033300801007387 */ /* 0x0001e80000100a00 */
[----:B------:R-:W-:Y:S04]  /*71c70*/  STL.64 [R1+0x1858], R10 ;  /* 0x0018580a01007387 */ /* 0x000fe80000100a00 */
[----:B------:R-:W-:Y:S04]  /*71c80*/  STL.64 [R1+0x3348], R14 ;  /* 0x0033480e01007387 */ /* 0x000fe80000100a00 */
[----:B0-----:R-:W2:Y:S04]  /*71c90*/  LDL R9, [R1+0x5e0] ;  /* 0x0005e00001097983 */ /* 0x001ea80000100800 */
[----:B------:R-:W3:Y:S04]  /*71ca0*/  LDL R8, [R1+0x5e8] ;  /* 0x0005e80001087983 */ /* 0x000ee80000100800 */
[----:B--2---:R0:W-:Y:S04]  /*71cb0*/  STL [R1+0x3338], R9 ;  /* 0x0033380901007387 */ /* 0x0041e80000100800 */
[----:B0-----:R-:W2:Y:S04]  /*71cc0*/  LDL R9, [R1+0x5f4] ;  /* 0x0005f40001097983 */ /* 0x001ea80000100800 */
[----:B---3--:R0:W-:Y:S04]  /*71cd0*/  STL [R1+0x333c], R8 ;  /* 0x00333c0801007387 */ /* 0x0081e80000100800 */
[----:B0-----:R-:W3:Y:S01]  /*71ce0*/  LDL R8, [R1+0x5fc] ;  /* 0x0005fc0001087983 */ /* 0x001ee20000100800 */
[----:B------:R-:W-:-:S03]  /*71cf0*/  IADD3 R14, P6, PT, R12, R6, RZ ;  /* 0x000000060c0e7210 */ /* 0x000fc60007fde0ff */
[----:B--2---:R0:W-:Y:S04]  /*71d00*/  STL [R1+0x3340], R9 ;  /* 0x0033400901007387 */ /* 0x0041e80000100800 */
[----:B0-----:R-:W2:Y:S04]  /*71d10*/  LDL R9, [R1+0x604] ;  /* 0x0006040001097983 */ /* 0x001ea80000100800 */
[----:B---3--:R0:W-:Y:S01]  /*71d20*/  STL [R1+0x3344], R8 ;  /* 0x0033440801007387 */ /* 0x0081e20000100800 */
[----:B----4-:R-:W-:-:S03]  /*71d30*/  IMAD.X R15, R25, 0x1, R4, P6 ;  /* 0x00000001190f7824 */ /* 0x010fc600030e0604 */
[----:B------:R-:W3:Y:S04]  /*71d40*/  LDL R10, [R1+0x18] ;  /* 0x00001800010a7983 */ /* 0x000ee80000100800 */
[----:B------:R-:W4:Y:S04]  /*71d50*/  LDL R11, [R1+0x5d8] ;  /* 0x0005d800010b7983 */ /* 0x000f280000100800 */
[----:B0-----:R-:W2:Y:S04]  /*71d60*/  LDL R8, [R1+0x61c] ;  /* 0x00061c0001087983 */ /* 0x001ea80000100800 */
[----:B------:R0:W-:Y:S02]  /*71d70*/  STL.64 [R1+0x1850], R14 ;  /* 0x0018500e01007387 */ /* 0x0001e40000100a00 */
[----:B0-----:R-:W-:-:S05]  /*71d80*/  IADD3 R14, P6, PT, R12, R5, RZ ;  /* 0x000000050c0e7210 */ /* 0x001fca0007fde0ff */
[----:B------:R-:W-:-:S05]  /*71d90*/  IMAD.X R15, R25, 0x1, R3, P6 ;  /* 0x00000001190f7824 */ /* 0x000fca00030e0603 */
[----:B------:R0:W-:Y:S02]  /*71da0*/  STL.64 [R1+0x1848], R14 ;  /* 0x0018480e01007387 */ /* 0x0001e40000100a00 */
[----:B0-----:R-:W-:-:S05]  /*71db0*/  IADD3 R14, P6, PT, R13, R2, RZ ;  /* 0x000000020d0e7210 */ /* 0x001fca0007fde0ff */
[----:B--2---:R-:W-:Y:S01]  /*71dc0*/  IMAD.X R15, R8, 0x1, R0, P6 ;  /* 0x00000001080f7824 */ /* 0x004fe200030e0600 */
[----:B------:R-:W-:-:S04]  /*71dd0*/  IADD3 R8, P6, PT, R9, R2, RZ ;  /* 0x0000000209087210 */ /* 0x000fc80007fde0ff */
[----:B------:R0:W-:Y:S04]  /*71de0*/  STL.64 [R1+0x19c0], R14 ;  /* 0x0019c00e01007387 */ /* 0x0001e80000100a00 */
[----:B0-----:R-:W2:Y:S04]  /*71df0*/  LDL.LU.64 R14, [R1+0x3348] ;  /* 0x00334800010e7983 */ /* 0x001ea80000300a00 */
[----:B------:R-:W2:Y:S02]  /*71e00*/  LDL R9, [R1+0x600] ;  /* 0x0006000001097983 */ /* 0x000ea40000100800 */
        /* <DEDUP_REMOVED lines=20> */
[----:B----4-:R-:W-:-:S04]  /*71f50*/  IADD3 R10, P6, PT, R11, R2, RZ ;  /* 0x000000020b0a7210 */ /* 0x010fc80007fde0ff */
        /* <DEDUP_REMOVED lines=8> */
[----:B0-----:R-:W4:Y:S01]  /*71fe0*/  LDL R3, [R1+0x5cc] ;  /* 0x0005cc0001037983 */ /* 0x001f220000100800 */
[----:B------:R-:W-:-:S03]  /*71ff0*/  IMAD.X R11, R25, 0x1, R0, P6 ;  /* 0x00000001190b7824 */ /* 0x000fc600030e0600 */
[----:B------:R-:W2:Y:S04]  /*72000*/  LDL.LU R25, [R1+0x3328] ;  /* 0x0033280001197983 */ /* 0x000ea80000300800 */
[----:B------:R0:W-:Y:S04]  /*72010*/  STL.64 [R1+0x1840], R10 ;  /* 0x0018400a01007387 */ /* 0x0001e80000100a00 */
[----:B0-----:R-:W2:Y:S01]  /*72020*/  LDL.LU.64 R10, [R1+0x3320] ;  /* 0x00332000010a7983 */ /* 0x001ea20000300a00 */
[----:B----4-:R-:W-:-:S05]  /*72030*/  SHF.R.S32.HI R2, RZ, 0x1f, R3 ;  /* 0x0000001fff027819 */ /* 0x010fca0000011403 */
[----:B------:R0:W-:Y:S04]  /*72040*/  STL [R1+0xc], R2 ;  /* 0x00000c0201007387 */ /* 0x0001e80000100800 */
[----:B---3--:R1:W-:Y:S01]  /*72050*/  STL [R1+0x32e8], R12 ;  /* 0x0032e80c01007387 */ /* 0x0083e20000100800 */
[----:B0-----:R-:W-:-:S03]  /*72060*/  IADD3 R2, P6, PT, R3, R12, RZ ;  /* 0x0000000c03027210 */ /* 0x001fc60007fde0ff */
[----:B-1----:R-:W3:Y:S04]  /*72070*/  LDL.LU R12, [R1+0xc] ;  /* 0x00000c00010c7983 */ /* 0x002ee80000300800 */
[----:B--2---:R0:W-:Y:S01]  /*72080*/  STL [R1+0x32ec], R25 ;  /* 0x0032ec1901007387 */ /* 0x0041e20000100800 */
[----:B---3--:R-:W-:-:S03]  /*72090*/  IMAD.X R3, R12, 0x1, R25, P6 ;  /* 0x000000010c037824 */ /* 0x008fc600030e0619 */
[----:B0-----:R-:W2:Y:S04]  /*720a0*/  LDL.LU R25, [R1+0x5cc] ;  /* 0x0005cc0001197983 */ /* 0x001ea80000300800 */
[----:B------:R0:W-:Y:S04]  /*720b0*/  STL.64 [R1+0x1838], R2 ;  /* 0x0018380201007387 */ /* 0x0001e80000100a00 */
[----:B0-----:R-:W3:Y:S01]  /*720c0*/  LDL R3, [R1+0x4] ;  /* 0x0000040001037983 */ /* 0x001ee20000100800 */
[----:B--2---:R-:W-:-:S05]  /*720d0*/  IADD3 R2, P6, PT, R25, R11, RZ ;  /* 0x0000000b19027210 */ /* 0x004fca0007fde0ff */
[----:B---3--:R-:W-:-:S05]  /*720e0*/  IMAD.X R3, R12, 0x1, R3, P6 ;  /* 0x000000010c037824 */ /* 0x008fca00030e0603 */
[----:B------:R0:W-:Y:S02]  /*720f0*/  STL.64 [R1+0x1830], R2 ;  /* 0x0018300201007387 */ /* 0x0001e40000100a00 */
[----:B0-----:R-:W-:Y:S02]  /*72100*/  IADD3 R2, P6, PT, R25, R10, RZ ;  /* 0x0000000a19027210 */ /* 0x001fe40007fde0ff */
[----:B------:R-:W-:Y:S03]  /*72110*/  STL.64 [R1+0x32e0], R10 ;  /* 0x0032e00a01007387 */ /* 0x000fe60000100a00 */
[----:B------:R-:W-:-:S05]  /*72120*/  IMAD.X R3, R12, 0x1, R8, P6 ;  /* 0x000000010c037824 */ /* 0x000fca00030e0608 */
[----:B------:R0:W-:Y:S04]  /*72130*/  STL.64 [R1+0x1828], R2 ;  /* 0x0018280201007387 */ /* 0x0001e80000100a00 */
[----:B0-----:R-:W2:Y:S01]  /*72140*/  LDL.LU.64 R2, [R1+0x3318] ;  /* 0x0033180001027983 */ /* 0x001ea20000300a00 */
[----:B------:R-:W-:-:S03]  /*72150*/  IADD3 R10, P6, PT, R25, R9, RZ ;  /* 0x00000009190a7210 */ /* 0x000fc60007fde0ff */
[----:B------:R0:W-:Y:S02]  /*72160*/  STL.64 [R1+0x32d8], R8 ;  /* 0x0032d80801007387 */ /* 0x0001e40000100a00 */
[----:B------:R-:W-:-:S05]  /*72170*/  IMAD.X R11, R12, 0x1, R7, P6 ;  /* 0x000000010c0b7824 */ /* 0x000fca00030e0607 */
[----:B------:R-:W-:Y:S01]  /*72180*/  STL.64 [R1+0x1820], R10 ;  /* 0x0018200a01007387 */ /* 0x000fe20000100a00 */
[----:B0-----:R-:W-:-:S03]  /*72190*/  IADD3 R8, P6, PT, R25, R6, RZ ;  /* 0x0000000619087210 */ /* 0x001fc60007fde0ff */
[----:B------:R0:W-:Y:S02]  /*721a0*/  STL.64 [R1+0x32f0], R6 ;  /* 0x0032f00601007387 */ /* 0x0001e40000100a00 */
[----:B------:R-:W-:Y:S01]  /*721b0*/  IMAD.X R9, R12, 0x1, R4, P6 ;  /* 0x000000010c097824 */ /* 0x000fe200030e0604 */
[----:B0-----:R-:W-:-:S04]  /*721c0*/  IADD3 R6, P6, PT, R25, R5, RZ ;  /* 0x0000000519067210 */ /* 0x001fc80007fde0ff */
[----:B------:R0:W-:Y:S04]  /*721d0*/  STL.64 [R1+0x1818], R8 ;  /* 0x0018180801007387 */ /* 0x0001e80000100a00 */
[----:B------:R1:W-:Y:S01]  /*721e0*/  STL.64 [R1+0x32f8], R4 ;  /* 0x0032f80401007387 */ /* 0x0003e20000100a00 */
[----:B------:R-:W-:Y:S02]  /*721f0*/  IMAD.MOV.U32 R11, RZ, RZ, R14 ;  /* 0x000000ffff0b7224 */ /* 0x000fe400078e000e */
[----:B0-----:R-:W-:Y:S02]  /*72200*/  IMAD.MOV.U32 R9, RZ, RZ, R15 ;  /* 0x000000ffff097224 */ /* 0x001fe400078e000f */
[----:B--2---:R-:W-:Y:S01]  /*72210*/  IMAD.X R7, R12, 0x1, R3, P6 ;  /* 0x000000010c077824 */ /* 0x004fe200030e0603 */
[----:B-1----:R-:W-:-:S04]  /*72220*/  IADD3 R4, P6, PT, R25, R2, RZ ;  /* 0x0000000219047210 */ /* 0x002fc80007fde0ff */
[----:B------:R-:W-:Y:S01]  /*72230*/  STL.64 [R1+0x1810], R6 ;  /* 0x0018100601007387 */ /* 0x000fe20000100a00 */
[----:B------:R-:W-:Y:S01]  /*72240*/  IMAD.X R5, R12, 0x1, R0, P6 ;  /* 0x000000010c057824 */ /* 0x000fe200030e0600 */
[----:B------:R-:W-:Y:S02]  /*72250*/  IADD3 R14, P6, PT, R13, R22, RZ ;  /* 0x000000160d0e7210 */ /* 0x000fe40007fde0ff */
[----:B------:R0:W-:Y:S04]  /*72260*/  STL.64 [R1+0x3300], R2 ;  /* 0x0033000201007387 */ /* 0x0001e80000100a00 */
[----:B------:R-:W2:Y:S04]  /*72270*/  LDL.LU R13, [R1+0x3314] ;  /* 0x00331400010d7983 */ /* 0x000ea80000300800 */
[----:B------:R-:W2:Y:S04]  /*72280*/  LDL.LU R15, [R1+0x61c] ;  /* 0x00061c00010f7983 */ /* 0x000ea80000300800 */
[----:B------:R-:W-:Y:S04]  /*72290*/  STL.64 [R1+0x1808], R4 ;  /* 0x0018080401007387 */ /* 0x000fe80000100a00 */
[----:B0-----:R-:W3:Y:S04]  /*722a0*/  LDL.LU R2, [R1+0x5f4] ;  /* 0x0005f40001027983 */ /* 0x001ee80000300800 */
[----:B------:R-:W4:Y:S04]  /*722b0*/  LDL.LU R3, [R1+0x5e8] ;  /* 0x0005e80001037983 */ /* 0x000f280000300800 */
[----:B----4-:R0:W-:Y:S04]  /*722c0*/  STL [R1+0x3308], R3 ;  /* 0x0033080301007387 */ /* 0x0101e80000100800 */
[----:B0-----:R-:W4:Y:S04]  /*722d0*/  LDL.LU R3, [R1+0x5fc] ;  /* 0x0005fc0001037983 */ /* 0x001f280000300800 */
[----:B---3--:R0:W-:Y:S01]  /*722e0*/  STL [R1+0x330c], R2 ;  /* 0x00330c0201007387 */ /* 0x0081e20000100800 */
[----:B--2---:R-:W-:-:S02]  /*722f0*/  IMAD.X R15, R15, 0x1, R13, P6 ;  /* 0x000000010f0f7824 */ /* 0x004fc400030e060d */
[----:B------:R-:W-:Y:S01]  /*72300*/  IMAD.MOV.U32 R10, RZ, RZ, R11 ;  /* 0x000000ffff0a7224 */ /* 0x000fe200078e000b */
[----:B0-----:R-:W2:Y:S04]  /*72310*/  LDL.LU R2, [R1+0x604] ;  /* 0x0006040001027983 */ /* 0x001ea80000300800 */
[----:B----4-:R-:W-:Y:S04]  /*72320*/  STL [R1+0x3310], R3 ;  /* 0x0033100301007387 */ /* 0x010fe80000100800 */
[----:B------:R-:W3:Y:S04]  /*72330*/  LDL.LU R4, [R1+0x1c] ;  /* 0x00001c0001047983 */ /* 0x000ee80000300800 */
[----:B------:R-:W4:Y:S04]  /*72340*/  LDL.LU R5, [R1+0x5e0] ;  /* 0x0005e00001057983 */ /* 0x000f280000300800 */
[----:B------:R-:W3:Y:S04]  /*72350*/  LDL.LU R6, [R1+0x18] ;  /* 0x0000180001067983 */ /* 0x000ee80000300800 */
[----:B------:R-:W3:Y:S04]  /*72360*/  LDL.LU R7, [R1+0x5d8] ;  /* 0x0005d80001077983 */ /* 0x000ee80000300800 */
[----:B------:R-:W3:Y:S04]  /*72370*/  LDL.LU R11, [R1+0x5d4] ;  /* 0x0005d400010b7983 */ /* 0x000ee80000300800 */
[----:B------:R-:W3:Y:S04]  /*72380*/  LDL.LU R8, [R1+0x10] ;  /* 0x0000100001087983 */ /* 0x000ee80000300800 */
[----:B------:R0:W-:Y:S04]  /*72390*/  STL.64 [R1+0x28b8], R14 ;  /* 0x0028b80e01007387 */ /* 0x0001e80000100a00 */
[----:B0-----:R-:W3:Y:S04]  /*723a0*/  LDL.LU R15, [R1+0x14] ;  /* 0x00001400010f7983 */ /* 0x001ee80000300800 */
[----:B------:R-:W3:Y:S04]  /*723b0*/  LDL R14, [R1+0x4] ;  /* 0x00000400010e7983 */ /* 0x000ee80000100800 */
[----:B------:R-:W3:Y:S01]  /*723c0*/  LDL.LU R3, [R1+0x600] ;  /* 0x0006000001037983 */ /* 0x000ee20000300800 */
[----:B--2---:R-:W-:-:S05]  /*723d0*/  IADD3 R2, P6, PT, R2, R22, RZ ;  /* 0x0000001602027210 */ /* 0x004fca0007fde0ff */
[----:B---3--:R-:W-:-:S05]  /*723e0*/  IMAD.X R3, R3, 0x1, R13, P6 ;  /* 0x0000000103037824 */ /* 0x008fca00030e060d */
[----:B------:R0:W-:Y:S04]  /*723f0*/  STL.64 [R1+0x17f8], R2 ;  /* 0x0017f80201007387 */ /* 0x0001e80000100a00 */
[----:B0-----:R-:W2:Y:S02]  /*72400*/  LDL.LU R3, [R1+0x3310] ;  /* 0x0033100001037983 */ /* 0x001ea40000300800 */
[----:B--2---:R-:W-:Y:S02]  /*72410*/  IADD3 R2, P6, PT, R3, R22, RZ ;  /* 0x0000001603027210 */ /* 0x004fe40007fde0ff */
[----:B------:R-:W2:Y:S03]  /*72420*/  LDL.LU R3, [R1+0x5f8] ;  /* 0x0005f80001037983 */ /* 0x000ea60000300800 */
[----:B--2---:R-:W-:-:S05]  /*72430*/  IMAD.X R3, R3, 0x1, R13, P6 ;  /* 0x0000000103037824 */ /* 0x004fca00030e060d */
[----:B------:R0:W-:Y:S04]  /*72440*/  STL.64 [R1+0x17d8], R2 ;  /* 0x0017d80201007387 */ /* 0x0001e80000100a00 */
[----:B0-----:R-:W2:Y:S04]  /*72450*/  LDL.LU R2, [R1+0x330c] ;  /* 0x00330c0001027983 */ /* 0x001ea80000300800 */
[----:B------:R-:W3:Y:S01]  /*72460*/  LDL.LU R3, [R1+0x330] ;  /* 0x0003300001037983 */ /* 0x000ee20000300800 */
[----:B--2---:R-:W-:-:S05]  /*72470*/  IADD3 R2, P6, PT, R2, R22, RZ ;  /* 0x0000001602027210 */ /* 0x004fca0007fde0ff */
[----:B---3--:R-:W-:-:S05]  /*72480*/  IMAD.X R3, R3, 0x1, R13, P6 ;  /* 0x0000000103037824 */ /* 0x008fca00030e060d */
[----:B------:R0:W-:Y:S04]  /*72490*/  STL.64 [R1+0x17c0], R2 ;  /* 0x0017c00201007387 */ /* 0x0001e80000100a00 */
[----:B0-----:R-:W2:Y:S02]  /*724a0*/  LDL.LU R3, [R1+0x3308] ;  /* 0x0033080001037983 */ /* 0x001ea40000300800 */
[----:B--2---:R-:W-:-:S05]  /*724b0*/  IADD3 R2, P6, PT, R3, R22, RZ ;  /* 0x0000001603027210 */ /* 0x004fca0007fde0ff */
[----:B------:R-:W-:Y:S01]  /*724c0*/  IMAD.X R3, R4, 0x1, R13, P6 ;  /* 0x0000000104037824 */ /* 0x000fe200030e060d */
[----:B----4-:R-:W-:-:S05]  /*724d0*/  IADD3 R4, P6, PT, R5, R22, RZ ;  /* 0x0000001605047210 */ /* 0x010fca0007fde0ff */
[----:B------:R-:W-:Y:S01]  /*724e0*/  IMAD.X R5, R6, 0x1, R13, P6 ;  /* 0x0000000106057824 */ /* 0x000fe200030e060d */
[----:B------:R-:W-:-:S05]  /*724f0*/  IADD3 R6, P6, PT, R7, R22, RZ ;  /* 0x0000001607067210 */ /* 0x000fca0007fde0ff */
[--C-:B------:R-:W-:Y:S02]  /*72500*/  IMAD.X R7, R15, 0x1, R13.reuse, P6 ;  /* 0x000000010f077824 */ /* 0x100fe400030e060d */
[----:B------:R-:W-:Y:S01]  /*72510*/  IMAD.MOV.U32 R15, RZ, RZ, R10 ;  /* 0x000000ffff0f7224 */ /* 0x000fe200078e000a */
[-C--:B------:R-:W-:Y:S01]  /*72520*/  IADD3 R10, P6, PT, R11, R22.reuse, RZ ;  /* 0x000000160b0a7210 */ /* 0x080fe20007fde0ff */
[----:B------:R0:W-:Y:S04]  /*72530*/  STL.64 [R1+0x17a8], R2 ;  /* 0x0017a80201007387 */ /* 0x0001e80000100a00 */
[----:B------:R-:W-:Y:S01]  /*72540*/  IMAD.X R11, R8, 0x1, R13, P6 ;  /* 0x00000001080b7824 */ /* 0x000fe200030e060d */
[----:B0-----:R-:W2:Y:S04]  /*72550*/  LDL.LU.64 R2, [R1+0x3300] ;  /* 0x0033000001027983 */ /* 0x001ea80000300a00 */
[----:B------:R0:W-:Y:S04]  /*72560*/  STL.64 [R1+0x1780], R4 ;  /* 0x0017800401007387 */ /* 0x0001e80000100a00 */
[----:B0-----:R-:W3:Y:S04]  /*72570*/  LDL.LU.64 R4, [R1+0x32f8] ;  /* 0x0032f80001047983 */ /* 0x001ee80000300a00 */
[----:B------:R0:W-:Y:S04]  /*72580*/  STL.64 [R1+0x1768], R6 ;  /* 0x0017680601007387 */ /* 0x0001e80000100a00 */
[----:B0-----:R-:W4:Y:S04]  /*72590*/  LDL.LU.64 R6, [R1+0x32f0] ;  /* 0x0032f00001067983 */ /* 0x001f280000300a00 */
[----:B------:R0:W-:Y:S02]  /*725a0*/  STL.64 [R1+0x1750], R10 ;  /* 0x0017500a01007387 */ /* 0x0001e40000100a00 */
[----:B0-----:R-:W-:-:S02]  /*725b0*/  IADD3 R10, P6, PT, R25, R22, RZ ;  /* 0x00000016190a7210 */ /* 0x001fc40007fde0ff */
[----:B------:R-:W2:Y:S03]  /*725c0*/  LDL.LU R25, [R1+0x32ec] ;  /* 0x0032ec0001197983 */ /* 0x000ea60000300800 */
[----:B------:R-:W-:Y:S02]  /*725d0*/  IMAD.X R11, R12, 0x1, R13, P6 ;  /* 0x000000010c0b7824 */ /* 0x000fe400030e060d */
[----:B------:R-:W3:Y:S04]  /*725e0*/  LDL.LU R12, [R1+0x32e8] ;  /* 0x0032e800010c7983 */ /* 0x000ee80000300800 */
[----:B------:R0:W-:Y:S04]  /*725f0*/  STL.64 [R1+0x1730], R10 ;  /* 0x0017300a01007387 */ /* 0x0001e80000100a00 */
[----:B0-----:R-:W4:Y:S04]  /*72600*/  LDL.LU.64 R10, [R1+0x32e0] ;  /* 0x0032e000010a7983 */ /* 0x001f280000300a00 */
[----:B------:R0:W-:Y:S02]  /*72610*/  STL.64 [R1+0x32d0], R20 ;  /* 0x0032d01401007387 */ /* 0x0001e40000100a00 */
[----:B0-----:R-:W-:-:S05]  /*72620*/  IMAD.MOV.U32 R21, RZ, RZ, R9 ;  /* 0x000000ffff157224 */ /* 0x001fca00078e0009 */
[----:B------:R-:W-:-:S05]  /*72630*/  SHF.R.S32.HI R20, RZ, 0x1f, R21 ;  /* 0x0000001fff147819 */ /* 0x000fca0000011415 */
[----:B------:R-:W-:Y:S04]  /*72640*/  STL [R1+0xc], R20 ;  /* 0x00000c1401007387 */ /* 0x000fe80000100800 */
[----:B--2---:R0:W-:Y:S01]  /*72650*/  STL [R1+0x32c8], R25 ;  /* 0x0032c81901007387 */ /* 0x0041e20000100800 */
[----:B---3--:R-:W-:-:S05]  /*72660*/  IADD3 R8, P6, PT, R21, R12, RZ ;  /* 0x0000000c15087210 */ /* 0x008fca0007fde0ff */
[----:B------:R-:W-:Y:S02]  /*72670*/  IMAD.X R9, R20, 0x1, R25, P6 ;  /* 0x0000000114097824 */ /* 0x000fe400030e0619 */
[----:B0-----:R-:W2:Y:S04]  /*72680*/  LDL.LU R25, [R1+0xc] ;  /* 0x00000c0001197983 */ /* 0x001ea80000300800 */
[----:B------:R4:W-:Y:S02]  /*72690*/  STL.64 [R1+0x1720], R8 ;  /* 0x0017200801007387 */ /* 0x0009e40000100a00 */
[----:B----4-:R-:W-:-:S05]  /*726a0*/  IADD3 R8, P6, PT, R21, R11, RZ ;  /* 0x0000000b15087210 */ /* 0x010fca0007fde0ff */
[----:B--2---:R-:W-:-:S05]  /*726b0*/  IMAD.X R9, R25, 0x1, R14, P6 ;  /* 0x0000000119097824 */ /* 0x004fca00030e060e */
[----:B------:R0:W-:Y:S04]  /*726c0*/  STL.64 [R1+0x1718], R8 ;  /* 0x0017180801007387 */ /* 0x0001e80000100a00 */
[----:B0-----:R-:W2:Y:S04]  /*726d0*/  LDL.LU.64 R8, [R1+0x32d8] ;  /* 0x0032d80001087983 */ /* 0x001ea80000300a00 */
[----:B------:R0:W-:Y:S02]  /*726e0*/  STL.64 [R1+0x32c0], R26 ;  /* 0x0032c01a01007387 */ /* 0x0001e40000100a00 */
[----:B0-----:R-:W-:-:S05]  /*726f0*/  IMAD.MOV.U32 R27, RZ, RZ, R21 ;  /* 0x000000ffff1b7224 */ /* 0x001fca00078e0015 */
[----:B------:R-:W-:-:S05]  /*72700*/  IADD3 R20, P6, PT, R27, R10, RZ ;  /* 0x0000000a1b147210 */ /* 0x000fca0007fde0ff */
[----:B--2---:R-:W-:-:S05]  /*72710*/  IMAD.X R21, R25, 0x1, R8, P6 ;  /* 0x0000000119157824 */ /* 0x004fca00030e0608 */
[----:B------:R0:W-:Y:S02]  /*72720*/  STL.64 [R1+0x1710], R20 ;  /* 0x0017101401007387 */ /* 0x0001e40000100a00 */
[----:B0-----:R-:W-:-:S05]  /*72730*/  IADD3 R20, P6, PT, R27, R9, RZ ;  /* 0x000000091b147210 */ /* 0x001fca0007fde0ff */
[----:B------:R-:W-:-:S05]  /*72740*/  IMAD.X R21, R25, 0x1, R7, P6 ;  /* 0x0000000119157824 */ /* 0x000fca00030e0607 */
        /* <DEDUP_REMOVED lines=9> */
[----:B------:R0:W-:Y:S04]  /*727e0*/  STL.64 [R1+0x16f0], R20 ;  /* 0x0016f01401007387 */ /* 0x0001e80000100a00 */
[----:B0-----:R-:W2:Y:S01]  /*727f0*/  LDL.LU.64 R20, [R1+0x32d0] ;  /* 0x0032d00001147983 */ /* 0x001ea20000300a00 */
[----:B------:R-:W-:-:S05]  /*72800*/  IADD3 R26, P6, PT, R27, R22, RZ ;  /* 0x000000161b1a7210 */ /* 0x000fca0007fde0ff */
[----:B------:R-:W-:Y:S02]  /*72810*/  IMAD.X R27, R25, 0x1, R13, P6 ;  /* 0x00000001191b7824 */ /* 0x000fe400030e060d */
[----:B------:R-:W3:Y:S04]  /*72820*/  LDL.LU R25, [R1+0x32c8] ;  /* 0x0032c80001197983 */ /* 0x000ee80000300800 */
[----:B------:R-:W-:Y:S04]  /*72830*/  STL.64 [R1+0x16e0], R26 ;  /* 0x0016e01a01007387 */ /* 0x000fe80000100a00 */
[----:B--2---:R0:W-:Y:S04]  /*72840*/  STL.64 [R1+0x32a8], R20 ;  /* 0x0032a81401007387 */ /* 0x0041e80000100a00 */
[----:B0-----:R-:W2:Y:S04]  /*72850*/  LDL.LU R21, [R1+0x5c8] ;  /* 0x0005c80001157983 */ /* 0x001ea80000300800 */
[----:B------:R0:W-:Y:S01]  /*72860*/  STL [R1+0x32b0], R12 ;  /* 0x0032b00c01007387 */ /* 0x0001e20000100800 */
[----:B--2---:R-:W-:-:S02]  /*72870*/  SHF.R.S32.HI R20, RZ, 0x1f, R21 ;  /* 0x0000001fff147819 */ /* 0x004fc40000011415 */
[----:B------:R-:W-:-:S03]  /*72880*/  IADD3 R26, P6, PT, R21, R12, RZ ;  /* 0x0000000c151a7210 */ /* 0x000fc60007fde0ff */
[----:B------:R-:W-:Y:S04]  /*72890*/  STL [R1+0xc], R20 ;  /* 0x00000c1401007387 */ /* 0x000fe80000100800 */
[----:B0-----:R-:W3:Y:S02]  /*728a0*/  LDL.LU R12, [R1+0xc] ;  /* 0x00000c00010c7983 */ /* 0x001ee40000300800 */
[----:B---3--:R-:W-:-:S05]  /*728b0*/  IMAD.X R27, R12, 0x1, R25, P6 ;  /* 0x000000010c1b7824 */ /* 0x008fca00030e0619 */
[----:B------:R0:W-:Y:S04]  /*728c0*/  STL.64 [R1+0x16d0], R26 ;  /* 0x0016d01a01007387 */ /* 0x0001e80000100a00 */
[----:B0-----:R-:W2:Y:S04]  /*728d0*/  LDL.LU.64 R26, [R1+0x32c0] ;  /* 0x0032c000011a7983 */ /* 0x001ea80000300a00 */
[----:B--2---:R0:W-:Y:S02]  /*728e0*/  STL.64 [R1+0x32b8], R26 ;  /* 0x0032b81a01007387 */ /* 0x0041e40000100a00 */
[----:B0-----:R-:W-:-:S05]  /*728f0*/  IADD3 R26, P6, PT, R21, R11, RZ ;  /* 0x0000000b151a7210 */ /* 0x001fca0007fde0ff */
[----:B------:R-:W-:-:S05]  /*72900*/  IMAD.X R27, R12, 0x1, R14, P6 ;  /* 0x000000010c1b7824 */ /* 0x000fca00030e060e */
[----:B------:R0:W-:Y:S02]  /*72910*/  STL.64 [R1+0x16c8], R26 ;  /* 0x0016c81a01007387 */ /* 0x0001e40000100a00 */
[----:B0-----:R-:W-:Y:S02]  /*72920*/  IADD3 R26, P6, PT, R21, R10, RZ ;  /* 0x0000000a151a7210 */ /* 0x001fe40007fde0ff */
[----:B------:R-:W-:Y:S03]  /*72930*/  STL [R1+0x32a4], R10 ;  /* 0x0032a40a01007387 */ /* 0x000fe60000100800 */
        /* <DEDUP_REMOVED lines=12> */
[----:B------:R-:W-:Y:S01]  /*72a00*/  IMAD.X R27, R12, 0x1, R0, P6 ;  /* 0x000000010c1b7824 */ /* 0x000fe200030e0600 */
[----:B------:R-:W-:-:S04]  /*72a10*/  IADD3 R20, P6, PT, R21, R22, RZ ;  /* 0x0000001615147210 */ /* 0x000fc80007fde0ff */
[----:B------:R0:W-:Y:S01]  /*72a20*/  STL.64 [R1+0x16a0], R26 ;  /* 0x0016a01a01007387 */ /* 0x0001e20000100a00 */
[----:B------:R-:W-:-:S03]  /*72a30*/  IMAD.X R21, R12, 0x1, R13, P6 ;  /* 0x000000010c157824 */ /* 0x000fc600030e060d */
[----:B0-----:R-:W2:Y:S04]  /*72a40*/  LDL.LU.64 R26, [R1+0x32b8] ;  /* 0x0032b800011a7983 */ /* 0x001ea80000300a00 */
[----:B------:R0:W-:Y:S04]  /*72a50*/  STL [R1+0x32a0], R0 ;  /* 0x0032a00001007387 */ /* 0x0001e80000100800 */
[----:B0-----:R-:W3:Y:S04]  /*72a60*/  LDL.LU R0, [R1+0x5c0] ;  /* 0x0005c00001007983 */ /* 0x001ee80000300800 */
[----:B------:R-:W4:Y:S04]  /*72a70*/  LDL.LU R12, [R1+0x32b0] ;  /* 0x0032b000010c7983 */ /* 0x000f280000300800 */
[----:B------:R0:W-:Y:S04]  /*72a80*/  STL.64 [R1+0x1690], R20 ;  /* 0x0016901401007387 */ /* 0x0001e80000100a00 */
[----:B0-----:R-:W2:Y:S01]  /*72a90*/  LDL.LU.64 R20, [R1+0x32a8] ;  /* 0x0032a80001147983 */ /* 0x001ea20000300a00 */
[----:B---3--:R-:W-:-:S03]  /*72aa0*/  SHF.R.S32.HI R10, RZ, 0x1f, R0 ;  /* 0x0000001fff0a7819 */ /* 0x008fc60000011400 */
[----:B--2---:R4:W-:Y:S04]  /*72ab0*/  STL.64 [R1+0x3298], R20 ;  /* 0x0032981401007387 */ /* 0x0049e80000100a00 */
[----:B------:R0:W-:Y:S01]  /*72ac0*/  STL [R1+0xc], R10 ;  /* 0x00000c0a01007387 */ /* 0x0001e20000100800 */
[----:B----4-:R-:W-:-:S05]  /*72ad0*/  IADD3 R20, P6, PT, R0, R12, RZ ;  /* 0x0000000c00147210 */ /* 0x010fca0007fde0ff */
[----:B------:R-:W-:Y:S02]  /*72ae0*/  IMAD.X R21, R10, 0x1, R25, P6 ;  /* 0x000000010a157824 */ /* 0x000fe400030e0619 */
[----:B0-----:R-:W2:Y:S04]  /*72af0*/  LDL.LU R10, [R1+0x32a4] ;  /* 0x0032a400010a7983 */ /* 0x001ea80000300800 */
[----:B------:R0:W-:Y:S04]  /*72b00*/  STL.64 [R1+0x1678], R20 ;  /* 0x0016781401007387 */ /* 0x0001e80000100a00 */
[----:B------:R1:W-:Y:S01]  /*72b10*/  STL [R1+0x3290], R11 ;  /* 0x0032900b01007387 */ /* 0x0003e20000100800 */
[----:B0-----:R-:W-:-:S03]  /*72b20*/  IADD3 R20, P6, PT, R0, R11, RZ ;  /* 0x0000000b00147210 */ /* 0x001fc60007fde0ff */
[----:B-1----:R-:W3:Y:S02]  /*72b30*/  LDL.LU R11, [R1+0xc] ;  /* 0x00000c00010b7983 */ /* 0x002ee40000300800 */
[----:B---3--:R-:W-:-:S05]  /*72b40*/  IMAD.X R21, R11, 0x1, R14, P6 ;  /* 0x000000010b157824 */ /* 0x008fca00030e060e */
[----:B------:R2:W-:Y:S02]  /*72b50*/  STL.64 [R1+0x1670], R20 ;  /* 0x0016701401007387 */ /* 0x0005e40000100a00 */
[----:B--2---:R-:W-:-:S05]  /*72b60*/  IADD3 R20, P6, PT, R0, R10, RZ ;  /* 0x0000000a00147210 */ /* 0x004fca0007fde0ff */
[----:B------:R-:W-:-:S05]  /*72b70*/  IMAD.X R21, R11, 0x1, R8, P6 ;  /* 0x000000010b157824 */ /* 0x000fca00030e0608 */
[----:B------:R0:W-:Y:S04]  /*72b80*/  STL.64 [R1+0x1668], R20 ;  /* 0x0016681401007387 */ /* 0x0001e80000100a00 */
[----:B------:R1:W-:Y:S01]  /*72b90*/  STL.64 [R1+0x3288], R8 ;  /* 0x0032880801007387 */ /* 0x0003e20000100a00 */
[----:B0-----:R-:W-:Y:S01]  /*72ba0*/  IADD3 R20, P6, PT, R0, R9, RZ ;  /* 0x0000000900147210 */ /* 0x001fe20007fde0ff */
[----:B-1----:R-:W-:Y:S02]  /*72bb0*/  IMAD.MOV.U32 R9, RZ, RZ, R0 ;  /* 0x000000ffff097224 */ /* 0x002fe400078e0000 */
[----:B------:R-:W2:Y:S02]  /*72bc0*/  LDL.LU R0, [R1+0x32a0] ;  /* 0x0032a00001007983 */ /* 0x000ea40000300800 */
        /* <DEDUP_REMOVED lines=9> */
[----:B--2---:R-:W-:-:S05]  /*72c60*/  IMAD.X R21, R11, 0x1, R0, P6 ;  /* 0x000000010b157824 */ /* 0x004fca00030e0600 */
[----:B------:R0:W-:Y:S04]  /*72c70*/  STL.64 [R1+0x1648], R20 ;  /* 0x0016481401007387 */ /* 0x0001e80000100a00 */
[----:B0-----:R-:W2:Y:S01]  /*72c80*/  LDL.LU.64 R20, [R1+0x3298] ;  /* 0x0032980001147983 */ /* 0x001ea20000300a00 */
[----:B------:R-:W-:-:S05]  /*72c90*/  IADD3 R8, P6, PT, R9, R22, RZ ;  /* 0x0000001609087210 */ /* 0x000fca0007fde0ff */
[----:B------:R-:W-:Y:S01]  /*72ca0*/  IMAD.X R9, R11, 0x1, R13, P6 ;  /* 0x000000010b097824 */ /* 0x000fe200030e060d */
[----:B--2---:R0:W-:Y:S04]  /*72cb0*/  STL.64 [R1+0x3270], R20 ;  /* 0x0032701401007387 */ /* 0x0041e80000100a00 */
[----:B0-----:R-:W2:Y:S04]  /*72cc0*/  LDL.LU R21, [R1+0x5c4] ;  /* 0x0005c40001157983 */ /* 0x001ea80000300800 */
[----:B------:R-:W-:Y:S04]  /*72cd0*/  STL.64 [R1+0x3280], R26 ;  /* 0x0032801a01007387 */ /* 0x000fe80000100a00 */
[----:B------:R-:W3:Y:S04]  /*72ce0*/  LDL.LU R11, [R1+0x3290] ;  /* 0x00329000010b7983 */ /* 0x000ee80000300800 */
[----:B------:R0:W-:Y:S04]  /*72cf0*/  STL.64 [R1+0x1638], R8 ;  /* 0x0016380801007387 */ /* 0x0001e80000100a00 */
[----:B0-----:R-:W4:Y:S04]  /*72d00*/  LDL.LU.64 R8, [R1+0x3288] ;  /* 0x0032880001087983 */ /* 0x001f280000300a00 */
[----:B------:R2:W-:Y:S02]  /*72d10*/  STL [R1+0x3278], R16 ;  /* 0x0032781001007387 */ /* 0x0005e40000100800 */
[----:B--2---:R-:W-:-:S02]  /*72d20*/  SHF.R.S32.HI R16, RZ, 0x1f, R21 ;  /* 0x0000001fff107819 */ /* 0x004fc40000011415 */
[----:B------:R-:W-:-:S05]  /*72d30*/  IADD3 R26, P6, PT, R21, R12, RZ ;  /* 0x0000000c151a7210 */ /* 0x000fca0007fde0ff */
[----:B------:R-:W-:-:S05]  /*72d40*/  IMAD.X R27, R16, 0x1, R25, P6 ;  /* 0x00000001101b7824 */ /* 0x000fca00030e0619 */
[----:B------:R3:W-:Y:S02]  /*72d50*/  STL.64 [R1+0x1628], R26 ;  /* 0x0016281a01007387 */ /* 0x0007e40000100a00 */
[----:B---3--:R-:W-:-:S05]  /*72d60*/  IADD3 R26, P6, PT, R21, R11, RZ ;  /* 0x0000000b151a7210 */ /* 0x008fca0007fde0ff */
[----:B------:R-:W-:-:S05]  /*72d70*/  IMAD.X R27, R16, 0x1, R14, P6 ;  /* 0x00000001101b7824 */ /* 0x000fca00030e060e */
[----:B------:R0:W-:Y:S02]  /*72d80*/  STL.64 [R1+0x1620], R26 ;  /* 0x0016201a01007387 */ /* 0x0001e40000100a00 */
[----:B0-----:R-:W-:-:S05]  /*72d90*/  IADD3 R26, P6, PT, R21, R10, RZ ;  /* 0x0000000a151a7210 */ /* 0x001fca0007fde0ff */
[----:B----4-:R-:W-:-:S05]  /*72da0*/  IMAD.X R27, R16, 0x1, R8, P6 ;  /* 0x00000001101b7824 */ /* 0x010fca00030e0608 */
        /* <DEDUP_REMOVED lines=16> */
[----:B------:R-:W3:Y:S04]  /*72eb0*/  LDL.LU R16, [R1+0x3278] ;  /* 0x0032780001107983 */ /* 0x000ee80000300800 */
[----:B------:R0:W-:Y:S04]  /*72ec0*/  STL.64 [R1+0x15e8], R20 ;  /* 0x0015e81401007387 */ /* 0x0001e80000100a00 */
[----:B0-----:R-:W4:Y:S04]  /*72ed0*/  LDL.LU.64 R20, [R1+0x3270] ;  /* 0x0032700001147983 */ /* 0x001f280000300a00 */
[----:B------:R-:W-:Y:S04]  /*72ee0*/  STL.64 [R1+0x3268], R22 ;  /* 0x0032681601007387 */ /* 0x000fe80000100a00 */
[----:B---3--:R-:W-:Y:S04]  /*72ef0*/  STL [R1+0x3260], R16 ;  /* 0x0032601001007387 */ /* 0x008fe80000100800 */
[----:B------:R0:W-:Y:S04]  /*72f00*/  STL.64 [R1+0x3258], R28 ;  /* 0x0032581c01007387 */ /* 0x0001e80000100a00 */
[----:B0-----:R-:W3:Y:S02]  /*72f10*/  LDL.LU R29, [R1+0x5bc] ;  /* 0x0005bc00011d7983 */ /* 0x001ee40000300800 */
[----:B---3--:R-:W-:-:S02]  /*72f20*/  SHF.R.S32.HI R16, RZ, 0x1f, R29 ;  /* 0x0000001fff107819 */ /* 0x008fc4000001141d */
[----:B------:R-:W-:-:S05]  /*72f30*/  IADD3 R22, P6, PT, R29, R12, RZ ;  /* 0x0000000c1d167210 */ /* 0x000fca0007fde0ff */
        /* <DEDUP_REMOVED lines=14> */
[----:B------:R1:W-:Y:S01]  /*73020*/  STL [R1+0x3250], R5 ;  /* 0x0032500501007387 */ /* 0x0003e20000100800 */
[----:B0-----:R-:W-:-:S03]  /*73030*/  IADD3 R22, P6, PT, R29, R5, RZ ;  /* 0x000000051d167210 */ /* 0x001fc60007fde0ff */
[----:B-1----:R-:W3:Y:S02]  /*73040*/  LDL.LU R5, [R1+0x5b8] ;  /* 0x0005b80001057983 */ /* 0x002ee40000300800 */
[----:B------:R-:W-:-:S05]  /*73050*/  IMAD.X R23, R16, 0x1, R3, P6 ;  /* 0x0000000110177824 */ /* 0x000fca00030e0603 */
[----:B------:R0:W-:Y:S02]  /*73060*/  STL.64 [R1+0x15b0], R22 ;  /* 0x0015b01601007387 */ /* 0x0001e40000100a00 */
[----:B0-----:R-:W-:-:S05]  /*73070*/  IADD3 R22, P6, PT, R29, R2, RZ ;  /* 0x000000021d167210 */ /* 0x001fca0007fde0ff */
[----:B------:R-:W-:-:S05]  /*73080*/  IMAD.X R23, R16, 0x1, R0, P6 ;  /* 0x0000000110177824 */ /* 0x000fca00030e0600 */
[----:B------:R0:W-:Y:S04]  /*73090*/  STL.64 [R1+0x15a8], R22 ;  /* 0x0015a81601007387 */ /* 0x0001e80000100a00 */
[----:B0-----:R-:W2:Y:S02]  /*730a0*/  LDL.LU.64 R22, [R1+0x3268] ;  /* 0x0032680001167983 */ /* 0x001ea40000300a00 */
[----:B--2---:R-:W-:-:S05]  /*730b0*/  IADD3 R28, P6, PT, R29, R22, RZ ;  /* 0x000000161d1c7210 */ /* 0x004fca0007fde0ff */
[----:B------:R-:W-:Y:S02]  /*730c0*/  IMAD.X R29, R16, 0x1, R13, P6 ;  /* 0x00000001101d7824 */ /* 0x000fe400030e060d */
[----:B------:R-:W2:Y:S04]  /*730d0*/  LDL.LU R16, [R1+0x3260] ;  /* 0x0032600001107983 */ /* 0x000ea80000300800 */
[----:B------:R0:W-:Y:S04]  /*730e0*/  STL.64 [R1+0x1598], R28 ;  /* 0x0015981c01007387 */ /* 0x0001e80000100a00 */
[----:B0-----:R-:W2:Y:S04]  /*730f0*/  LDL.LU.64 R28, [R1+0x3258] ;  /* 0x00325800011c7983 */ /* 0x001ea80000300a00 */
[----:B------:R3:W-:Y:S02]  /*73100*/  STL.64 [R1+0x3248], R22 ;  /* 0x0032481601007387 */ /* 0x0007e40000100a00 */
[----:B---3--:R-:W-:-:S02]  /*73110*/  SHF.R.S32.HI R23, RZ, 0x1f, R5 ;  /* 0x0000001fff177819 */ /* 0x008fc40000011405 */
[----:B------:R-:W-:-:S03]  /*73120*/  IADD3 R22, P6, PT, R5, R12, RZ ;  /* 0x0000000c05167210 */ /* 0x000fc60007fde0ff */
[----:B------:R-:W-:Y:S04]  /*73130*/  STL [R1+0xc], R23 ;  /* 0x00000c1701007387 */ /* 0x000fe80000100800 */
[----:B------:R0:W-:Y:S04]  /*73140*/  STL [R1+0x3240], R12 ;  /* 0x0032400c01007387 */ /* 0x0001e80000100800 */
[----:B0-----:R-:W3:Y:S02]  /*73150*/  LDL.LU R12, [R1+0xc] ;  /* 0x00000c00010c7983 */ /* 0x001ee40000300800 */
[----:B---3--:R-:W-:-:S05]  /*73160*/  IMAD.X R23, R12, 0x1, R25, P6 ;  /* 0x000000010c177824 */ /* 0x008fca00030e0619 */
[----:B------:R0:W-:Y:S02]  /*73170*/  STL.64 [R1+0x1578], R22 ;  /* 0x0015781601007387 */ /* 0x0001e40000100a00 */
[----:B0-----:R-:W-:-:S05]  /*73180*/  IADD3 R22, P6, PT, R5, R11, RZ ;  /* 0x0000000b05167210 */ /* 0x001fca0007fde0ff */
[----:B------:R-:W-:-:S05]  /*73190*/  IMAD.X R23, R12, 0x1, R14, P6 ;  /* 0x000000010c177824 */ /* 0x000fca00030e060e */
[----:B------:R0:W-:Y:S04]  /*731a0*/  STL.64 [R1+0x1570], R22 ;  /* 0x0015701601007387 */ /* 0x0001e80000100a00 */
[----:B------:R1:W-:Y:S01]  /*731b0*/  STL.64 [R1+0x3238], R10 ;  /* 0x0032380a01007387 */ /* 0x0003e20000100a00 */
[----:B0-----:R-:W-:Y:S01]  /*731c0*/  IADD3 R22, P6, PT, R5, R10, RZ ;  /* 0x0000000a05167210 */ /* 0x001fe20007fde0ff */
[----:B-1----:R-:W-:Y:S02]  /*731d0*/  IMAD.MOV.U32 R11, RZ, RZ, R5 ;  /* 0x000000ffff0b7224 */ /* 0x002fe400078e0005 */
[----:B------:R-:W3:Y:S02]  /*731e0*/  LDL.LU R5, [R1+0x3250] ;  /* 0x0032500001057983 */ /* 0x000ee40000300800 */
        /* <DEDUP_REMOVED lines=8> */
[----:B---3--:R-:W-:-:S05]  /*73270*/  IADD3 R22, P6, PT, R11, R5, RZ ;  /* 0x000000050b167210 */ /* 0x008fca0007fde0ff */
[----:B------:R-:W-:-:S05]  /*73280*/  IMAD.X R23, R12, 0x1, R3, P6 ;  /* 0x000000010c177824 */ /* 0x000fca00030e0603 */
[----:B------:R0:W-:Y:S02]  /*73290*/  STL.64 [R1+0x1550], R22 ;  /* 0x0015501601007387 */ /* 0x0001e40000100a00 */
[----:B0-----:R-:W-:-:S05]  /*732a0*/  IADD3 R22, P6, PT, R11, R2, RZ ;  /* 0x000000020b167210 */ /* 0x001fca0007fde0ff */
[----:B------:R-:W-:-:S05]  /*732b0*/  IMAD.X R23, R12, 0x1, R0, P6 ;  /* 0x000000010c177824 */ /* 0x000fca00030e0600 */
[----:B------:R0:W-:Y:S04]  /*732c0*/  STL.64 [R1+0x1548], R22 ;  /* 0x0015481601007387 */ /* 0x0001e80000100a00 */
[----:B0-----:R-:W3:Y:S02]  /*732d0*/  LDL.LU.64 R22, [R1+0x3248] ;  /* 0x0032480001167983 */ /* 0x001ee40000300a00 */
[----:B---3--:R-:W-:Y:S02]  /*732e0*/  IADD3 R10, P6, PT, R11, R22, RZ ;  /* 0x000000160b0a7210 */ /* 0x008fe40007fde0ff */
[----:B------:R-:W-:Y:S03]  /*732f0*/  STL.64 [R1+0x3230], R22 ;  /* 0x0032301601007387 */ /* 0x000fe60000100a00 */
[----:B------:R-:W-:-:S02]  /*73300*/  IMAD.X R11, R12, 0x1, R13, P6 ;  /* 0x000000010c0b7824 */ /* 0x000fc400030e060d */
[----:B------:R-:W3:Y:S04]  /*73310*/  LDL.LU R12, [R1+0x3240] ;  /* 0x00324000010c7983 */ /* 0x000ee80000300800 */
[----:B------:R0:W-:Y:S04]  /*73320*/  STL.64 [R1+0x1538], R10 ;  /* 0x0015380a01007387 */ /* 0x0001e80000100a00 */
[----:B0-----:R-:W3:Y:S04]  /*73330*/  LDL.LU.64 R10, [R1+0x3238] ;  /* 0x00323800010a7983 */ /* 0x001ee80000300a00 */
[----:B--2---:R0:W-:Y:S04]  /*73340*/  STL.64 [R1+0x3220], R16 ;  /* 0x0032201001007387 */ /* 0x0041e80000100a00 */
[----:B0-----:R-:W2:Y:S04]  /*73350*/  LDL.LU R17, [R1+0x5b4] ;  /* 0x0005b40001117983 */ /* 0x001ea80000300800 */
[----:B------:R2:W-:Y:S02]  /*73360*/  STL [R1+0x3228], R29 ;  /* 0x0032281d01007387 */ /* 0x0005e40000100800 */
[----:B--2---:R-:W-:-:S02]  /*73370*/  SHF.R.S32.HI R29, RZ, 0x1f, R17 ;  /* 0x0000001fff1d7819 */ /* 0x004fc40000011411 */
[----:B---3--:R-:W-:-:S05]  /*73380*/  IADD3 R22, P6, PT, R17, R12, RZ ;  /* 0x0000000c11167210 */ /* 0x008fca0007fde0ff */
        /* <DEDUP_REMOVED lines=25> */
[----:B0-----:R-:W3:Y:S04]  /*73520*/  LDL.LU.64 R16, [R1+0x3220] ;  /* 0x0032200001107983 */ /* 0x001ee80000300a00 */
[----:B------:R-:W-:Y:S04]  /*73530*/  STL.64 [R1+0x3218], R22 ;  /* 0x0032181601007387 */ /* 0x000fe80000100a00 */
[----:B------:R0:W-:Y:S04]  /*73540*/  STL.64 [R1+0x3208], R18 ;  /* 0x0032081201007387 */ /* 0x0001e80000100a00 */
[----:B0-----:R-:W2:Y:S04]  /*73550*/  LDL.LU R19, [R1+0x5ac] ;  /* 0x0005ac0001137983 */ /* 0x001ea80000300800 */
[----:B------:R0:W-:Y:S01]  /*73560*/  STL [R1+0x3210], R12 ;  /* 0x0032100c01007387 */ /* 0x0001e20000100800 */
[----:B--2---:R-:W-:-:S02]  /*73570*/  SHF.R.S32.HI R18, RZ, 0x1f, R19 ;  /* 0x0000001fff127819 */ /* 0x004fc40000011413 */
[----:B------:R-:W-:-:S03]  /*73580*/  IADD3 R22, P6, PT, R19, R12, RZ ;  /* 0x0000000c13167210 */ /* 0x000fc60007fde0ff */
[----:B------:R-:W-:Y:S04]  /*73590*/  STL [R1+0xc], R18 ;  /* 0x00000c1201007387 */ /* 0x000fe80000100800 */
[----:B0-----:R-:W2:Y:S02]  /*735a0*/  LDL.LU R12, [R1+0xc] ;  /* 0x00000c00010c7983 */ /* 0x001ea40000300800 */
        /* <DEDUP_REMOVED lines=20> */
[----:B-1----:R-:W2:Y:S02]  /*736f0*/  LDL.LU R2, [R1+0x5b0] ;  /* 0x0005b00001027983 */ /* 0x002ea40000300800 */
[----:B------:R-:W-:-:S05]  /*73700*/  IMAD.X R23, R12, 0x1, R0, P6 ;  /* 0x000000010c177824 */ /* 0x000fca00030e0600 */
[----:B------:R0:W-:Y:S04]  /*73710*/  STL.64 [R1+0x14a8], R22 ;  /* 0x0014a81601007387 */ /* 0x0001e80000100a00 */
[----:B0-----:R-:W2:Y:S02]  /*73720*/  LDL.LU.64 R22, [R1+0x3218] ;  /* 0x0032180001167983 */ /* 0x001ea40000300a00 */
[----:B--2---:R-:W-:-:S05]  /*73730*/  IADD3 R18, P6, PT, R19, R22, RZ ;  /* 0x0000001613127210 */ /* 0x004fca0007fde0ff */
[----:B------:R-:W-:Y:S02]  /*73740*/  IMAD.X R19, R12, 0x1, R13, P6 ;  /* 0x000000010c137824 */ /* 0x000fe400030e060d */
[----:B------:R-:W2:Y:S04]  /*73750*/  LDL.LU R12, [R1+0x3210] ;  /* 0x00321000010c7983 */ /* 0x000ea80000300800 */
[----:B------:R0:W-:Y:S04]  /*73760*/  STL.64 [R1+0x1498], R18 ;  /* 0x0014981201007387 */ /* 0x0001e80000100a00 */
[----:B0-----:R-:W2:Y:S01]  /*73770*/  LDL.LU.64 R18, [R1+0x3208] ;  /* 0x0032080001127983 */ /* 0x001ea20000300a00 */
[----:B------:R-:W-:-:S03]  /*73780*/  SHF.R.S32.HI R7, RZ, 0x1f, R2 ;  /* 0x0000001fff077819 */ /* 0x000fc60000011402 */
[----:B--2---:R0:W-:Y:S04]  /*73790*/  STL.64 [R1+0x31f8], R18 ;  /* 0x0031f81201007387 */ /* 0x0041e80000100a00 */
[----:B------:R1:W-:Y:S01]  /*737a0*/  STL [R1+0xc], R7 ;  /* 0x00000c0701007387 */ /* 0x0003e20000100800 */
[----:B0-----:R-:W-:-:S05]  /*737b0*/  IADD3 R18, P6, PT, R2, R12, RZ ;  /* 0x0000000c02127210 */ /* 0x001fca0007fde0ff */
[----:B------:R-:W-:Y:S02]  /*737c0*/  IMAD.X R19, R7, 0x1, R25, P6 ;  /* 0x0000000107137824 */ /* 0x000fe400030e0619 */
[----:B-1----:R-:W2:Y:S04]  /*737d0*/  LDL.LU R7, [R1+0x3204] ;  /* 0x0032040001077983 */ /* 0x002ea80000300800 */
[----:B------:R0:W-:Y:S04]  /*737e0*/  STL.64 [R1+0x1480], R18 ;  /* 0x0014801201007387 */ /* 0x0001e80000100a00 */
[----:B------:R1:W-:Y:S01]  /*737f0*/  STL [R1+0x31f0], R11 ;  /* 0x0031f00b01007387 */ /* 0x0003e20000100800 */
[----:B0-----:R-:W-:-:S03]  /*73800*/  IADD3 R18, P6, PT, R2, R11, RZ ;  /* 0x0000000b02127210 */ /* 0x001fc60007fde0ff */
[----:B-1----:R-:W2:Y:S02]  /*73810*/  LDL.LU R11, [R1+0xc] ;  /* 0x00000c00010b7983 */ /* 0x002ea40000300800 */
[----:B--2---:R-:W-:-:S05]  /*73820*/  IMAD.X R19, R11, 0x1, R14, P6 ;  /* 0x000000010b137824 */ /* 0x004fca00030e060e */
[----:B------:R0:W-:Y:S02]  /*73830*/  STL.64 [R1+0x1478], R18 ;  /* 0x0014781201007387 */ /* 0x0001e40000100a00 */
[----:B0-----:R-:W-:-:S05]  /*73840*/  IADD3 R18, P6, PT, R2, R10, RZ ;  /* 0x0000000a02127210 */ /* 0x001fca0007fde0ff */
        /* <DEDUP_REMOVED lines=14> */
[----:B--2---:R-:W-:-:S05]  /*73930*/  IADD3 R18, P6, PT, R9, R2, RZ ;  /* 0x0000000209127210 */ /* 0x004fca0007fde0ff */
[----:B------:R-:W-:-:S05]  /*73940*/  IMAD.X R19, R11, 0x1, R0, P6 ;  /* 0x000000010b137824 */ /* 0x000fca00030e0600 */
[----:B------:R0:W-:Y:S04]  /*73950*/  STL.64 [R1+0x1450], R18 ;  /* 0x0014501201007387 */ /* 0x0001e80000100a00 */
[----:B0-----:R-:W2:Y:S01]  /*73960*/  LDL.LU.64 R18, [R1+0x31f8] ;  /* 0x0031f80001127983 */ /* 0x001ea20000300a00 */
[----:B------:R-:W-:-:S03]  /*73970*/  IADD3 R8, P6, PT, R9, R22, RZ ;  /* 0x0000001609087210 */ /* 0x000fc60007fde0ff */
[----:B--2---:R-:W-:Y:S04]  /*73980*/  STL.64 [R1+0x31e0], R18 ;  /* 0x0031e01201007387 */ /* 0x004fe80000100a00 */
[----:B----4-:R0:W-:Y:S04]  /*73990*/  STL.64 [R1+0x31d0], R20 ;  /* 0x0031d01401007387 */ /* 0x0101e80000100a00 */
[----:B0-----:R-:W2:Y:S01]  /*739a0*/  LDL.LU R21, [R1+0x5a8] ;  /* 0x0005a80001157983 */ /* 0x001ea20000300800 */
[----:B------:R-:W-:-:S03]  /*739b0*/  IMAD.X R9, R11, 0x1, R13, P6 ;  /* 0x000000010b097824 */ /* 0x000fc600030e060d */
[----:B------:R-:W4:Y:S04]  /*739c0*/  LDL.LU R11, [R1+0x31f0] ;  /* 0x0031f000010b7983 */ /* 0x000f280000300800 */
[----:B------:R0:W-:Y:S04]  /*739d0*/  STL.64 [R1+0x1440], R8 ;  /* 0x0014400801007387 */ /* 0x0001e80000100a00 */
[----:B0-----:R-:W3:Y:S04]  /*739e0*/  LDL.LU.64 R8, [R1+0x31e8] ;  /* 0x0031e80001087983 */ /* 0x001ee80000300a00 */
[----:B------:R0:W-:Y:S01]  /*739f0*/  STL [R1+0x31d8], R12 ;  /* 0x0031d80c01007387 */ /* 0x0001e20000100800 */
[----:B--2---:R-:W-:-:S02]  /*73a00*/  SHF.R.S32.HI R20, RZ, 0x1f, R21 ;  /* 0x0000001fff147819 */ /* 0x004fc40000011415 */
[----:B------:R-:W-:-:S03]  /*73a10*/  IADD3 R18, P6, PT, R21, R12, RZ ;  /* 0x0000000c15127210 */ /* 0x000fc60007fde0ff */
[----:B------:R-:W-:Y:S04]  /*73a20*/  STL [R1+0xc], R20 ;  /* 0x00000c1401007387 */ /* 0x000fe80000100800 */
[----:B0-----:R-:W2:Y:S02]  /*73a30*/  LDL.LU R12, [R1+0xc] ;  /* 0x00000c00010c7983 */ /* 0x001ea40000300800 */
[----:B--2---:R-:W-:-:S05]  /*73a40*/  IMAD.X R19, R12, 0x1, R25, P6 ;  /* 0x000000010c137824 */ /* 0x004fca00030e0619 */
[----:B------:R4:W-:Y:S02]  /*73a50*/  STL.64 [R1+0x1430], R18 ;  /* 0x0014301201007387 */ /* 0x0009e40000100a00 */
[----:B----4-:R-:W-:-:S05]  /*73a60*/  IADD3 R18, P6, PT, R21, R11, RZ ;  /* 0x0000000b15127210 */ /* 0x010fca0007fde0ff */
[----:B------:R-:W-:-:S05]  /*73a70*/  IMAD.X R19, R12, 0x1, R14, P6 ;  /* 0x000000010c137824 */ /* 0x000fca00030e060e */
[----:B------:R0:W-:Y:S02]  /*73a80*/  STL.64 [R1+0x1428], R18 ;  /* 0x0014281201007387 */ /* 0x0001e40000100a00 */
[----:B0-----:R-:W-:-:S05]  /*73a90*/  IADD3 R18, P6, PT, R21, R10, RZ ;  /* 0x0000000a15127210 */ /* 0x001fca0007fde0ff */
[----:B---3--:R-:W-:-:S05]  /*73aa0*/  IMAD.X R19, R12, 0x1, R8, P6 ;  /* 0x000000010c137824 */ /* 0x008fca00030e0608 */
        /* <DEDUP_REMOVED lines=12> */
[----:B------:R-:W-:-:S05]  /*73b70*/  IADD3 R20, P6, PT, R21, R22, RZ ;  /* 0x0000001615147210 */ /* 0x000fca0007fde0ff */
[----:B------:R-:W-:Y:S01]  /*73b80*/  IMAD.X R21, R12, 0x1, R13, P6 ;  /* 0x000000010c157824 */ /* 0x000fe200030e060d */
[----:B------:R0:W-:Y:S04]  /*73b90*/  STL.64 [R1+0x1400], R18 ;  /* 0x0014001201007387 */ /* 0x0001e80000100a00 */
[----:B0-----:R-:W2:Y:S04]  /*73ba0*/  LDL.LU.64 R18, [R1+0x31e0] ;  /* 0x0031e00001127983 */ /* 0x001ea80000300a00 */
[----:B------:R-:W3:Y:S04]  /*73bb0*/  LDL.LU R12, [R1+0x31d8] ;  /* 0x0031d800010c7983 */ /* 0x000ee80000300800 */
[----:B------:R0:W-:Y:S04]  /*73bc0*/  STL.64 [R1+0x13f0], R20 ;  /* 0x0013f01401007387 */ /* 0x0001e80000100a00 */
[----:B0-----:R-:W4:Y:S04]  /*73bd0*/  LDL.LU.64 R20, [R1+0x31d0] ;  /* 0x0031d00001147983 */ /* 0x001f280000300a00 */
[----:B----4-:R0:W-:Y:S04]  /*73be0*/  STL.64 [R1+0x31c8], R20 ;  /* 0x0031c81401007387 */ /* 0x0101e80000100a00 */
[----:B0-----:R-:W4:Y:S02]  /*73bf0*/  LDL R21, [R1+0x5a0] ;  /* 0x0005a00001157983 */ /* 0x001f240000100800 */
[----:B----4-:R-:W-:-:S05]  /*73c00*/  SHF.R.S32.HI R20, RZ, 0x1f, R21 ;  /* 0x0000001fff147819 */ /* 0x010fca0000011415 */
[----:B------:R0:W-:Y:S04]  /*73c10*/  STL [R1+0xc], R20 ;  /* 0x00000c1401007387 */ /* 0x0001e80000100800 */
[----:B---3--:R1:W-:Y:S01]  /*73c20*/  STL [R1+0x31c0], R12 ;  /* 0x0031c00c01007387 */ /* 0x0083e20000100800 */
[----:B0-----:R-:W-:-:S03]  /*73c30*/  IADD3 R20, P6, PT, R21, R12, RZ ;  /* 0x0000000c15147210 */ /* 0x001fc60007fde0ff */
[----:B-1----:R-:W3:Y:S04]  /*73c40*/  LDL.LU R12, [R1+0xc] ;  /* 0x00000c00010c7983 */ /* 0x002ee80000300800 */
[----:B------:R0:W-:Y:S01]  /*73c50*/  STL [R1+0x31c4], R25 ;  /* 0x0031c41901007387 */ /* 0x0001e20000100800 */
[----:B---3--:R-:W-:-:S03]  /*73c60*/  IMAD.X R21, R12, 0x1, R25, P6 ;  /* 0x000000010c157824 */ /* 0x008fc600030e0619 */
[----:B0-----:R-:W3:Y:S04]  /*73c70*/  LDL.LU R25, [R1+0x5a0] ;  /* 0x0005a00001197983 */ /* 0x001ee80000300800 */
[----:B------:R3:W-:Y:S02]  /*73c80*/  STL.64 [R1+0x13d0], R20 ;  /* 0x0013d01401007387 */ /* 0x0007e40000100a00 */
        /* <DEDUP_REMOVED lines=10> */
[----:B------:R-:W-:Y:S03]  /*73d30*/  STL.64 [R1+0x31b8], R6 ;  /* 0x0031b80601007387 */ /* 0x000fe60000100a00 */
[----:B------:R-:W-:-:S05]  /*73d40*/  IMAD.X R21, R12, 0x1, R4, P6 ;  /* 0x000000010c157824 */ /* 0x000fca00030e0604 */
[----:B------:R0:W-:Y:S04]  /*73d50*/  STL.64 [R1+0x13a8], R20 ;  /* 0x0013a81401007387 */ /* 0x0001e80000100a00 */
[----:B0-----:R-:W3:Y:S01]  /*73d60*/  LDL.LU.64 R20, [R1+0x31c8] ;  /* 0x0031c80001147983 */ /* 0x001ee20000300a00 */
[----:B------:R-:W-:-:S05]  /*73d70*/  IADD3 R6, P6, PT, R25, R5, RZ ;  /* 0x0000000519067210 */ /* 0x000fca0007fde0ff */
[----:B------:R-:W-:-:S05]  /*73d80*/  IMAD.X R7, R12, 0x1, R3, P6 ;  /* 0x000000010c077824 */ /* 0x000fca00030e0603 */
[----:B------:R0:W-:Y:S02]  /*73d90*/  STL.64 [R1+0x13a0], R6 ;  /* 0x0013a00601007387 */ /* 0x0001e40000100a00 */
[----:B0-----:R-:W-:-:S05]  /*73da0*/  IADD3 R6, P6, PT, R25, R2, RZ ;  /* 0x0000000219067210 */ /* 0x001fca0007fde0ff */
[----:B------:R-:W-:-:S05]  /*73db0*/  IMAD.X R7, R12, 0x1, R0, P6 ;  /* 0x000000010c077824 */ /* 0x000fca00030e0600 */
[----:B------:R0:W-:Y:S02]  /*73dc0*/  STL.64 [R1+0x1398], R6 ;  /* 0x0013980601007387 */ /* 0x0001e40000100a00 */
[----:B0-----:R-:W-:Y:S02]  /*73dd0*/  IADD3 R6, P6, PT, R25, R22, RZ ;  /* 0x0000001619067210 */ /* 0x001fe40007fde0ff */
[----:B------:R-:W4:Y:S03]  /*73de0*/  LDL.LU R25, [R1+0x31c4] ;  /* 0x0031c40001197983 */ /* 0x000f260000300800 */
[----:B------:R-:W-:Y:S02]  /*73df0*/  IMAD.X R7, R12, 0x1, R13, P6 ;  /* 0x000000010c077824 */ /* 0x000fe400030e060d */
[----:B------:R-:W2:Y:S04]  /*73e00*/  LDL.LU R12, [R1+0x31c0] ;  /* 0x0031c000010c7983 */ /* 0x000ea80000300800 */
[----:B------:R-:W-:Y:S04]  /*73e10*/  STL.64 [R1+0x1388], R6 ;  /* 0x0013880601007387 */ /* 0x000fe80000100a00 */
[----:B---3--:R0:W-:Y:S04]  /*73e20*/  STL.64 [R1+0x31a0], R20 ;  /* 0x0031a01401007387 */ /* 0x0081e80000100a00 */
[----:B0-----:R-:W3:Y:S04]  /*73e30*/  LDL.LU R21, [R1+0x5a4] ;  /* 0x0005a40001157983 */ /* 0x001ee80000300800 */
[----:B------:R3:W-:Y:S04]  /*73e40*/  STL [R1+0x31a8], R29 ;  /* 0x0031a81d01007387 */ /* 0x0007e80000100800 */
[----:B--2---:R-:W-:Y:S01]  /*73e50*/  STL.64 [R1+0x31b0], R12 ;  /* 0x0031b00c01007387 */ /* 0x004fe20000100a00 */
[----:B---3--:R-:W-:-:S02]  /*73e60*/  SHF.R.S32.HI R29, RZ, 0x1f, R21 ;  /* 0x0000001fff1d7819 */ /* 0x008fc40000011415 */
[----:B------:R-:W-:-:S05]  /*73e70*/  IADD3 R6, P6, PT, R21, R12, RZ ;  /* 0x0000000c15067210 */ /* 0x000fca0007fde0ff */
[----:B----4-:R-:W-:-:S05]  /*73e80*/  IMAD.X R7, R29, 0x1, R25, P6 ;  /* 0x000000011d077824 */ /* 0x010fca00030e0619 */
[----:B------:R0:W-:Y:S04]  /*73e90*/  STL.64 [R1+0x1368], R6 ;  /* 0x0013680601007387 */ /* 0x0001e80000100a00 */
[----:B0-----:R-:W2:Y:S01]  /*73ea0*/  LDL.LU.64 R6, [R1+0x31b8] ;  /* 0x0031b80001067983 */ /* 0x001ea20000300a00 */
[----:B------:R-:W-:-:S05]  /*73eb0*/  IADD3 R12, P6, PT, R21, R11, RZ ;  /* 0x0000000b150c7210 */ /* 0x000fca0007fde0ff */
[----:B------:R-:W-:-:S05]  /*73ec0*/  IMAD.X R13, R29, 0x1, R14, P6 ;  /* 0x000000011d0d7824 */ /* 0x000fca00030e060e */
[----:B------:R0:W-:Y:S02]  /*73ed0*/  STL.64 [R1+0x1360], R12 ;  /* 0x0013600c01007387 */ /* 0x0001e40000100a00 */
[----:B0-----:R-:W-:-:S05]  /*73ee0*/  IADD3 R12, P6, PT, R21, R10, RZ ;  /* 0x0000000a150c7210 */ /* 0x001fca0007fde0ff */
[----:B------:R-:W-:-:S05]  /*73ef0*/  IMAD.X R13, R29, 0x1, R8, P6 ;  /* 0x000000011d0d7824 */ /* 0x000fca00030e0608 */
[----:B------:R0:W-:Y:S02]  /*73f00*/  STL.64 [R1+0x1358], R12 ;  /* 0x0013580c01007387 */ /* 0x0001e40000100a00 */
[----:B0-----:R-:W-:-:S05]  /*73f10*/  IADD3 R12, P6, PT, R21, R9, RZ ;  /* 0x00000009150c7210 */ /* 0x001fca0007fde0ff */
        /* <DEDUP_REMOVED lines=13> */
[----:B--2---:R-:W-:Y:S02]  /*73ff0*/  IMAD.X R21, R29, 0x1, R13, P6 ;  /* 0x000000011d157824 */ /* 0x004fe400030e060d */
[----:B------:R-:W2:Y:S04]  /*74000*/  LDL.LU R29, [R1+0x31a8] ;  /* 0x0031a800011d7983 */ /* 0x000ea80000300800 */
[----:B------:R0:W-:Y:S04]  /*74010*/  STL.64 [R1+0x1328], R20 ;  /* 0x0013281401007387 */ /* 0x0001e80000100a00 */
[----:B0-----:R-:W3:Y:S04]  /*74020*/  LDL.LU.64 R20, [R1+0x31a0] ;  /* 0x0031a00001147983 */ /* 0x001ee80000300a00 */
[----:B------:R-:W-:Y:S04]  /*74030*/  STL [R1+0x3190], R15 ;  /* 0x0031900f01007387 */ /* 0x000fe80000100800 */
[----:B---3--:R0:W-:Y:S04]  /*74040*/  STL.64 [R1+0x3188], R20 ;  /* 0x0031881401007387 */ /* 0x0081e80000100a00 */
[----:B0-----:R-:W3:Y:S04]  /*74050*/  LDL.LU R21, [R1+0x59c] ;  /* 0x00059c0001157983 */ /* 0x001ee80000300800 */
[----:B--2---:R0:W-:Y:S01]  /*74060*/  STL.64 [R1+0x3198], R28 ;  /* 0x0031981c01007387 */ /* 0x0041e20000100a00 */
[----:B---3--:R-:W-:-:S02]  /*74070*/  SHF.R.S32.HI R15, RZ, 0x1f, R21 ;  /* 0x0000001fff0f7819 */ /* 0x008fc40000011415 */
        /* <DEDUP_REMOVED lines=21> */
[----:B------:R-:W-:Y:S01]  /*741d0*/  IMAD.X R29, R15, 0x1, R0, P6 ;  /* 0x000000010f1d7824 */ /* 0x000fe200030e0600 */
[----:B------:R-:W-:-:S05]  /*741e0*/  IADD3 R20, P6, PT, R21, R22, RZ ;  /* 0x0000001615147210 */ /* 0x000fca0007fde0ff */
[----:B------:R-:W-:Y:S01]  /*741f0*/  IMAD.X R21, R15, 0x1, R13, P6 ;  /* 0x000000010f157824 */ /* 0x000fe200030e060d */
[----:B------:R0:W-:Y:S04]  /*74200*/  STL.64 [R1+0x12e8], R28 ;  /* 0x0012e81c01007387 */ /* 0x0001e80000100a00 */
[----:B0-----:R-:W3:Y:S04]  /*74210*/  LDL.LU.64 R28, [R1+0x3198] ;  /* 0x00319800011c7983 */ /* 0x001ee80000300a00 */
[----:B------:R-:W4:Y:S04]  /*74220*/  LDL.LU R15, [R1+0x3190] ;  /* 0x00319000010f7983 */ /* 0x000f280000300800 */
[----:B------:R0:W-:Y:S04]  /*74230*/  STL.64 [R1+0x12d0], R20 ;  /* 0x0012d01401007387 */ /* 0x0001e80000100a00 */
[----:B0-----:R-:W3:Y:S04]  /*74240*/  LDL.LU.64 R20, [R1+0x3188] ;  /* 0x0031880001147983 */ /* 0x001ee80000300a00 */
[----:B------:R2:W-:Y:S02]  /*74250*/  STL.64 [R1+0x3178], R16 ;  /* 0x0031781001007387 */ /* 0x0005e40000100a00 */
[----:B--2---:R-:W-:-:S02]  /*74260*/  SHF.R.S32.HI R17, RZ, 0x1f, R2 ;  /* 0x0000001fff117819 */ /* 0x004fc40000011402 */
[----:B------:R-:W-:-:S03]  /*74270*/  IADD3 R16, P6, PT, R2, R12, RZ ;  /* 0x0000000c02107210 */ /* 0x000fc60007fde0ff */
[----:B------:R-:W-:Y:S04]  /*74280*/  STL [R1+0xc], R17 ;  /* 0x00000c1101007387 */ /* 0x000fe80000100800 */
[----:B------:R0:W-:Y:S04]  /*74290*/  STL [R1+0x3170], R12 ;  /* 0x0031700c01007387 */ /* 0x0001e80000100800 */
[----:B0-----:R-:W2:Y:S02]  /*742a0*/  LDL.LU R12, [R1+0xc] ;  /* 0x00000c00010c7983 */ /* 0x001ea40000300800 */
        /* <DEDUP_REMOVED lines=24> */
[----:B------:R-:W-:-:S05]  /*74430*/  IADD3 R10, P6, PT, R11, R22, RZ ;  /* 0x000000160b0a7210 */ /* 0x000fca0007fde0ff */
[----:B------:R-:W-:Y:S01]  /*74440*/  IMAD.X R11, R12, 0x1, R13, P6 ;  /* 0x000000010c0b7824 */ /* 0x000fe200030e060d */
[----:B------:R-:W-:Y:S04]  /*74450*/  STL.64 [R1+0x3160], R22 ;  /* 0x0031601601007387 */ /* 0x000fe80000100a00 */
[----:B------:R-:W3:Y:S04]  /*74460*/  LDL.LU R12, [R1+0x3170] ;  /* 0x00317000010c7983 */ /* 0x000ee80000300800 */
[----:B------:R0:W-:Y:S04]  /*74470*/  STL.64 [R1+0x1270], R10 ;  /* 0x0012700a01007387 */ /* 0x0001e80000100a00 */
[----:B0-----:R-:W3:Y:S04]  /*74480*/  LDL.LU.64 R10, [R1+0x3168] ;  /* 0x00316800010a7983 */ /* 0x001ee80000300a00 */
[----:B--2---:R0:W-:Y:S04]  /*74490*/  STL.64 [R1+0x3150], R16 ;  /* 0x0031501001007387 */ /* 0x0041e80000100a00 */
[----:B0-----:R-:W2:Y:S04]  /*744a0*/  LDL.LU R17, [R1+0x598] ;  /* 0x0005980001117983 */ /* 0x001ea80000300800 */
[----:B----4-:R2:W-:Y:S02]  /*744b0*/  STL [R1+0x3158], R15 ;  /* 0x0031580f01007387 */ /* 0x0105e40000100800 */
        /* <DEDUP_REMOVED lines=29> */
[----:B---3--:R0:W-:Y:S04]  /*74690*/  STL.64 [R1+0x3138], R16 ;  /* 0x0031381001007387 */ /* 0x0081e80000100a00 */
[----:B0-----:R-:W3:Y:S04]  /*746a0*/  LDL.LU R17, [R1+0x590] ;  /* 0x0005900001117983 */ /* 0x001ee80000300800 */
[----:B------:R0:W-:Y:S01]  /*746b0*/  STL [R1+0x3140], R12 ;  /* 0x0031400c01007387 */ /* 0x0001e20000100800 */
[----:B---3--:R-:W-:-:S02]  /*746c0*/  SHF.R.S32.HI R16, RZ, 0x1f, R17 ;  /* 0x0000001fff107819 */ /* 0x008fc40000011411 */
[----:B------:R-:W-:-:S03]  /*746d0*/  IADD3 R22, P6, PT, R17, R12, RZ ;  /* 0x0000000c11167210 */ /* 0x000fc60007fde0ff */
[----:B------:R-:W-:Y:S04]  /*746e0*/  STL [R1+0xc], R16 ;  /* 0x00000c1001007387 */ /* 0x000fe80000100800 */
[----:B0-----:R-:W3:Y:S02]  /*746f0*/  LDL.LU R12, [R1+0xc] ;  /* 0x00000c00010c7983 */ /* 0x001ee40000300800 */
[----:B---3--:R-:W-:-:S05]  /*74700*/  IMAD.X R23, R12, 0x1, R25, P6 ;  /* 0x000000010c177824 */ /* 0x008fca00030e0619 */
[----:B------:R0:W-:Y:S02]  /*74710*/  STL.64 [R1+0x1208], R22 ;  /* 0x0012081601007387 */ /* 0x0001e40000100a00 */
[----:B0-----:R-:W-:-:S05]  /*74720*/  IADD3 R22, P6, PT, R17, R11, RZ ;  /* 0x0000000b11167210 */ /* 0x001fca0007fde0ff */
[----:B------:R-:W-:-:S05]  /*74730*/  IMAD.X R23, R12, 0x1, R14, P6 ;  /* 0x000000010c177824 */ /* 0x000fca00030e060e */
[----:B------:R0:W-:Y:S02]  /*74740*/  STL.64 [R1+0x1200], R22 ;  /* 0x0012001601007387 */ /* 0x0001e40000100a00 */
[----:B0-----:R-:W-:-:S05]  /*74750*/  IADD3 R22, P6, PT, R17, R10, RZ ;  /* 0x0000000a11167210 */ /* 0x001fca0007fde0ff */
[----:B------:R-:W-:-:S05]  /*74760*/  IMAD.X R23, R12, 0x1, R8, P6 ;  /* 0x000000010c177824 */ /* 0x000fca00030e0608 */
[----:B------:R0:W-:Y:S04]  /*74770*/  STL.64 [R1+0x11f8], R22 ;  /* 0x0011f81601007387 */ /* 0x0001e80000100a00 */
[----:B------:R1:W-:Y:S01]  /*74780*/  STL.64 [R1+0x3130], R8 ;  /* 0x0031300801007387 */ /* 0x0003e20000100a00 */
[----:B0-----:R-:W-:-:S03]  /*74790*/  IADD3 R22, P6, PT, R17, R9, RZ ;  /* 0x0000000911167210 */ /* 0x001fc60007fde0ff */
[----:B-1----:R-:W3:Y:S02]  /*747a0*/  LDL R9, [R1+0x58c] ;  /* 0x00058c0001097983 */ /* 0x002ee40000100800 */
        /* <DEDUP_REMOVED lines=11> */
[----:B0-----:R-:W4:Y:S02]  /*74860*/  LDL.LU.64 R22, [R1+0x3148] ;  /* 0x0031480001167983 */ /* 0x001f240000300a00 */
[----:B----4-:R-:W-:-:S05]  /*74870*/  IADD3 R16, P6, PT, R17, R22, RZ ;  /* 0x0000001611107210 */ /* 0x010fca0007fde0ff */
[----:B------:R-:W-:Y:S02]  /*74880*/  IMAD.X R17, R12, 0x1, R13, P6 ;  /* 0x000000010c117824 */ /* 0x000fe400030e060d */
[----:B------:R-:W4:Y:S01]  /*74890*/  LDL.LU R12, [R1+0x3140] ;  /* 0x00314000010c7983 */ /* 0x000f220000300800 */
[----:B---3--:R-:W-:-:S03]  /*748a0*/  SHF.R.S32.HI R8, RZ, 0x1f, R9 ;  /* 0x0000001fff087819 */ /* 0x008fc60000011409 */
[----:B------:R0:W-:Y:S04]  /*748b0*/  STL.64 [R1+0x11c0], R16 ;  /* 0x0011c01001007387 */ /* 0x0001e80000100a00 */
[----:B0-----:R-:W3:Y:S04]  /*748c0*/  LDL.LU.64 R16, [R1+0x3138] ;  /* 0x0031380001107983 */ /* 0x001ee80000300a00 */
[----:B------:R4:W-:Y:S02]  /*748d0*/  STL [R1+0xc], R8 ;  /* 0x00000c0801007387 */ /* 0x0009e40000100800 */
[----:B----4-:R-:W-:-:S02]  /*748e0*/  IADD3 R8, P6, PT, R9, R12, RZ ;  /* 0x0000000c09087210 */ /* 0x010fc40007fde0ff */
[----:B------:R0:W-:Y:S04]  /*748f0*/  STL [R1+0x3120], R12 ;  /* 0x0031200c01007387 */ /* 0x0001e80000100800 */
[----:B0-----:R-:W4:Y:S04]  /*74900*/  LDL.LU R12, [R1+0xc] ;  /* 0x00000c00010c7983 */ /* 0x001f280000300800 */
[----:B------:R0:W-:Y:S01]  /*74910*/  STL [R1+0x3124], R25 ;  /* 0x0031241901007387 */ /* 0x0001e20000100800 */
[----:B----4-:R-:W-:-:S03]  /*74920*/  IMAD.X R9, R12, 0x1, R25, P6 ;  /* 0x000000010c097824 */ /* 0x010fc600030e0619 */
[----:B0-----:R-:W4:Y:S04]  /*74930*/  LDL.LU R25, [R1+0x58c] ;  /* 0x00058c0001197983 */ /* 0x001f280000300800 */
[----:B------:R4:W-:Y:S02]  /*74940*/  STL.64 [R1+0x11b0], R8 ;  /* 0x0011b00801007387 */ /* 0x0009e40000100a00 */
[----:B----4-:R-:W-:-:S05]  /*74950*/  IADD3 R8, P6, PT, R25, R11, RZ ;  /* 0x0000000b19087210 */ /* 0x010fca0007fde0ff */
[----:B------:R-:W-:-:S05]  /*74960*/  IMAD.X R9, R12, 0x1, R14, P6 ;  /* 0x000000010c097824 */ /* 0x000fca00030e060e */
[----:B------:R0:W-:Y:S04]  /*74970*/  STL.64 [R1+0x11a8], R8 ;  /* 0x0011a80801007387 */ /* 0x0001e80000100a00 */
[----:B0-----:R-:W4:Y:S04]  /*74980*/  LDL.LU.64 R8, [R1+0x3130] ;  /* 0x0031300001087983 */ /* 0x001f280000300a00 */
        /* <DEDUP_REMOVED lines=14> */
[----:B0-----:R-:W4:Y:S04]  /*74a70*/  LDL.LU.64 R20, [R1+0x3128] ;  /* 0x0031280001147983 */ /* 0x001f280000300a00 */
[----:B------:R-:W2:Y:S01]  /*74a80*/  LDL.LU R14, [R1+0x580] ;  /* 0x00058000010e7983 */ /* 0x000ea20000300800 */
[----:B------:R-:W-:-:S05]  /*74a90*/  IADD3 R4, P6, PT, R25, R2, RZ ;  /* 0x0000000219047210 */ /* 0x000fca0007fde0ff */
[----:B------:R-:W-:-:S05]  /*74aa0*/  IMAD.X R5, R12, 0x1, R0, P6 ;  /* 0x000000010c057824 */ /* 0x000fca00030e0600 */
[----:B------:R0:W-:Y:S02]  /*74ab0*/  STL.64 [R1+0x1180], R4 ;  /* 0x0011800401007387 */ /* 0x0001e40000100a00 */
[----:B0-----:R-:W-:Y:S02]  /*74ac0*/  IADD3 R4, P6, PT, R25, R22, RZ ;  /* 0x0000001619047210 */ /* 0x001fe40007fde0ff */
[----:B------:R-:W3:Y:S03]  /*74ad0*/  LDL.LU R25, [R1+0x3124] ;  /* 0x0031240001197983 */ /* 0x000ee60000300800 */
[----:B------:R-:W-:Y:S02]  /*74ae0*/  IMAD.X R5, R12, 0x1, R13, P6 ;  /* 0x000000010c057824 */ /* 0x000fe400030e060d */
[----:B------:R-:W3:Y:S04]  /*74af0*/  LDL.LU R12, [R1+0x3120] ;  /* 0x00312000010c7983 */ /* 0x000ee80000300800 */
[----:B--2---:R0:W-:Y:S04]  /*74b00*/  STL.64 [R1+0x3100], R14 ;  /* 0x0031000e01007387 */ /* 0x0041e80000100a00 */
[----:B0-----:R-:W2:Y:S04]  /*74b10*/  LDL R14, [R1+0x4] ;  /* 0x00000400010e7983 */ /* 0x001ea80000100800 */
[----:B------:R-:W-:Y:S04]  /*74b20*/  STL.64 [R1+0x1168], R4 ;  /* 0x0011680401007387 */ /* 0x000fe80000100a00 */
[----:B------:R-:W2:Y:S04]  /*74b30*/  LDL.LU R15, [R1+0x588] ;  /* 0x00058800010f7983 */ /* 0x000ea80000300800 */
[----:B----4-:R2:W-:Y:S04]  /*74b40*/  STL [R1+0x3108], R20 ;  /* 0x0031081401007387 */ /* 0x0105e80000100800 */
[----:B---3--:R-:W-:Y:S01]  /*74b50*/  STL.64 [R1+0x3110], R12 ;  /* 0x0031100c01007387 */ /* 0x008fe20000100a00 */
[----:B--2---:R-:W-:-:S02]  /*74b60*/  SHF.R.S32.HI R20, RZ, 0x1f, R15 ;  /* 0x0000001fff147819 */ /* 0x004fc4000001140f */
[----:B------:R-:W-:-:S05]  /*74b70*/  IADD3 R4, P6, PT, R15, R12, RZ ;  /* 0x0000000c0f047210 */ /* 0x000fca0007fde0ff */
[----:B------:R-:W-:-:S05]  /*74b80*/  IMAD.X R5, R20, 0x1, R25, P6 ;  /* 0x0000000114057824 */ /* 0x000fca00030e0619 */
        /* <DEDUP_REMOVED lines=27> */
[----:B---3--:R0:W-:Y:S04]  /*74d40*/  STL [R1+0x30f0], R15 ;  /* 0x0030f00f01007387 */ /* 0x0081e80000100800 */
[----:B0-----:R-:W3:Y:S01]  /*74d50*/  LDL R15, [R1+0x4] ;  /* 0x00000400010f7983 */ /* 0x001ee20000100800 */
[----:B------:R-:W-:-:S03]  /*74d60*/  SHF.R.S32.HI R26, RZ, 0x1f, R14 ;  /* 0x0000001fff1a7819 */ /* 0x000fc6000001140e */
[----:B--2---:R0:W-:Y:S02]  /*74d70*/  STL.64 [R1+0x30f8], R20 ;  /* 0x0030f81401007387 */ /* 0x0041e40000100a00 */
[----:B0-----:R-:W-:-:S05]  /*74d80*/  IADD3 R20, P6, PT, R14, R12, RZ ;  /* 0x0000000c0e147210 */ /* 0x001fca0007fde0ff */
        /* <DEDUP_REMOVED lines=25> */
[----:B0-----:R-:W4:Y:S04]  /*74f20*/  LDL.LU R15, [R1+0x30f0] ;  /* 0x0030f000010f7983 */ /* 0x001f280000300800 */
[----:B------:R0:W-:Y:S04]  /*74f30*/  STL [R1+0x30e0], R13 ;  /* 0x0030e00d01007387 */ /* 0x0001e80000100800 */
[----:B0-----:R-:W2:Y:S01]  /*74f40*/  LDL.LU R13, [R1+0x584] ;  /* 0x00058400010d7983 */ /* 0x001ea20000300800 */
[----:B------:R-:W-:-:S05]  /*74f50*/  IMAD.MOV.U32 R14, RZ, RZ, R28 ;  /* 0x000000ffff0e7224 */ /* 0x000fca00078e001c */
[----:B----4-:R2:W-:Y:S02]  /*74f60*/  STL.64 [R1+0x30e8], R14 ;  /* 0x0030e80e01007387 */ /* 0x0105e40000100a00 */
[----:B--2---:R-:W-:Y:S02]  /*74f70*/  SHF.R.S32.HI R14, RZ, 0x1f, R13 ;  /* 0x0000001fff0e7819 */ /* 0x004fe4000001140d */
[----:B------:R-:W-:Y:S01]  /*74f80*/  IADD3 R28, P6, PT, R13, R12, RZ ;  /* 0x0000000c0d1c7210 */ /* 0x000fe20007fde0ff */
[----:B------:R-:W-:-:S04]  /*74f90*/  IMAD.MOV.U32 R15, RZ, RZ, R29 ;  /* 0x000000ffff0f7224 */ /* 0x000fc800078e001d */
[----:B------:R-:W-:-:S05]  /*74fa0*/  IMAD.X R29, R14, 0x1, R25, P6 ;  /* 0x000000010e1d7824 */ /* 0x000fca00030e0619 */
[----:B------:R0:W-:Y:S04]  /*74fb0*/  STL.64 [R1+0x10a8], R28 ;  /* 0x0010a81c01007387 */ /* 0x0001e80000100a00 */
[----:B0-----:R-:W2:Y:S01]  /*74fc0*/  LDL R29, [R1+0x4] ;  /* 0x00000400011d7983 */ /* 0x001ea20000100800 */
[----:B------:R-:W-:-:S05]  /*74fd0*/  IADD3 R28, P6, PT, R13, R11, RZ ;  /* 0x0000000b0d1c7210 */ /* 0x000fca0007fde0ff */
[----:B--2---:R-:W-:-:S05]  /*74fe0*/  IMAD.X R29, R14, 0x1, R29, P6 ;  /* 0x000000010e1d7824 */ /* 0x004fca00030e061d */
[----:B------:R0:W-:Y:S02]  /*74ff0*/  STL.64 [R1+0x10a0], R28 ;  /* 0x0010a01c01007387 */ /* 0x0001e40000100a00 */
[----:B0-----:R-:W-:Y:S02]  /*75000*/  IADD3 R28, P6, PT, R13, R10, RZ ;  /* 0x0000000a0d1c7210 */ /* 0x001fe40007fde0ff */
[----:B------:R-:W-:Y:S03]  /*75010*/  STL.64 [R1+0x30d8], R10 ;  /* 0x0030d80a01007387 */ /* 0x000fe60000100a00 */
[----:B------:R-:W-:-:S05]  /*75020*/  IMAD.X R29, R14, 0x1, R8, P6 ;  /* 0x000000010e1d7824 */ /* 0x000fca00030e0608 */
[----:B------:R0:W-:Y:S02]  /*75030*/  STL.64 [R1+0x1098], R28 ;  /* 0x0010981c01007387 */ /* 0x0001e40000100a00 */
[----:B0-----:R-:W-:Y:S01]  /*75040*/  IMAD.MOV.U32 R28, RZ, RZ, R16 ;  /* 0x000000ffff1c7224 */ /* 0x001fe200078e0010 */
[----:B------:R-:W-:Y:S01]  /*75050*/  IADD3 R16, P6, PT, R13, R9, RZ ;  /* 0x000000090d107210 */ /* 0x000fe20007fde0ff */
[----:B------:R-:W-:Y:S02]  /*75060*/  IMAD.MOV.U32 R29, RZ, RZ, R23 ;  /* 0x000000ffff1d7224 */ /* 0x000fe400078e0017 */
[----:B------:R-:W-:Y:S02]  /*75070*/  IMAD.MOV.U32 R23, RZ, RZ, R17 ;  /* 0x000000ffff177224 */ /* 0x000fe400078e0011 */
[----:B------:R-:W-:-:S05]  /*75080*/  IMAD.X R17, R14, 0x1, R7, P6 ;  /* 0x000000010e117824 */ /* 0x000fca00030e0607 */
[----:B------:R0:W-:Y:S02]  /*75090*/  STL.64 [R1+0x2788], R16 ;  /* 0x0027881001007387 */ /* 0x0001e40000100a00 */
[----:B0-----:R-:W-:Y:S01]  /*750a0*/  IMAD.MOV.U32 R16, RZ, RZ, R14 ;  /* 0x000000ffff107224 */ /* 0x001fe200078e000e */
[----:B------:R-:W-:Y:S01]  /*750b0*/  IADD3 R14, P6, PT, R13, R6, RZ ;  /* 0x000000060d0e7210 */ /* 0x000fe20007fde0ff */
[----:B------:R-:W-:-:S04]  /*750c0*/  IMAD.MOV.U32 R17, RZ, RZ, R15 ;  /* 0x000000ffff117224 */ /* 0x000fc800078e000f */
        /* <DEDUP_REMOVED lines=9> */
[----:B------:R-:W-:-:S03]  /*75160*/  IADD3 R10, P6, PT, R13, R22, RZ ;  /* 0x000000160d0a7210 */ /* 0x000fc60007fde0ff */
[----:B------:R-:W4:Y:S04]  /*75170*/  LDL.LU R13, [R1+0x30e0] ;  /* 0x0030e000010d7983 */ /* 0x000f280000300800 */
[----:B------:R-:W-:Y:S04]  /*75180*/  STL [R1+0x1068], R10 ;  /* 0x0010680a01007387 */ /* 0x000fe80000100800 */
[----:B------:R0:W-:Y:S02]  /*75190*/  STL.64 [R1+0x30d0], R20 ;  /* 0x0030d01401007387 */ /* 0x0001e40000100a00 */
[----:B0-----:R-:W-:-:S02]  /*751a0*/  IMAD.MOV.U32 R20, RZ, RZ, R10 ;  /* 0x000000ffff147224 */ /* 0x001fc400078e000a */
[----:B------:R-:W-:Y:S02]  /*751b0*/  IMAD.MOV.U32 R21, RZ, RZ, R11 ;  /* 0x000000ffff157224 */ /* 0x000fe400078e000b */
[----:B------:R-:W3:Y:S04]  /*751c0*/  LDL.LU.64 R10, [R1+0x30d8] ;  /* 0x0030d800010a7983 */ /* 0x000ee80000300a00 */
[----:B--2---:R0:W-:Y:S04]  /*751d0*/  STL.64 [R1+0x30c8], R14 ;  /* 0x0030c80e01007387 */ /* 0x0041e80000100a00 */
[----:B0-----:R-:W2:Y:S04]  /*751e0*/  LDL R14, [R1+0x4] ;  /* 0x00000400010e7983 */ /* 0x001ea80000100800 */
[----:B------:R-:W2:Y:S01]  /*751f0*/  LDL.LU R15, [R1+0x57c] ;  /* 0x00057c00010f7983 */ /* 0x000ea20000300800 */
[----:B----4-:R-:W-:-:S05]  /*75200*/  IMAD.X R21, R16, 0x1, R13, P6 ;  /* 0x0000000110157824 */ /* 0x010fca00030e060d */
[----:B------:R0:W-:Y:S01]  /*75210*/  STL [R1+0x106c], R21 ;  /* 0x00106c1501007387 */ /* 0x0001e20000100800 */
[----:B--2---:R-:W-:Y:S02]  /*75220*/  SHF.R.S32.HI R16, RZ, 0x1f, R15 ;  /* 0x0000001fff107819 */ /* 0x004fe4000001140f */
[----:B------:R-:W-:-:S05]  /*75230*/  IADD3 R20, P6, PT, R15, R12, RZ ;  /* 0x0000000c0f147210 */ /* 0x000fca0007fde0ff */
[----:B0-----:R-:W-:-:S05]  /*75240*/  IMAD.X R21, R16, 0x1, R25, P6 ;  /* 0x0000000110157824 */ /* 0x001fca00030e0619 */
        /* <DEDUP_REMOVED lines=22> */
[----:B------:R0:W-:Y:S04]  /*753b0*/  STL.64 [R1+0x1010], R14 ;  /* 0x0010100e01007387 */ /* 0x0001e80000100a00 */
[----:B0-----:R-:W3:Y:S04]  /*753c0*/  LDL.LU.64 R14, [R1+0x30c8] ;  /* 0x0030c800010e7983 */ /* 0x001ee80000300a00 */
[----:B---3--:R0:W-:Y:S04]  /*753d0*/  STL.64 [R1+0x30c0], R14 ;  /* 0x0030c00e01007387 */ /* 0x0081e80000100a00 */
[----:B0-----:R-:W3:Y:S04]  /*753e0*/  LDL R15, [R1+0x574] ;  /* 0x00057400010f7983 */ /* 0x001ee80000100800 */
[----:B------:R0:W-:Y:S01]  /*753f0*/  STL [R1+0x30b8], R12 ;  /* 0x0030b80c01007387 */ /* 0x0001e20000100800 */
[----:B---3--:R-:W-:-:S02]  /*75400*/  SHF.R.S32.HI R16, RZ, 0x1f, R15 ;  /* 0x0000001fff107819 */ /* 0x008fc4000001140f */
[----:B------:R-:W-:Y:S02]  /*75410*/  IADD3 R14, P6, PT, R15, R12, RZ ;  /* 0x0000000c0f0e7210 */ /* 0x000fe40007fde0ff */
[----:B0-----:R-:W3:Y:S03]  /*75420*/  LDL.LU R12, [R1+0x574] ;  /* 0x00057400010c7983 */ /* 0x001ee60000300800 */
[----:B------:R-:W-:-:S05]  /*75430*/  IMAD.X R15, R16, 0x1, R25, P6 ;  /* 0x00000001100f7824 */ /* 0x000fca00030e0619 */
[----:B------:R0:W-:Y:S04]  /*75440*/  STL.64 [R1+0x1000], R14 ;  /* 0x0010000e01007387 */ /* 0x0001e80000100a00 */
[----:B0-----:R-:W4:Y:S01]  /*75450*/  LDL R15, [R1+0x4] ;  /* 0x00000400010f7983 */ /* 0x001f220000100800 */
[----:B---3--:R-:W-:-:S05]  /*75460*/  IADD3 R14, P6, PT, R12, R11, RZ ;  /* 0x0000000b0c0e7210 */ /* 0x008fca0007fde0ff */
        /* <DEDUP_REMOVED lines=21> */
[----:B------:R-:W-:-:S05]  /*755c0*/  IMAD.X R7, R16, 0x1, R13, P6 ;  /* 0x0000000110077824 */ /* 0x000fca00030e060d */
[----:B------:R-:W-:Y:S04]  /*755d0*/  STL.64 [R1+0xfc0], R6 ;  /* 0x000fc00601007387 */ /* 0x000fe80000100a00 */
[----:B---3--:R0:W-:Y:S04]  /*755e0*/  STL.64 [R1+0x30a0], R14 ;  /* 0x0030a00e01007387 */ /* 0x0081e80000100a00 */
[----:B0-----:R-:W3:Y:S04]  /*755f0*/  LDL R14, [R1+0x4] ;  /* 0x00000400010e7983 */ /* 0x001ee80000100800 */
[----:B------:R-:W2:Y:S04]  /*75600*/  LDL.LU R15, [R1+0x578] ;  /* 0x00057800010f7983 */ /* 0x000ea80000300800 */
[----:B----4-:R-:W-:Y:S01]  /*75610*/  STL.64 [R1+0x30a8], R12 ;  /* 0x0030a80c01007387 */ /* 0x010fe20000100a00 */
[----:B--2---:R-:W-:-:S02]  /*75620*/  SHF.R.S32.HI R16, RZ, 0x1f, R15 ;  /* 0x0000001fff107819 */ /* 0x004fc4000001140f */
[----:B------:R-:W-:-:S05]  /*75630*/  IADD3 R6, P6, PT, R15, R12, RZ ;  /* 0x0000000c0f067210 */ /* 0x000fca0007fde0ff */
[----:B------:R-:W-:-:S05]  /*75640*/  IMAD.X R7, R16, 0x1, R25, P6 ;  /* 0x0000000110077824 */ /* 0x000fca00030e0619 */
[----:B------:R0:W-:Y:S04]  /*75650*/  STL.64 [R1+0xfb0], R6 ;  /* 0x000fb00601007387 */ /* 0x0001e80000100a00 */
[----:B0-----:R-:W2:Y:S01]  /*75660*/  LDL.LU.64 R6, [R1+0x30b0] ;  /* 0x0030b00001067983 */ /* 0x001ea20000300a00 */
[----:B------:R-:W-:-:S05]  /*75670*/  IADD3 R12, P6, PT, R15, R11, RZ ;  /* 0x0000000b0f0c7210 */ /* 0x000fca0007fde0ff */
[----:B---3--:R-:W-:-:S05]  /*75680*/  IMAD.X R13, R16, 0x1, R14, P6 ;  /* 0x00000001100d7824 */ /* 0x008fca00030e060e */
[----:B------:R0:W-:Y:S02]  /*75690*/  STL.64 [R1+0xfa8], R12 ;  /* 0x000fa80c01007387 */ /* 0x0001e40000100a00 */
[----:B0-----:R-:W-:Y:S02]  /*756a0*/  IADD3 R12, P6, PT, R15, R10, RZ ;  /* 0x0000000a0f0c7210 */ /* 0x001fe40007fde0ff */
[----:B------:R-:W-:Y:S03]  /*756b0*/  STL [R1+0x309c], R8 ;  /* 0x00309c0801007387 */ /* 0x000fe60000100800 */
[----:B------:R-:W-:-:S05]  /*756c0*/  IMAD.X R13, R16, 0x1, R8, P6 ;  /* 0x00000001100d7824 */ /* 0x000fca00030e0608 */
[----:B------:R0:W-:Y:S02]  /*756d0*/  STL.64 [R1+0xfa0], R12 ;  /* 0x000fa00c01007387 */ /* 0x0001e40000100a00 */
[----:B0-----:R-:W-:-:S05]  /*756e0*/  IADD3 R12, P6, PT, R15, R9, RZ ;  /* 0x000000090f0c7210 */ /* 0x001fca0007fde0ff */
[----:B--2---:R-:W-:-:S05]  /*756f0*/  IMAD.X R13, R16, 0x1, R7, P6 ;  /* 0x00000001100d7824 */ /* 0x004fca00030e0607 */
        /* <DEDUP_REMOVED lines=8> */
[----:B------:R0:W-:Y:S02]  /*75780*/  STL.64 [R1+0xf88], R12 ;  /* 0x000f880c01007387 */ /* 0x0001e40000100a00 */
[----:B0-----:R-:W-:-:S05]  /*75790*/  IADD3 R12, P6, PT, R15, R2, RZ ;  /* 0x000000020f0c7210 */ /* 0x001fca0007fde0ff */
[----:B------:R-:W-:-:S05]  /*757a0*/  IMAD.X R13, R16, 0x1, R0, P6 ;  /* 0x00000001100d7824 */ /* 0x000fca00030e0600 */
[----:B------:R0:W-:Y:S04]  /*757b0*/  STL.64 [R1+0xf80], R12 ;  /* 0x000f800c01007387 */ /* 0x0001e80000100a00 */
[----:B0-----:R-:W3:Y:S01]  /*757c0*/  LDL.LU.64 R12, [R1+0x30a8] ;  /* 0x0030a800010c7983 */ /* 0x001ee20000300a00 */
[----:B------:R-:W-:-:S05]  /*757d0*/  IADD3 R14, P6, PT, R15, R22, RZ ;  /* 0x000000160f0e7210 */ /* 0x000fca0007fde0ff */
[----:B---3--:R-:W-:-:S05]  /*757e0*/  IMAD.X R15, R16, 0x1, R13, P6 ;  /* 0x00000001100f7824 */ /* 0x008fca00030e060d */
[----:B------:R0:W-:Y:S04]  /*757f0*/  STL.64 [R1+0xf70], R14 ;  /* 0x000f700e01007387 */ /* 0x0001e80000100a00 */
[----:B0-----:R-:W3:Y:S01]  /*75800*/  LDL.LU.64 R14, [R1+0x30a0] ;  /* 0x0030a000010e7983 */ /* 0x001ee20000300a00 */
[----:B--2---:R-:W-:Y:S01]  /*75810*/  SHF.R.S32.HI R8, RZ, 0x1f, R5 ;  /* 0x0000001fff087819 */ /* 0x004fe20000011405 */
[----:B---3--:R-:W-:-:S05]  /*75820*/  IMAD.MOV.U32 R16, RZ, RZ, R14 ;  /* 0x000000ffff107224 */ /* 0x008fca00078e000e */
[----:B------:R0:W-:Y:S01]  /*75830*/  STL.64 [R1+0x3090], R16 ;  /* 0x0030901001007387 */ /* 0x0001e20000100a00 */
[----:B------:R-:W-:Y:S02]  /*75840*/  IMAD.MOV.U32 R14, RZ, RZ, R28 ;  /* 0x000000ffff0e7224 */ /* 0x000fe400078e001c */
[----:B------:R-:W-:Y:S02]  /*75850*/  IMAD.MOV.U32 R28, RZ, RZ, R23 ;  /* 0x000000ffff1c7224 */ /* 0x000fe400078e0017 */
[----:B------:R-:W2:Y:S01]  /*75860*/  LDL R23, [R1+0x56c] ;  /* 0x00056c0001177983 */ /* 0x000ea20000100800 */
[----:B0-----:R-:W-:-:S03]  /*75870*/  IADD3 R16, P6, PT, R5, R12, RZ ;  /* 0x0000000c05107210 */ /* 0x001fc60007fde0ff */
[----:B------:R0:W-:Y:S02]  /*75880*/  STL [R1+0xc], R8 ;  /* 0x00000c0801007387 */ /* 0x0001e40000100800 */
[----:B------:R-:W-:Y:S02]  /*75890*/  IMAD.X R17, R8, 0x1, R25, P6 ;  /* 0x0000000108117824 */ /* 0x000fe400030e0619 */
[----:B0-----:R-:W3:Y:S04]  /*758a0*/  LDL.LU R8, [R1+0x309c] ;  /* 0x00309c0001087983 */ /* 0x001ee80000300800 */
[----:B------:R0:W-:Y:S04]  /*758b0*/  STL [R1+0x3088], R25 ;  /* 0x0030881901007387 */ /* 0x0001e80000100800 */
[----:B0-----:R-:W4:Y:S04]  /*758c0*/  LDL.LU R25, [R1+0xc] ;  /* 0x00000c0001197983 */ /* 0x001f280000300800 */
[----:B------:R0:W-:Y:S04]  /*758d0*/  STL.64 [R1+0xf50], R16 ;  /* 0x000f501001007387 */ /* 0x0001e80000100a00 */
[----:B0-----:R-:W4:Y:S01]  /*758e0*/  LDL R17, [R1+0x4] ;  /* 0x0000040001117983 */ /* 0x001f220000100800 */
[----:B------:R-:W-:-:S05]  /*758f0*/  IADD3 R16, P6, PT, R5, R11, RZ ;  /* 0x0000000b05107210 */ /* 0x000fca0007fde0ff */
[----:B----4-:R-:W-:-:S05]  /*75900*/  IMAD.X R17, R25, 0x1, R17, P6 ;  /* 0x0000000119117824 */ /* 0x010fca00030e0611 */
[----:B------:R0:W-:Y:S04]  /*75910*/  STL.64 [R1+0xf48], R16 ;  /* 0x000f481001007387 */ /* 0x0001e80000100a00 */
[----:B------:R1:W-:Y:S01]  /*75920*/  STL.64 [R1+0x3080], R10 ;  /* 0x0030800a01007387 */ /* 0x0003e20000100a00 */
[----:B0-----:R-:W-:Y:S01]  /*75930*/  IADD3 R16, P6, PT, R5, R10, RZ ;  /* 0x0000000a05107210 */ /* 0x001fe20007fde0ff */
[----:B-1----:R-:W-:Y:S02]  /*75940*/  IMAD.MOV.U32 R11, RZ, RZ, R5 ;  /* 0x000000ffff0b7224 */ /* 0x002fe400078e0005 */
[----:B------:R-:W4:Y:S02]  /*75950*/  LDL.LU R5, [R1+0x3098] ;  /* 0x0030980001057983 */ /* 0x000f240000300800 */
        /* <DEDUP_REMOVED lines=8> */
[----:B----4-:R-:W-:Y:S02]  /*759e0*/  IADD3 R16, P6, PT, R11, R5, RZ ;  /* 0x000000050b107210 */ /* 0x010fe40007fde0ff */
[----:B------:R-:W-:Y:S03]  /*759f0*/  STL [R1+0x3078], R5 ;  /* 0x0030780501007387 */ /* 0x000fe60000100800 */
[----:B------:R-:W-:-:S05]  /*75a00*/  IMAD.X R17, R25, 0x1, R3, P6 ;  /* 0x0000000119117824 */ /* 0x000fca00030e0603 */
[----:B------:R0:W-:Y:S02]  /*75a10*/  STL.64 [R1+0xf28], R16 ;  /* 0x000f281001007387 */ /* 0x0001e40000100a00 */
[----:B0-----:R-:W-:-:S05]  /*75a20*/  IADD3 R16, P6, PT, R11, R2, RZ ;  /* 0x000000020b107210 */ /* 0x001fca0007fde0ff */
[----:B------:R-:W-:Y:S01]  /*75a30*/  IMAD.X R17, R25, 0x1, R0, P6 ;  /* 0x0000000119117824 */ /* 0x000fe200030e0600 */
[----:B------:R-:W-:-:S04]  /*75a40*/  IADD3 R10, P6, PT, R11, R22, RZ ;  /* 0x000000160b0a7210 */ /* 0x000fc80007fde0ff */
[----:B------:R0:W-:Y:S01]  /*75a50*/  STL.64 [R1+0xf20], R16 ;  /* 0x000f201001007387 */ /* 0x0001e20000100a00 */
[----:B------:R-:W-:-:S03]  /*75a60*/  IMAD.X R11, R25, 0x1, R13, P6 ;  /* 0x00000001190b7824 */ /* 0x000fc600030e060d */
[----:B0-----:R-:W3:Y:S04]  /*75a70*/  LDL.LU.64 R16, [R1+0x3090] ;  /* 0x0030900001107983 */ /* 0x001ee80000300a00 */
[----:B------:R-:W4:Y:S01]  /*75a80*/  LDL.LU R25, [R1+0x3088] ;  /* 0x0030880001197983 */ /* 0x000f220000300800 */
[----:B--2---:R-:W-:-:S03]  /*75a90*/  SHF.R.S32.HI R5, RZ, 0x1f, R23 ;  /* 0x0000001fff057819 */ /* 0x004fc60000011417 */
[----:B------:R0:W-:Y:S04]  /*75aa0*/  STL.64 [R1+0xf10], R10 ;  /* 0x000f100a01007387 */ /* 0x0001e80000100a00 */
[----:B------:R1:W-:Y:S01]  /*75ab0*/  STL [R1+0x306c], R12 ;  /* 0x00306c0c01007387 */ /* 0x0003e20000100800 */
[----:B0-----:R-:W-:-:S03]  /*75ac0*/  IADD3 R10, P6, PT, R23, R12, RZ ;  /* 0x0000000c170a7210 */ /* 0x001fc60007fde0ff */
[----:B-1----:R-:W2:Y:S04]  /*75ad0*/  LDL.LU R12, [R1+0x56c] ;  /* 0x00056c00010c7983 */ /* 0x002ea80000300800 */
[----:B------:R-:W-:Y:S01]  /*75ae0*/  STL [R1+0xc], R5 ;  /* 0x00000c0501007387 */ /* 0x000fe20000100800 */
[----:B----4-:R-:W-:-:S05]  /*75af0*/  IMAD.X R11, R5, 0x1, R25, P6 ;  /* 0x00000001050b7824 */ /* 0x010fca00030e0619 */
[----:B------:R0:W-:Y:S04]  /*75b00*/  STL.64 [R1+0xf00], R10 ;  /* 0x000f000a01007387 */ /* 0x0001e80000100a00 */
[----:B0-----:R-:W2:Y:S04]  /*75b10*/  LDL.LU.64 R10, [R1+0x3080] ;  /* 0x00308000010a7983 */ /* 0x001ea80000300a00 */
[----:B------:R0:W-:Y:S04]  /*75b20*/  STL.64 [R1+0x3070], R24 ;  /* 0x0030701801007387 */ /* 0x0001e80000100a00 */
[----:B------:R-:W4:Y:S04]  /*75b30*/  LDL.LU R23, [R1+0x560] ;  /* 0x0005600001177983 */ /* 0x000f280000300800 */
[----:B0-----:R-:W3:Y:S01]  /*75b40*/  LDL R25, [R1+0x4] ;  /* 0x0000040001197983 */ /* 0x001ee20000100800 */
[----:B--2---:R-:W-:-:S05]  /*75b50*/  IADD3 R24, P6, PT, R12, R11, RZ ;  /* 0x0000000b0c187210 */ /* 0x004fca0007fde0ff */
[----:B---3--:R-:W-:-:S05]  /*75b60*/  IMAD.X R25, R5, 0x1, R25, P6 ;  /* 0x0000000105197824 */ /* 0x008fca00030e0619 */
[----:B------:R0:W-:Y:S02]  /*75b70*/  STL.64 [R1+0xef8], R24 ;  /* 0x000ef81801007387 */ /* 0x0001e40000100a00 */
[----:B0-----:R-:W-:-:S05]  /*75b80*/  IADD3 R24, P6, PT, R12, R10, RZ ;  /* 0x0000000a0c187210 */ /* 0x001fca0007fde0ff */
[----:B------:R-:W-:Y:S02]  /*75b90*/  IMAD.X R25, R5, 0x1, R8, P6 ;  /* 0x0000000105197824 */ /* 0x000fe400030e0608 */
[----:B------:R-:W2:Y:S04]  /*75ba0*/  LDL.LU R5, [R1+0x3078] ;  /* 0x0030780001057983 */ /* 0x000ea80000300800 */
[----:B------:R0:W-:Y:S04]  /*75bb0*/  STL.64 [R1+0xef0], R24 ;  /* 0x000ef01801007387 */ /* 0x0001e80000100a00 */
[----:B------:R1:W-:Y:S01]  /*75bc0*/  STL [R1+0x3068], R9 ;  /* 0x0030680901007387 */ /* 0x0003e20000100800 */
[----:B0-----:R-:W-:-:S03]  /*75bd0*/  IADD3 R24, P6, PT, R12, R9, RZ ;  /* 0x000000090c187210 */ /* 0x001fc60007fde0ff */
[----:B-1----:R-:W3:Y:S02]  /*75be0*/  LDL.LU R9, [R1+0xc] ;  /* 0x00000c0001097983 */ /* 0x002ee40000300800 */
[----:B---3--:R-:W-:-:S05]  /*75bf0*/  IMAD.X R25, R9, 0x1, R7, P6 ;  /* 0x0000000109197824 */ /* 0x008fca00030e0607 */
[----:B------:R0:W-:Y:S04]  /*75c00*/  STL.64 [R1+0xee8], R24 ;  /* 0x000ee81801007387 */ /* 0x0001e80000100a00 */
[----:B------:R2:W-:Y:S01]  /*75c10*/  STL.64 [R1+0x3060], R6 ;  /* 0x0030600601007387 */ /* 0x0005e20000100a00 */
[----:B0-----:R-:W-:-:S05]  /*75c20*/  IADD3 R24, P6, PT, R12, R6, RZ ;  /* 0x000000060c187210 */ /* 0x001fca0007fde0ff */
[----:B------:R-:W-:Y:S01]  /*75c30*/  IMAD.X R25, R9, 0x1, R4, P6 ;  /* 0x0000000109197824 */ /* 0x000fe200030e0604 */
[----:B--2---:R-:W-:-:S05]  /*75c40*/  IADD3 R6, P6, PT, R12, R5, RZ ;  /* 0x000000050c067210 */ /* 0x004fca0007fde0ff */
[----:B------:R-:W-:Y:S01]  /*75c50*/  IMAD.X R7, R9, 0x1, R3, P6 ;  /* 0x0000000109077824 */ /* 0x000fe200030e0603 */
[----:B------:R0:W-:Y:S04]  /*75c60*/  STL.64 [R1+0xee0], R24 ;  /* 0x000ee01801007387 */ /* 0x0001e80000100a00 */
[----:B0-----:R-:W2:Y:S04]  /*75c70*/  LDL.LU.64 R24, [R1+0x3070] ;  /* 0x0030700001187983 */ /* 0x001ea80000300a00 */
[----:B------:R0:W-:Y:S02]  /*75c80*/  STL.64 [R1+0xed8], R6 ;  /* 0x000ed80601007387 */ /* 0x0001e40000100a00 */
[----:B0-----:R-:W-:-:S05]  /*75c90*/  IADD3 R6, P6, PT, R12, R2, RZ ;  /* 0x000000020c067210 */ /* 0x001fca0007fde0ff */
[----:B------:R-:W-:-:S05]  /*75ca0*/  IMAD.X R7, R9, 0x1, R0, P6 ;  /* 0x0000000109077824 */ /* 0x000fca00030e0600 */
[----:B------:R0:W-:Y:S02]  /*75cb0*/  STL.64 [R1+0xed0], R6 ;  /* 0x000ed00601007387 */ /* 0x0001e40000100a00 */
[----:B0-----:R-:W-:Y:S02]  /*75cc0*/  IADD3 R6, P6, PT, R12, R22, RZ ;  /* 0x000000160c067210 */ /* 0x001fe40007fde0ff */
[----:B------:R-:W3:Y:S04]  /*75cd0*/  LDL.LU R12, [R1+0x306c] ;  /* 0x00306c00010c7983 */ /* 0x000ee80000300800 */
[----:B----4-:R0:W-:Y:S04]  /*75ce0*/  STL.64 [R1+0x3058], R22 ;  /* 0x0030581601007387 */ /* 0x0101e80000100a00 */
[----:B0-----:R-:W4:Y:S04]  /*75cf0*/  LDL.LU R22, [R1+0x4b8] ;  /* 0x0004b80001167983 */ /* 0x001f280000300800 */
[----:B------:R-:W2:Y:S01]  /*75d00*/  LDL.LU R23, [R1+0x568] ;  /* 0x0005680001177983 */ /* 0x000ea20000300800 */
[----:B------:R-:W-:-:S05]  /*75d10*/  IMAD.X R7, R9, 0x1, R13, P6 ;  /* 0x0000000109077824 */ /* 0x000fca00030e060d */
[----:B------:R3:W-:Y:S01]  /*75d20*/  STL.64 [R1+0xec0], R6 ;  /* 0x000ec00601007387 */ /* 0x0007e20000100a00 */
[----:B--2---:R-:W-:Y:S02]  /*75d30*/  SHF.R.S32.HI R9, RZ, 0x1f, R23 ;  /* 0x0000001fff097819 */ /* 0x004fe40000011417 */
[----:B---3--:R-:W-:-:S05]  /*75d40*/  IADD3 R6, P6, PT, R23, R12, RZ ;  /* 0x0000000c17067210 */ /* 0x008fca0007fde0ff */
[----:B------:R-:W-:Y:S01]  /*75d50*/  IMAD.X R7, R9, 0x1, R25, P6 ;  /* 0x0000000109077824 */ /* 0x000fe200030e0619 */
[----:B------:R-:W-:Y:S04]  /*75d60*/  STL [R1+0xc], R9 ;  /* 0x00000c0901007387 */ /* 0x000fe80000100800 */
[----:B------:R0:W-:Y:S04]  /*75d70*/  STL.64 [R1+0xeb0], R6 ;  /* 0x000eb00601007387 */ /* 0x0001e80000100a00 */
[----:B0-----:R-:W2:Y:S01]  /*75d80*/  LDL R7, [R1+0x4] ;  /* 0x0000040001077983 */ /* 0x001ea20000100800 */
[----:B------:R-:W-:-:S05]  /*75d90*/  IADD3 R6, P6, PT, R23, R11, RZ ;  /* 0x0000000b17067210 */ /* 0x000fca0007fde0ff */
[----:B--2---:R-:W-:Y:S02]  /*75da0*/  IMAD.X R7, R9, 0x1, R7, P6 ;  /* 0x0000000109077824 */ /* 0x004fe400030e0607 */
[----:B------:R-:W2:Y:S04]  /*75db0*/  LDL.LU R9, [R1+0x3068] ;  /* 0x0030680001097983 */ /* 0x000ea80000300800 */
[----:B------:R0:W-:Y:S04]  /*75dc0*/  STL.64 [R1+0xea8], R6 ;  /* 0x000ea80601007387 */ /* 0x0001e80000100a00 */
[----:B------:R1:W-:Y:S01]  /*75dd0*/  STL [R1+0x3050], R10 ;  /* 0x0030500a01007387 */ /* 0x0003e20000100800 */
[----:B0-----:R-:W-:-:S03]  /*75de0*/  IADD3 R6, P6, PT, R23, R10, RZ ;  /* 0x0000000a17067210 */ /* 0x001fc60007fde0ff */
[----:B-1----:R-:W3:Y:S02]  /*75df0*/  LDL.LU R10, [R1+0xc] ;  /* 0x00000c00010a7983 */ /* 0x002ee40000300800 */
[----:B---3--:R-:W-:-:S05]  /*75e00*/  IMAD.X R7, R10, 0x1, R8, P6 ;  /* 0x000000010a077824 */ /* 0x008fca00030e0608 */
[----:B------:R0:W-:Y:S04]  /*75e10*/  STL.64 [R1+0xea0], R6 ;  /* 0x000ea00601007387 */ /* 0x0001e80000100a00 */
[----:B0-----:R-:W3:Y:S04]  /*75e20*/  LDL.LU.64 R6, [R1+0x3060] ;  /* 0x0030600001067983 */ /* 0x001ee80000300a00 */
[----:B------:R0:W-:Y:S02]  /*75e30*/  STL.64 [R1+0x3048], R16 ;  /* 0x0030481001007387 */ /* 0x0001e40000100a00 */
[----:B0-----:R-:W-:-:S02]  /*75e40*/  IMAD.MOV.U32 R17, RZ, RZ, R23 ;  /* 0x000000ffff117224 */ /* 0x001fc400078e0017 */
[----:B----4-:R-:W-:-:S03]  /*75e50*/  IMAD.MOV.U32 R16, RZ, RZ, R22 ;  /* 0x000000ffff107224 */ /* 0x010fc600078e0016 */
[----:B--2---:R-:W-:-:S05]  /*75e60*/  IADD3 R22, P6, PT, R17, R9, RZ ;  /* 0x0000000911167210 */ /* 0x004fca0007fde0ff */
[----:B---3--:R-:W-:-:S05]  /*75e70*/  IMAD.X R23, R10, 0x1, R7, P6 ;  /* 0x000000010a177824 */ /* 0x008fca00030e0607 */
[----:B------:R0:W-:Y:S02]  /*75e80*/  STL.64 [R1+0xe98], R22 ;  /* 0x000e981601007387 */ /* 0x0001e40000100a00 */
[----:B0-----:R-:W-:-:S05]  /*75e90*/  IADD3 R22, P6, PT, R17, R6, RZ ;  /* 0x0000000611167210 */ /* 0x001fca0007fde0ff */
[----:B------:R-:W-:-:S05]  /*75ea0*/  IMAD.X R23, R10, 0x1, R4, P6 ;  /* 0x000000010a177824 */ /* 0x000fca00030e0604 */
[----:B------:R0:W-:Y:S04]  /*75eb0*/  STL.64 [R1+0xe90], R22 ;  /* 0x000e901601007387 */ /* 0x0001e80000100a00 */
[----:B------:R1:W-:Y:S01]  /*75ec0*/  STL.64 [R1+0x3040], R4 ;  /* 0x0030400401007387 */ /* 0x0003e20000100a00 */
[----:B0-----:R-:W-:-:S03]  /*75ed0*/  IADD3 R22, P6, PT, R17, R5, RZ ;  /* 0x0000000511167210 */ /* 0x001fc60007fde0ff */
[----:B-1----:R-:W2:Y:S02]  /*75ee0*/  LDL R4, [R1+0x4] ;  /* 0x0000040001047983 */ /* 0x002ea40000100800 */
[----:B------:R-:W-:-:S05]  /*75ef0*/  IMAD.X R23, R10, 0x1, R3, P6 ;  /* 0x000000010a177824 */ /* 0x000fca00030e0603 */
[----:B------:R0:W-:Y:S02]  /*75f00*/  STL.64 [R1+0xe88], R22 ;  /* 0x000e881601007387 */ /* 0x0001e40000100a00 */
[----:B0-----:R-:W-:-:S05]  /*75f10*/  IADD3 R22, P6, PT, R17, R2, RZ ;  /* 0x0000000211167210 */ /* 0x001fca0007fde0ff */
[----:B------:R-:W-:-:S05]  /*75f20*/  IMAD.X R23, R10, 0x1, R0, P6 ;  /* 0x000000010a177824 */ /* 0x000fca00030e0600 */
[----:B------:R0:W-:Y:S04]  /*75f30*/  STL.64 [R1+0xe80], R22 ;  /* 0x000e801601007387 */ /* 0x0001e80000100a00 */
[----:B0-----:R-:W3:Y:S01]  /*75f40*/  LDL.LU.64 R22, [R1+0x3058] ;  /* 0x0030580001167983 */ /* 0x001ee20000300a00 */
[----:B------:R-:W-:Y:S01]  /*75f50*/  IMAD.MOV.U32 R5, RZ, RZ, R16 ;  /* 0x000000ffff057224 */ /* 0x000fe200078e0010 */
[----:B---3--:R-:W-:-:S05]  /*75f60*/  IADD3 R16, P6, PT, R17, R22, RZ ;  /* 0x0000001611107210 */ /* 0x008fca0007fde0ff */
[----:B------:R-:W-:Y:S02]  /*75f70*/  IMAD.X R17, R10, 0x1, R13, P6 ;  /* 0x000000010a117824 */ /* 0x000fe400030e060d */
[----:B------:R-:W3:Y:S04]  /*75f80*/  LDL.LU R10, [R1+0x3050] ;  /* 0x00305000010a7983 */ /* 0x000ee80000300800 */
[----:B------:R0:W-:Y:S02]  /*75f90*/  STL.64 [R1+0xe70], R16 ;  /* 0x000e701001007387 */ /* 0x0001e40000100a00 */
[----:B0-----:R-:W-:Y:S02]  /*75fa0*/  SHF.R.S32.HI R17, RZ, 0x1f, R23 ;  /* 0x0000001fff117819 */ /* 0x001fe40000011417 */
[----:B------:R-:W-:-:S03]  /*75fb0*/  IADD3 R16, P6, PT, R23, R12, RZ ;  /* 0x0000000c17107210 */ /* 0x000fc60007fde0ff */
[----:B------:R-:W-:Y:S04]  /*75fc0*/  STL [R1+0xc], R17 ;  /* 0x00000c1101007387 */ /* 0x000fe80000100800 */
[----:B------:R0:W-:Y:S04]  /*75fd0*/  STL [R1+0x3034], R12 ;  /* 0x0030340c01007387 */ /* 0x0001e80000100800 */
[----:B0-----:R-:W4:Y:S02]  /*75fe0*/  LDL.LU R12, [R1+0xc] ;  /* 0x00000c00010c7983 */ /* 0x001f240000300800 */
[----:B----4-:R-:W-:-:S05]  /*75ff0*/  IMAD.X R17, R12, 0x1, R25, P6 ;  /* 0x000000010c117824 */ /* 0x010fca00030e0619 */
[----:B------:R0:W-:Y:S02]  /*76000*/  STL.64 [R1+0xe58], R16 ;  /* 0x000e581001007387 */ /* 0x0001e40000100a00 */
[----:B0-----:R-:W-:-:S05]  /*76010*/  IADD3 R16, P6, PT, R23, R11, RZ ;  /* 0x0000000b17107210 */ /* 0x001fca0007fde0ff */
[----:B--2---:R-:W-:-:S05]  /*76020*/  IMAD.X R17, R12, 0x1, R4, P6 ;  /* 0x000000010c117824 */ /* 0x004fca00030e0604 */
[----:B------:R0:W-:Y:S04]  /*76030*/  STL.64 [R1+0xe50], R16 ;  /* 0x000e501001007387 */ /* 0x0001e80000100a00 */
[----:B0-----:R-:W2:Y:S01]  /*76040*/  LDL.LU.64 R16, [R1+0x3048] ;  /* 0x0030480001107983 */ /* 0x001ea20000300a00 */
[----:B---3--:R-:W-:-:S03]  /*76050*/  IADD3 R4, P6, PT, R23, R10, RZ ;  /* 0x0000000a17047210 */ /* 0x008fc60007fde0ff */
[----:B--2---:R0:W-:Y:S04]  /*76060*/  STL.64 [R1+0x3038], R16 ;  /* 0x0030381001007387 */ /* 0x0041e80000100a00 */
[----:B------:R-:W-:Y:S01]  /*76070*/  STL.64 [R1+0x3028], R10 ;  /* 0x0030280a01007387 */ /* 0x000fe20000100a00 */
[----:B0-----:R-:W-:Y:S02]  /*76080*/  IMAD.MOV.U32 R17, RZ, RZ, R5 ;  /* 0x000000ffff117224 */ /* 0x001fe400078e0005 */
[----:B------:R-:W-:-:S05]  /*76090*/  IMAD.X R5, R12, 0x1, R8, P6 ;  /* 0x000000010c057824 */ /* 0x000fca00030e0608 */
[----:B------:R0:W-:Y:S02]  /*760a0*/  STL.64 [R1+0xe48], R4 ;  /* 0x000e480401007387 */ /* 0x0001e40000100a00 */
[----:B0-----:R-:W-:-:S05]  /*760b0*/  IADD3 R4, P6, PT, R23, R9, RZ ;  /* 0x0000000917047210 */ /* 0x001fca0007fde0ff */
[----:B------:R-:W-:-:S05]  /*760c0*/  IMAD.X R5, R12, 0x1, R7, P6 ;  /* 0x000000010c057824 */ /* 0x000fca00030e0607 */
[----:B------:R0:W-:Y:S04]  /*760d0*/  STL.64 [R1+0xe40], R4 ;  /* 0x000e400401007387 */ /* 0x0001e80000100a00 */
[----:B0-----:R-:W2:Y:S01]  /*760e0*/  LDL.LU.64 R4, [R1+0x3040] ;  /* 0x0030400001047983 */ /* 0x001ea20000300a00 */
[----:B------:R-:W-:Y:S01]  /*760f0*/  IMAD.MOV.U32 R11, RZ, RZ, R18 ;  /* 0x000000ffff0b7224 */ /* 0x000fe200078e0012 */
[C---:B------:R-:W-:Y:S01]  /*76100*/  IADD3 R18, P6, PT, R23.reuse, R6, RZ ;  /* 0x0000000617127210 */ /* 0x040fe20007fde0ff */
[----:B------:R-:W-:Y:S02]  /*76110*/  IMAD.MOV.U32 R10, RZ, RZ, R24 ;  /* 0x000000ffff0a7224 */ /* 0x000fe400078e0018 */
[----:B------:R-:W-:Y:S02]  /*76120*/  IMAD.MOV.U32 R24, RZ, RZ, R19 ;  /* 0x000000ffff187224 */ /* 0x000fe400078e0013 */
[----:B--2---:R-:W-:Y:S01]  /*76130*/  IMAD.X R19, R12, 0x1, R4, P6 ;  /* 0x000000010c137824 */ /* 0x004fe200030e0604 */
[----:B------:R-:W-:-:S04]  /*76140*/  IADD3 R16, P6, PT, R23, R5, RZ ;  /* 0x0000000517107210 */ /* 0x000fc80007fde0ff */
[----:B------:R0:W-:Y:S02]  /*76150*/  STL.64 [R1+0x2738], R18 ;  /* 0x0027381201007387 */ /* 0x0001e40000100a00 */
[----:B0-----:R-:W-:Y:S02]  /*76160*/  IMAD.MOV.U32 R19, RZ, RZ, R17 ;  /* 0x000000ffff137224 */ /* 0x001fe400078e0011 */
[----:B------:R-:W-:Y:S02]  /*76170*/  IMAD.X R17, R12, 0x1, R3, P6 ;  /* 0x000000010c117824 */ /* 0x000fe400030e0603 */
[----:B------:R-:W-:-:S03]  /*76180*/  IMAD.MOV.U32 R18, RZ, RZ, R22 ;  /* 0x000000ffff127224 */ /* 0x000fc600078e0016 */
        /* <DEDUP_REMOVED lines=8> */
[----:B------:R0:W-:Y:S02]  /*76210*/  STL.64 [R1+0x2740], R22 ;  /* 0x0027401601007387 */ /* 0x0001e40000100a00 */
[----:B0-----:R-:W-:-:S02]  /*76220*/  IMAD.MOV.U32 R22, RZ, RZ, R25 ;  /* 0x000000ffff167224 */ /* 0x001fc400078e0019 */
[----:B------:R-:W4:Y:S04]  /*76230*/  LDL.LU R25, [R1+0x3030] ;  /* 0x0030300001197983 */ /* 0x000f280000300800 */
[----:B------:R-:W-:Y:S04]  /*76240*/  STL [R1+0x3018], R26 ;  /* 0x0030181a01007387 */ /* 0x000fe80000100800 */
[----:B------:R0:W-:Y:S04]  /*76250*/  STL.64 [R1+0x3020], R28 ;  /* 0x0030201c01007387 */ /* 0x0001e80000100a00 */
[----:B------:R-:W2:Y:S01]  /*76260*/  LDL R23, [R1+0x4] ;  /* 0x0000040001177983 */ /* 0x000ea20000100800 */
[----:B0-----:R-:W-:-:S02]  /*76270*/  IMAD.MOV.U32 R29, RZ, RZ, R10 ;  /* 0x000000ffff1d7224 */ /* 0x001fc400078e000a */
[----:B------:R-:W-:-:S03]  /*76280*/  IMAD.MOV.U32 R28, RZ, RZ, R18 ;  /* 0x000000ffff1c7224 */ /* 0x000fc600078e0012 */
[----:B------:R-:W-:Y:S01]  /*76290*/  SHF.R.S32.HI R26, RZ, 0x1f, R29 ;  /* 0x0000001fff1a7819 */ /* 0x000fe2000001141d */
[----:B------:R-:W-:Y:S01]  /*762a0*/  IMAD.MOV.U32 R18, RZ, RZ, R11 ;  /* 0x000000ffff127224 */ /* 0x000fe200078e000b */
[----:B---3--:R-:W-:-:S05]  /*762b0*/  IADD3 R10, P6, PT, R29, R12, RZ ;  /* 0x0000000c1d0a7210 */ /* 0x008fca0007fde0ff */
[----:B------:R-:W-:-:S05]  /*762c0*/  IMAD.X R11, R26, 0x1, R22, P6 ;  /* 0x000000011a0b7824 */ /* 0x000fca00030e0616 */
[----:B------:R0:W-:Y:S04]  /*762d0*/  STL.64 [R1+0xe08], R10 ;  /* 0x000e080a01007387 */ /* 0x0001e80000100a00 */
[----:B0-----:R-:W3:Y:S04]  /*762e0*/  LDL.LU.64 R10, [R1+0x3028] ;  /* 0x00302800010a7983 */ /* 0x001ee80000300a00 */
[----:B----4-:R0:W-:Y:S02]  /*762f0*/  STL.64 [R1+0x3010], R24 ;  /* 0x0030101801007387 */ /* 0x0101e40000100a00 */
[----:B0-----:R-:W-:-:S02]  /*76300*/  IMAD.MOV.U32 R25, RZ, RZ, R29 ;  /* 0x000000ffff197224 */ /* 0x001fc400078e001d */
[----:B------:R-:W-:-:S03]  /*76310*/  IMAD.MOV.U32 R24, RZ, RZ, R28 ;  /* 0x000000ffff187224 */ /* 0x000fc600078e001c */
[----:B---3--:R-:W-:-:S05]  /*76320*/  IADD3 R28, P6, PT, R25, R11, RZ ;  /* 0x0000000b191c7210 */ /* 0x008fca0007fde0ff */
        /* <DEDUP_REMOVED lines=21> */
[----:B------:R-:W-:Y:S04]  /*76480*/  STL.64 [R1+0xdc8], R24 ;  /* 0x000dc81801007387 */ /* 0x000fe80000100a00 */
[----:B------:R0:W-:Y:S02]  /*76490*/  STL.64 [R1+0x3008], R14 ;  /* 0x0030080e01007387 */ /* 0x0001e40000100a00 */
[----:B0-----:R-:W-:-:S05]  /*764a0*/  IMAD.MOV.U32 R15, RZ, RZ, R18 ;  /* 0x000000ffff0f7224 */ /* 0x001fca00078e0012 */
[----:B------:R-:W-:Y:S02]  /*764b0*/  SHF.R.S32.HI R18, RZ, 0x1f, R15 ;  /* 0x0000001fff127819 */ /* 0x000fe4000001140f */
[----:B------:R-:W-:-:S05]  /*764c0*/  IADD3 R24, P6, PT, R15, R12, RZ ;  /* 0x0000000c0f187210 */ /* 0x000fca0007fde0ff */
[----:B------:R-:W-:-:S05]  /*764d0*/  IMAD.X R25, R18, 0x1, R22, P6 ;  /* 0x0000000112197824 */ /* 0x000fca00030e0616 */
[----:B------:R0:W-:Y:S04]  /*764e0*/  STL.64 [R1+0xdb8], R24 ;  /* 0x000db81801007387 */ /* 0x0001e80000100a00 */
[----:B0-----:R-:W4:Y:S04]  /*764f0*/  LDL.LU.64 R24, [R1+0x3010] ;  /* 0x0030100001187983 */ /* 0x001f280000300a00 */
[----:B----4-:R0:W-:Y:S04]  /*76500*/  STL.64 [R1+0x2ff8], R24 ;  /* 0x002ff81801007387 */ /* 0x0101e80000100a00 */
[----:B------:R1:W-:Y:S01]  /*76510*/  STL [R1+0x3004], R11 ;  /* 0x0030040b01007387 */ /* 0x0003e20000100800 */
[----:B0-----:R-:W-:-:S05]  /*76520*/  IMAD.MOV.U32 R25, RZ, RZ, R15 ;  /* 0x000000ffff197224 */ /* 0x001fca00078e000f */
[----:B------:R-:W-:Y:S02]  /*76530*/  IADD3 R14, P6, PT, R25, R11, RZ ;  /* 0x0000000b190e7210 */ /* 0x000fe40007fde0ff */
[----:B-1----:R-:W4:Y:S03]  /*76540*/  LDL R11, [R1] ;  /* 0x00000000010b7983 */ /* 0x002f260000100800 */
        /* <DEDUP_REMOVED lines=19> */
[----:B0-----:R-:W3:Y:S01]  /*76680*/  LDL.LU.64 R14, [R1+0x3008] ;  /* 0x00300800010e7983 */ /* 0x001ee20000300a00 */
[----:B----4-:R-:W-:-:S05]  /*76690*/  IADD3 R24, P6, PT, R25, R11, RZ ;  /* 0x0000000b19187210 */ /* 0x010fca0007fde0ff */
[----:B------:R-:W-:-:S05]  /*766a0*/  IMAD.X R25, R18, 0x1, R13, P6 ;  /* 0x0000000112197824 */ /* 0x000fca00030e060d */
[----:B------:R0:W-:Y:S04]  /*766b0*/  STL.64 [R1+0xd78], R24 ;  /* 0x000d781801007387 */ /* 0x0001e80000100a00 */
[----:B------:R1:W-:Y:S01]  /*766c0*/  STL.64 [R1+0x2ff0], R12 ;  /* 0x002ff00c01007387 */ /* 0x0003e20000100a00 */
[----:B--2---:R-:W-:Y:S02]  /*766d0*/  SHF.R.S32.HI R18, RZ, 0x1f, R10 ;  /* 0x0000001fff127819 */ /* 0x004fe4000001140a */
[----:B0-----:R-:W-:Y:S01]  /*766e0*/  IADD3 R24, P6, PT, R10, R12, RZ ;  /* 0x0000000c0a187210 */ /* 0x001fe20007fde0ff */
[----:B-1----:R-:W-:Y:S02]  /*766f0*/  IMAD.MOV.U32 R12, RZ, RZ, R11 ;  /* 0x000000ffff0c7224 */ /* 0x002fe400078e000b */
[----:B------:R-:W2:Y:S02]  /*76700*/  LDL.LU R11, [R1+0x3004] ;  /* 0x00300400010b7983 */ /* 0x000ea40000300800 */
[----:B------:R-:W-:-:S02]  /*76710*/  IMAD.X R25, R18, 0x1, R22, P6 ;  /* 0x0000000112197824 */ /* 0x000fc400030e0616 */
[----:B------:R-:W-:Y:S02]  /*76720*/  IMAD.MOV.U32 R13, RZ, RZ, R10 ;  /* 0x000000ffff0d7224 */ /* 0x000fe400078e000a */
[----:B------:R-:W4:Y:S04]  /*76730*/  LDL.LU R10, [R1+0x3000] ;  /* 0x00300000010a7983 */ /* 0x000f280000300800 */
[----:B------:R0:W-:Y:S04]  /*76740*/  STL.64 [R1+0xd58], R24 ;  /* 0x000d581801007387 */ /* 0x0001e80000100a00 */
[----:B0-----:R-:W2:Y:S04]  /*76750*/  LDL.LU.64 R24, [R1+0x2ff8] ;  /* 0x002ff80001187983 */ /* 0x001ea80000300a00 */
[----:B--2---:R0:W-:Y:S02]  /*76760*/  STL.64 [R1+0x2fe0], R24 ;  /* 0x002fe01801007387 */ /* 0x0041e40000100a00 */
[----:B0-----:R-:W-:-:S02]  /*76770*/  IMAD.MOV.U32 R25, RZ, RZ, R13 ;  /* 0x000000ffff197224 */ /* 0x001fc400078e000d */
[----:B------:R-:W-:-:S03]  /*76780*/  IMAD.MOV.U32 R24, RZ, RZ, R12 ;  /* 0x000000ffff187224 */ /* 0x000fc600078e000c */
[C---:B------:R-:W-:Y:S01]  /*76790*/  IADD3 R12, P6, PT, R25.reuse, R11, RZ ;  /* 0x0000000b190c7210 */ /* 0x040fe20007fde0ff */
[----:B------:R0:W-:Y:S04]  /*767a0*/  STL [R1+0x2fe8], R23 ;  /* 0x002fe81701007387 */ /* 0x0001e80000100800 */
[----:B------:R-:W-:Y:S02]  /*767b0*/  IMAD.X R13, R18, 0x1, R23, P6 ;  /* 0x00000001120d7824 */ /* 0x000fe400030e0617 */
[----:B0-----:R-:W2:Y:S04]  /*767c0*/  LDL.LU R23, [R1+0x558] ;  /* 0x0005580001177983 */ /* 0x001ea80000300800 */
[----:B------:R4:W-:Y:S02]  /*767d0*/  STL.64 [R1+0xd50], R12 ;  /* 0x000d500c01007387 */ /* 0x0009e40000100a00 */
[----:B----4-:R-:W-:-:S05]  /*767e0*/  IADD3 R12, P6, PT, R25, R10, RZ ;  /* 0x0000000a190c7210 */ /* 0x010fca0007fde0ff */
        /* <DEDUP_REMOVED lines=14> */
[----:B0-----:R-:W4:Y:S01]  /*768d0*/  LDL.LU.64 R12, [R1+0x2ff0] ;  /* 0x002ff000010c7983 */ /* 0x001f220000300a00 */
[----:B------:R-:W-:-:S05]  /*768e0*/  IADD3 R24, P6, PT, R25, R24, RZ ;  /* 0x0000001819187210 */ /* 0x000fca0007fde0ff */
[----:B----4-:R-:W-:Y:S01]  /*768f0*/  IMAD.X R25, R18, 0x1, R13, P6 ;  /* 0x0000000112197824 */ /* 0x010fe200030e060d */
[----:B--2---:R-:W-:-:S04]  /*76900*/  SHF.R.S32.HI R18, RZ, 0x1f, R23 ;  /* 0x0000001fff127819 */ /* 0x004fc80000011417 */
[----:B------:R0:W-:Y:S04]  /*76910*/  STL.64 [R1+0xd18], R24 ;  /* 0x000d181801007387 */ /* 0x0001e80000100a00 */
[----:B------:R1:W-:Y:S01]  /*76920*/  STL.64 [R1+0x2fd8], R12 ;  /* 0x002fd80c01007387 */ /* 0x0003e20000100a00 */
[----:B0-----:R-:W-:-:S05]  /*76930*/  IADD3 R24, P6, PT, R23, R12, RZ ;  /* 0x0000000c17187210 */ /* 0x001fca0007fde0ff */
[----:B------:R-:W-:Y:S02]  /*76940*/  IMAD.X R25, R18, 0x1, R22, P6 ;  /* 0x0000000112197824 */ /* 0x000fe400030e0616 */
[----:B-1----:R-:W-:Y:S02]  /*76950*/  IMAD.MOV.U32 R13, RZ, RZ, R23 ;  /* 0x000000ffff0d7224 */ /* 0x002fe400078e0017 */
[----:B------:R-:W2:Y:S04]  /*76960*/  LDL.LU R23, [R1+0x2fe8] ;  /* 0x002fe80001177983 */ /* 0x000ea80000300800 */
[----:B------:R0:W-:Y:S04]  /*76970*/  STL.64 [R1+0xd08], R24 ;  /* 0x000d081801007387 */ /* 0x0001e80000100a00 */
[----:B0-----:R-:W4:Y:S04]  /*76980*/  LDL.LU.64 R24, [R1+0x2fe0] ;  /* 0x002fe00001187983 */ /* 0x001f280000300a00 */
[----:B----4-:R0:W-:Y:S02]  /*76990*/  STL.64 [R1+0x2fc8], R24 ;  /* 0x002fc81801007387 */ /* 0x0101e40000100a00 */
[----:B0-----:R-:W-:-:S05]  /*769a0*/  IMAD.MOV.U32 R25, RZ, RZ, R13 ;  /* 0x000000ffff197224 */ /* 0x001fca00078e000d */
[C---:B------:R-:W-:Y:S01]  /*769b0*/  IADD3 R12, P6, PT, R25.reuse, R11, RZ ;  /* 0x0000000b190c7210 */ /* 0x040fe20007fde0ff */
[----:B------:R0:W-:Y:S04]  /*769c0*/  STL [R1+0x2fd0], R11 ;  /* 0x002fd00b01007387 */ /* 0x0001e80000100800 */
[----:B--2---:R-:W-:Y:S01]  /*769d0*/  IMAD.X R13, R18, 0x1, R23, P6 ;  /* 0x00000001120d7824 */ /* 0x004fe200030e0617 */
[----:B0-----:R-:W2:Y:S04]  /*769e0*/  LDL.LU R11, [R1+0x550] ;  /* 0x00055000010b7983 */ /* 0x001ea80000300800 */
[----:B------:R0:W-:Y:S04]  /*769f0*/  STL [R1+0x2fd4], R23 ;  /* 0x002fd41701007387 */ /* 0x0001e80000100800 */
[----:B0-----:R-:W4:Y:S04]  /*76a00*/  LDL R23, [R1] ;  /* 0x0000000001177983 */ /* 0x001f280000100800 */
        /* <DEDUP_REMOVED lines=17> */
[----:B----4-:R-:W-:-:S05]  /*76b20*/  IADD3 R24, P6, PT, R25, R23, RZ ;  /* 0x0000001719187210 */ /* 0x010fca0007fde0ff */
[----:B--2---:R-:W-:Y:S01]  /*76b30*/  IMAD.X R25, R18, 0x1, R13, P6 ;  /* 0x0000000112197824 */ /* 0x004fe200030e060d */
[----:B------:R-:W-:-:S04]  /*76b40*/  SHF.R.S32.HI R18, RZ, 0x1f, R11 ;  /* 0x0000001fff127819 */ /* 0x000fc8000001140b */
[----:B------:R0:W-:Y:S04]  /*76b50*/  STL.64 [R1+0xcc8], R24 ;  /* 0x000cc81801007387 */ /* 0x0001e80000100a00 */
[----:B------:R1:W-:Y:S01]  /*76b60*/  STL.64 [R1+0x2fc0], R12 ;  /* 0x002fc00c01007387 */ /* 0x0003e20000100a00 */
[----:B0-----:R-:W-:-:S05]  /*76b70*/  IADD3 R24, P6, PT, R11, R12, RZ ;  /* 0x0000000c0b187210 */ /* 0x001fca0007fde0ff */
[----:B------:R-:W-:Y:S02]  /*76b80*/  IMAD.X R25, R18, 0x1, R22, P6 ;  /* 0x0000000112197824 */ /* 0x000fe400030e0616 */
[----:B-1----:R-:W-:Y:S02]  /*76b90*/  IMAD.MOV.U32 R12, RZ, RZ, R23 ;  /* 0x000000ffff0c7224 */ /* 0x002fe400078e0017 */
[----:B------:R-:W2:Y:S01]  /*76ba0*/  LDL.LU R23, [R1+0x2fd4] ;  /* 0x002fd40001177983 */ /* 0x000ea20000300800 */
[----:B------:R-:W-:-:S03]  /*76bb0*/  IMAD.MOV.U32 R13, RZ, RZ, R11 ;  /* 0x000000ffff0d7224 */ /* 0x000fc600078e000b */
[----:B------:R-:W4:Y:S04]  /*76bc0*/  LDL.LU R11, [R1+0x2fd0] ;  /* 0x002fd000010b7983 */ /* 0x000f280000300800 */
[----:B------:R0:W-:Y:S04]  /*76bd0*/  STL.64 [R1+0xcb8], R24 ;  /* 0x000cb81801007387 */ /* 0x0001e80000100a00 */
[----:B0-----:R-:W2:Y:S04]  /*76be0*/  LDL.LU.64 R24, [R1+0x2fc8] ;  /* 0x002fc80001187983 */ /* 0x001ea80000300a00 */
[----:B--2---:R0:W-:Y:S02]  /*76bf0*/  STL.64 [R1+0x2fb0], R24 ;  /* 0x002fb01801007387 */ /* 0x0041e40000100a00 */
[----:B0-----:R-:W-:-:S02]  /*76c00*/  IMAD.MOV.U32 R25, RZ, RZ, R13 ;  /* 0x000000ffff197224 */ /* 0x001fc400078e000d */
[----:B------:R-:W-:-:S03]  /*76c10*/  IMAD.MOV.U32 R24, RZ, RZ, R12 ;  /* 0x000000ffff187224 */ /* 0x000fc600078e000c */
[C---:B----4-:R-:W-:Y:S01]  /*76c20*/  IADD3 R12, P6, PT, R25.reuse, R11, RZ ;  /* 0x0000000b190c7210 */ /* 0x050fe20007fde0ff */
[----:B------:R0:W-:Y:S04]  /*76c30*/  STL [R1+0x2fb8], R29 ;  /* 0x002fb81d01007387 */ /* 0x0001e80000100800 */
[----:B------:R-:W-:Y:S01]  /*76c40*/  IMAD.X R13, R18, 0x1, R23, P6 ;  /* 0x00000001120d7824 */ /* 0x000fe200030e0617 */
[----:B0-----:R-:W2:Y:S04]  /*76c50*/  LDL.LU R29, [R1+0x548] ;  /* 0x00054800011d7983 */ /* 0x001ea80000300800 */
        /* <DEDUP_REMOVED lines=30> */
[----:B------:R-:W-:-:S05]  /*76e40*/  IADD3 R12, P6, PT, R25, R11, RZ ;  /* 0x0000000b190c7210 */ /* 0x000fca0007fde0ff */
        /* <DEDUP_REMOVED lines=12> */
[----:B------:R1:W-:Y:S01]  /*76f10*/  STL [R1+0x2f94], R5 ;  /* 0x002f940501007387 */ /* 0x0003e20000100800 */
[----:B0-----:R-:W-:-:S03]  /*76f20*/  IADD3 R12, P6, PT, R25, R5, RZ ;  /* 0x00000005190c7210 */ /* 0x001fc60007fde0ff */
[----:B-1----:R-:W4:Y:S02]  /*76f30*/  LDL R5, [R1] ;  /* 0x0000000001057983 */ /* 0x002f240000100800 */
[----:B------:R-:W-:-:S05]  /*76f40*/  IMAD.X R13, R18, 0x1, R3, P6 ;  /* 0x00000001120d7824 */ /* 0x000fca00030e0603 */
[----:B------:R0:W-:Y:S04]  /*76f50*/  STL.64 [R1+0xc38], R12 ;  /* 0x000c380c01007387 */ /* 0x0001e80000100a00 */
[----:B------:R1:W-:Y:S01]  /*76f60*/  STL [R1+0x2f90], R2 ;  /* 0x002f900201007387 */ /* 0x0003e20000100800 */
[----:B0-----:R-:W-:-:S03]  /*76f70*/  IADD3 R12, P6, PT, R25, R2, RZ ;  /* 0x00000002190c7210 */ /* 0x001fc60007fde0ff */
[----:B-1----:R-:W2:Y:S02]  /*76f80*/  LDL.LU R2, [R1+0x54c] ;  /* 0x00054c0001027983 */ /* 0x002ea40000300800 */
[----:B------:R-:W-:-:S05]  /*76f90*/  IMAD.X R13, R18, 0x1, R0, P6 ;  /* 0x00000001120d7824 */ /* 0x000fca00030e0600 */
[----:B------:R0:W-:Y:S04]  /*76fa0*/  STL.64 [R1+0xc30], R12 ;  /* 0x000c300c01007387 */ /* 0x0001e80000100a00 */
[----:B0-----:R-:W2:Y:S01]  /*76fb0*/  LDL.LU.64 R12, [R1+0x2fa8] ;  /* 0x002fa800010c7983 */ /* 0x001ea20000300a00 */
[----:B----4-:R-:W-:-:S05]  /*76fc0*/  IADD3 R24, P6, PT, R25, R5, RZ ;  /* 0x0000000519187210 */ /* 0x010fca0007fde0ff */
[----:B--2---:R-:W-:-:S05]  /*76fd0*/  IMAD.X R25, R18, 0x1, R13, P6 ;  /* 0x0000000112197824 */ /* 0x004fca00030e060d */
[----:B------:R0:W-:Y:S04]  /*76fe0*/  STL.64 [R1+0xc20], R24 ;  /* 0x000c201801007387 */ /* 0x0001e80000100a00 */
[----:B0-----:R-:W2:Y:S01]  /*76ff0*/  LDL.LU.64 R24, [R1+0x2fa0] ;  /* 0x002fa00001187983 */ /* 0x001ea20000300a00 */
[----:B------:R-:W-:-:S03]  /*77000*/  SHF.R.S32.HI R9, RZ, 0x1f, R2 ;  /* 0x0000001fff097819 */ /* 0x000fc60000011402 */
[----:B---3--:R0:W-:Y:S01]  /*77010*/  STL.64 [R1+0x2f88], R14 ;  /* 0x002f880e01007387 */ /* 0x0081e20000100a00 */
[----:B------:R-:W-:Y:S02]  /*77020*/  IMAD.MOV.U32 R18, RZ, RZ, R19 ;  /* 0x000000ffff127224 */ /* 0x000fe400078e0013 */
[----:B------:R-:W-:Y:S01]  /*77030*/  IMAD.MOV.U32 R19, RZ, RZ, R16 ;  /* 0x000000ffff137224 */ /* 0x000fe200078e0010 */
[----:B------:R-:W-:Y:S01]  /*77040*/  STL [R1+0xc], R9 ;  /* 0x00000c0901007387 */ /* 0x000fe20000100800 */
[----:B0-----:R-:W-:-:S05]  /*77050*/  IADD3 R14, P6, PT, R2, R12, RZ ;  /* 0x0000000c020e7210 */ /* 0x001fca0007fde0ff */
[----:B------:R-:W-:Y:S02]  /*77060*/  IMAD.X R15, R9, 0x1, R22, P6 ;  /* 0x00000001090f7824 */ /* 0x000fe400030e0616 */
[----:B--2---:R-:W-:Y:S02]  /*77070*/  IMAD.MOV.U32 R16, RZ, RZ, R25 ;  /* 0x000000ffff107224 */ /* 0x004fe400078e0019 */
[----:B------:R-:W-:Y:S02]  /*77080*/  IMAD.MOV.U32 R25, RZ, RZ, R21 ;  /* 0x000000ffff197224 */ /* 0x000fe400078e0015 */
[----:B------:R-:W2:Y:S04]  /*77090*/  LDL.LU R21, [R1+0x540] ;  /* 0x0005400001157983 */ /* 0x000ea80000300800 */
[----:B------:R0:W-:Y:S02]  /*770a0*/  STL.64 [R1+0xc10], R14 ;  /* 0x000c100e01007387 */ /* 0x0001e40000100a00 */
[----:B0-----:R-:W-:-:S05]  /*770b0*/  IADD3 R14, P6, PT, R2, R11, RZ ;  /* 0x0000000b020e7210 */ /* 0x001fca0007fde0ff */
[----:B------:R-:W-:Y:S02]  /*770c0*/  IMAD.X R15, R9, 0x1, R23, P6 ;  /* 0x00000001090f7824 */ /* 0x000fe400030e0617 */
[----:B------:R-:W3:Y:S04]  /*770d0*/  LDL.LU R9, [R1+0x2f98] ;  /* 0x002f980001097983 */ /* 0x000ee80000300800 */
[----:B------:R0:W-:Y:S04]  /*770e0*/  STL [R1+0x2f80], R23 ;  /* 0x002f801701007387 */ /* 0x0001e80000100800 */
[----:B0-----:R-:W4:Y:S04]  /*770f0*/  LDL.LU R23, [R1+0xc] ;  /* 0x00000c0001177983 */ /* 0x001f280000300800 */
[----:B------:R0:W-:Y:S04]  /*77100*/  STL.64 [R1+0xc08], R14 ;  /* 0x000c080e01007387 */ /* 0x0001e80000100a00 */
[----:B------:R1:W-:Y:S01]  /*77110*/  STL.64 [R1+0x2f78], R10 ;  /* 0x002f780a01007387 */ /* 0x0003e20000100a00 */
[----:B0-----:R-:W-:Y:S01]  /*77120*/  IADD3 R14, P6, PT, R2, R10, RZ ;  /* 0x0000000a020e7210 */ /* 0x001fe20007fde0ff */
[----:B-1----:R-:W-:-:S02]  /*77130*/  IMAD.MOV.U32 R10, RZ, RZ, R5 ;  /* 0x000000ffff0a7224 */ /* 0x002fc400078e0005 */
[----:B------:R-:W2:Y:S01]  /*77140*/  LDL.LU R5, [R1+0x2f94] ;  /* 0x002f940001057983 */ /* 0x000ea20000300800 */
[----:B------:R-:W-:-:S03]  /*77150*/  IMAD.MOV.U32 R11, RZ, RZ, R2 ;  /* 0x000000ffff0b7224 */ /* 0x000fc600078e0002 */
[----:B------:R-:W2:Y:S01]  /*77160*/  LDL.LU R2, [R1+0x2f90] ;  /* 0x002f900001027983 */ /* 0x000ea20000300800 */
[----:B----4-:R-:W-:-:S05]  /*77170*/  IMAD.X R15, R23, 0x1, R8, P6 ;  /* 0x00000001170f7824 */ /* 0x010fca00030e0608 */
[----:B------:R3:W-:Y:S02]  /*77180*/  STL.64 [R1+0xc00], R14 ;  /* 0x000c000e01007387 */ /* 0x0007e40000100a00 */
[----:B---3--:R-:W-:-:S05]  /*77190*/  IADD3 R14, P6, PT, R11, R9, RZ ;  /* 0x000000090b0e7210 */ /* 0x008fca0007fde0ff */
[----:B------:R-:W-:-:S05]  /*771a0*/  IMAD.X R15, R23, 0x1, R7, P6 ;  /* 0x00000001170f7824 */ /* 0x000fca00030e0607 */
[----:B------:R0:W-:Y:S02]  /*771b0*/  STL.64 [R1+0xbf8], R14 ;  /* 0x000bf80e01007387 */ /* 0x0001e40000100a00 */
[----:B0-----:R-:W-:-:S05]  /*771c0*/  IADD3 R14, P6, PT, R11, R6, RZ ;  /* 0x000000060b0e7210 */ /* 0x001fca0007fde0ff */
[----:B------:R-:W-:-:S05]  /*771d0*/  IMAD.X R15, R23, 0x1, R4, P6 ;  /* 0x00000001170f7824 */ /* 0x000fca00030e0604 */
[----:B------:R2:W-:Y:S02]  /*771e0*/  STL.64 [R1+0xbf0], R14 ;  /* 0x000bf00e01007387 */ /* 0x0005e40000100a00 */
[----:B--2---:R-:W-:-:S05]  /*771f0*/  IADD3 R14, P6, PT, R11, R5, RZ ;  /* 0x000000050b0e7210 */ /* 0x004fca0007fde0ff */
        /* <DEDUP_REMOVED lines=10> */
[----:B------:R1:W-:Y:S04]  /*772a0*/  STL.64 [R1+0xbd0], R10 ;  /* 0x000bd00a01007387 */ /* 0x0003e80000100a00 */
[----:B0-----:R-:W4:Y:S01]  /*772b0*/  LDL R21, [R1+0x544] ;  /* 0x0005440001157983 */ /* 0x001f220000100800 */
[----:B------:R-:W-:Y:S01]  /*772c0*/  IMAD.MOV.U32 R20, RZ, RZ, R22 ;  /* 0x000000ffff147224 */ /* 0x000fe200078e0016 */
[----:B----4-:R-:W-:-:S02]  /*772d0*/  SHF.R.S32.HI R22, RZ, 0x1f, R21 ;  /* 0x0000001fff167819 */ /* 0x010fc40000011415 */
[----:B-1----:R-:W-:-:S05]  /*772e0*/  IADD3 R10, P6, PT, R21, R12, RZ ;  /* 0x0000000c150a7210 */ /* 0x002fca0007fde0ff */
[----:B------:R-:W-:-:S05]  /*772f0*/  IMAD.X R11, R22, 0x1, R20, P6 ;  /* 0x00000001160b7824 */ /* 0x000fca00030e0614 */
[----:B------:R0:W-:Y:S04]  /*77300*/  STL.64 [R1+0xbc0], R10 ;  /* 0x000bc00a01007387 */ /* 0x0001e80000100a00 */
[----:B0-----:R-:W4:Y:S02]  /*77310*/  LDL.LU.64 R10, [R1+0x2f78] ;  /* 0x002f7800010a7983 */ /* 0x001f240000300a00 */
[----:B----4-:R-:W-:Y:S02]  /*77320*/  IADD3 R20, P6, PT, R21, R11, RZ ;  /* 0x0000000b15147210 */ /* 0x010fe40007fde0ff */
[----:B------:R0:W-:Y:S04]  /*77330*/  STL [R1+0x2f68], R11 ;  /* 0x002f680b01007387 */ /* 0x0001e80000100800 */
[----:B0-----:R-:W4:Y:S01]  /*77340*/  LDL.LU R11, [R1+0x544] ;  /* 0x00054400010b7983 */ /* 0x001f220000300800 */
[----:B---3--:R-:W-:-:S05]  /*77350*/  IMAD.X R21, R22, 0x1, R23, P6 ;  /* 0x0000000116157824 */ /* 0x008fca00030e0617 */
[----:B------:R4:W-:Y:S02]  /*77360*/  STL.64 [R1+0xbb8], R20 ;  /* 0x000bb81401007387 */ /* 0x0009e40000100a00 */
[----:B----4-:R-:W-:-:S05]  /*77370*/  IADD3 R20, P6, PT, R11, R10, RZ ;  /* 0x0000000a0b147210 */ /* 0x010fca0007fde0ff */
[----:B------:R-:W-:-:S05]  /*77380*/  IMAD.X R21, R22, 0x1, R8, P6 ;  /* 0x0000000116157824 */ /* 0x000fca00030e0608 */
[----:B------:R0:W-:Y:S02]  /*77390*/  STL.64 [R1+0xbb0], R20 ;  /* 0x000bb01401007387 */ /* 0x0001e40000100a00 */
[----:B0-----:R-:W-:-:S05]  /*773a0*/  IADD3 R20, P6, PT, R11, R9, RZ ;  /* 0x000000090b147210 */ /* 0x001fca0007fde0ff */
[----:B------:R-:W-:-:S05]  /*773b0*/  IMAD.X R21, R22, 0x1, R7, P6 ;  /* 0x0000000116157824 */ /* 0x000fca00030e0607 */
[----:B------:R-:W-:Y:S04]  /*773c0*/  STL.64 [R1+0xba8], R20 ;  /* 0x000ba81401007387 */ /* 0x000fe80000100a00 */
[----:B------:R0:W-:Y:S04]  /*773d0*/  STL.64 [R1+0x2f60], R6 ;  /* 0x002f600601007387 */ /* 0x0001e80000100a00 */
[----:B0-----:R-:W3:Y:S01]  /*773e0*/  LDL R7, [R1] ;  /* 0x0000000001077983 */ /* 0x001ee20000100800 */
        /* <DEDUP_REMOVED lines=10> */
[----:B---3--:R-:W-:-:S03]  /*77490*/  IADD3 R6, P6, PT, R11, R7, RZ ;  /* 0x000000070b067210 */ /* 0x008fc60007fde0ff */
[----:B------:R-:W3:Y:S02]  /*774a0*/  LDL.LU R11, [R1+0x2f68] ;  /* 0x002f6800010b7983 */ /* 0x000ee40000300800 */
[----:B------:R-:W-:-:S05]  /*774b0*/  IMAD.X R7, R22, 0x1, R13, P6 ;  /* 0x0000000116077824 */ /* 0x000fca00030e060d */
[----:B------:R0:W-:Y:S04]  /*774c0*/  STL.64 [R1+0xb80], R6 ;  /* 0x000b800601007387 */ /* 0x0001e80000100a00 */
[----:B0-----:R-:W2:Y:S04]  /*774d0*/  LDL R7, [R1+0x8] ;  /* 0x0000080001077983 */ /* 0x001ea80000100800 */
[----:B------:R-:W-:Y:S01]  /*774e0*/  STL.64 [R1+0x2f58], R12 ;  /* 0x002f580c01007387 */ /* 0x000fe20000100a00 */
[----:B----4-:R-:W-:Y:S02]  /*774f0*/  SHF.R.S32.HI R22, RZ, 0x1f, R21 ;  /* 0x0000001fff167819 */ /* 0x010fe40000011415 */
[----:B------:R-:W-:-:S05]  /*77500*/  IADD3 R6, P6, PT, R21, R12, RZ ;  /* 0x0000000c15067210 */ /* 0x000fca0007fde0ff */
[----:B--2---:R-:W-:-:S05]  /*77510*/  IMAD.X R7, R22, 0x1, R7, P6 ;  /* 0x0000000116077824 */ /* 0x004fca00030e0607 */
[----:B------:R0:W-:Y:S04]  /*77520*/  STL.64 [R1+0xb60], R6 ;  /* 0x000b600601007387 */ /* 0x0001e80000100a00 */
[----:B0-----:R-:W2:Y:S01]  /*77530*/  LDL.LU.64 R6, [R1+0x2f60] ;  /* 0x002f600001067983 */ /* 0x001ea20000300a00 */
[----:B---3--:R-:W-:-:S03]  /*77540*/  IADD3 R12, P6, PT, R21, R11, RZ ;  /* 0x0000000b150c7210 */ /* 0x008fc60007fde0ff */
[----:B------:R0:W-:Y:S02]  /*77550*/  STL [R1+0x2f50], R11 ;  /* 0x002f500b01007387 */ /* 0x0001e40000100800 */
[----:B------:R-:W-:Y:S02]  /*77560*/  IMAD.X R13, R22, 0x1, R23, P6 ;  /* 0x00000001160d7824 */ /* 0x000fe400030e0617 */
[----:B0-----:R-:W3:Y:S04]  /*77570*/  LDL.LU R11, [R1+0x52c] ;  /* 0x00052c00010b7983 */ /* 0x001ee80000300800 */
[----:B------:R0:W-:Y:S04]  /*77580*/  STL.64 [R1+0xb58], R12 ;  /* 0x000b580c01007387 */ /* 0x0001e80000100a00 */
[----:B------:R1:W-:Y:S01]  /*77590*/  STL [R1+0x2f54], R10 ;  /* 0x002f540a01007387 */ /* 0x0003e20000100800 */
[----:B0-----:R-:W-:-:S03]  /*775a0*/  IADD3 R12, P6, PT, R21, R10, RZ ;  /* 0x0000000a150c7210 */ /* 0x001fc60007fde0ff */
[----:B-1----:R-:W4:Y:S02]  /*775b0*/  LDL R10, [R1] ;  /* 0x00000000010a7983 */ /* 0x002f240000100800 */
[----:B------:R-:W-:-:S05]  /*775c0*/  IMAD.X R13, R22, 0x1, R8, P6 ;  /* 0x00000001160d7824 */ /* 0x000fca00030e0608 */
[----:B------:R0:W-:Y:S04]  /*775d0*/  STL.64 [R1+0xb50], R12 ;  /* 0x000b500c01007387 */ /* 0x0001e80000100a00 */
[----:B------:R1:W-:Y:S01]  /*775e0*/  STL.64 [R1+0x2f48], R8 ;  /* 0x002f480801007387 */ /* 0x0003e20000100a00 */
[----:B0-----:R-:W-:-:S03]  /*775f0*/  IADD3 R12, P6, PT, R21, R9, RZ ;  /* 0x00000009150c7210 */ /* 0x001fc60007fde0ff */
[----:B-1----:R-:W3:Y:S02]  /*77600*/  LDL.LU.64 R8, [R1+0x19d8] ;  /* 0x0019d80001087983 */ /* 0x002ee40000300a00 */
        /* <DEDUP_REMOVED lines=12> */
[----:B------:R-:W-:Y:S02]  /*776d0*/  IMAD.MOV.U32 R23, RZ, RZ, R24 ;  /* 0x000000ffff177224 */ /* 0x000fe400078e0018 */
[----:B------:R-:W-:Y:S02]  /*776e0*/  IMAD.MOV.U32 R24, RZ, RZ, R25 ;  /* 0x000000ffff187224 */ /* 0x000fe400078e0019 */
[----:B------:R-:W-:Y:S01]  /*776f0*/  IMAD.MOV.U32 R25, RZ, RZ, R20 ;  /* 0x000000ffff197224 */ /* 0x000fe200078e0014 */
[----:B----4-:R-:W-:-:S05]  /*77700*/  IADD3 R20, P6, PT, R21, R10, RZ ;  /* 0x0000000a15147210 */ /* 0x010fca0007fde0ff */
[----:B--2---:R-:W-:-:S05]  /*77710*/  IMAD.X R21, R22, 0x1, R13, P6 ;  /* 0x0000000116157824 */ /* 0x004fca00030e060d */
[----:B------:R3:W-:Y:S02]  /*77720*/  STL.64 [R1+0x26c8], R20 ;  /* 0x0026c81401007387 */ /* 0x0007e40000100a00 */
[----:B---3--:R-:W-:Y:S02]  /*77730*/  IMAD.MOV.U32 R21, RZ, RZ, R9 ;  /* 0x000000ffff157224 */ /* 0x008fe400078e0009 */
[----:B------:R-:W2:Y:S01]  /*77740*/  LDL R9, [R1+0x8] ;  /* 0x0000080001097983 */ /* 0x000ea20000100800 */
[----:B------:R-:W-:Y:S01]  /*77750*/  IMAD.MOV.U32 R20, RZ, RZ, R8 ;  /* 0x000000ffff147224 */ /* 0x000fe200078e0008 */
[----:B------:R-:W-:Y:S02]  /*77760*/  SHF.R.S32.HI R22, RZ, 0x1f, R11 ;  /* 0x0000001fff167819 */ /* 0x000fe4000001140b */
[----:B------:R-:W-:Y:S01]  /*77770*/  IADD3 R8, P6, PT, R11, R12, RZ ;  /* 0x0000000c0b087210 */ /* 0x000fe20007fde0ff */
[----:B------:R0:W-:Y:S02]  /*77780*/  STL.64 [R1+0x2f40], R12 ;  /* 0x002f400c01007387 */ /* 0x0001e40000100a00 */
[----:B0-----:R-:W-:-:S02]  /*77790*/  IMAD.MOV.U32 R12, RZ, RZ, R10 ;  /* 0x000000ffff0c7224 */ /* 0x001fc400078e000a */
[----:B------:R-:W-:Y:S01]  /*777a0*/  IMAD.MOV.U32 R13, RZ, RZ, R11 ;  /* 0x000000ffff0d7224 */ /* 0x000fe200078e000b */
[----:B------:R-:W3:Y:S04]  /*777b0*/  LDL.LU R10, [R1+0x2f54] ;  /* 0x002f5400010a7983 */ /* 0x000ee80000300800 */
[----:B------:R-:W4:Y:S01]  /*777c0*/  LDL.LU R11, [R1+0x2f50] ;  /* 0x002f5000010b7983 */ /* 0x000f220000300800 */
[----:B--2---:R-:W-:-:S05]  /*777d0*/  IMAD.X R9, R22, 0x1, R9, P6 ;  /* 0x0000000116097824 */ /* 0x004fca00030e0609 */
[----:B------:R0:W-:Y:S04]  /*777e0*/  STL.64 [R1+0xb10], R8 ;  /* 0x000b100801007387 */ /* 0x0001e80000100a00 */
[----:B0-----:R-:W2:Y:S01]  /*777f0*/  LDL R9, [R1+0x4] ;  /* 0x0000040001097983 */ /* 0x001ea20000100800 */
[----:B----4-:R-:W-:-:S05]  /*77800*/  IADD3 R8, P6, PT, R13, R11, RZ ;  /* 0x0000000b0d087210 */ /* 0x010fca0007fde0ff */
[----:B--2---:R-:W-:-:S05]  /*77810*/  IMAD.X R9, R22, 0x1, R9, P6 ;  /* 0x0000000116097824 */ /* 0x004fca00030e0609 */
[----:B------:R0:W-:Y:S04]  /*77820*/  STL.64 [R1+0xb08], R8 ;  /* 0x000b080801007387 */ /* 0x0001e80000100a00 */
[----:B0-----:R-:W2:Y:S04]  /*77830*/  LDL.LU.64 R8, [R1+0x2f48] ;  /* 0x002f480001087983 */ /* 0x001ea80000300a00 */
[----:B------:R0:W-:Y:S02]  /*77840*/  STL.64 [R1+0x2f30], R20 ;  /* 0x002f301401007387 */ /* 0x0001e40000100a00 */
[----:B0-----:R-:W-:-:S02]  /*77850*/  IMAD.MOV.U32 R21, RZ, RZ, R13 ;  /* 0x000000ffff157224 */ /* 0x001fc400078e000d */
[----:B------:R-:W-:-:S03]  /*77860*/  IMAD.MOV.U32 R20, RZ, RZ, R12 ;  /* 0x000000ffff147224 */ /* 0x000fc600078e000c */
[----:B---3--:R-:W-:Y:S01]  /*77870*/  IADD3 R12, P6, PT, R21, R10, RZ ;  /* 0x0000000a150c7210 */ /* 0x008fe20007fde0ff */
[----:B------:R0:W-:Y:S04]  /*77880*/  STL [R1+0x2f38], R10 ;  /* 0x002f380a01007387 */ /* 0x0001e80000100800 */
[----:B0-----:R-:W3:Y:S01]  /*77890*/  LDL.LU R10, [R1+0x528] ;  /* 0x00052800010a7983 */ /* 0x001ee20000300800 */
        /* <DEDUP_REMOVED lines=16> */
[----:B--2---:R-:W-:-:S05]  /*779a0*/  IMAD.X R21, R22, 0x1, R13, P6 ;  /* 0x0000000116157824 */ /* 0x004fca00030e060d */
[----:B------:R0:W-:Y:S04]  /*779b0*/  STL.64 [R1+0xad0], R20 ;  /* 0x000ad01401007387 */ /* 0x0001e80000100a00 */
[----:B0-----:R-:W2:Y:S01]  /*779c0*/  LDL R21, [R1+0x8] ;  /* 0x0000080001157983 */ /* 0x001ea20000100800 */
[--C-:B---3--:R-:W-:Y:S02]  /*779d0*/  SHF.R.S32.HI R22, RZ, 0x1f, R10.reuse ;  /* 0x0000001fff167819 */ /* 0x108fe4000001140a */
[----:B------:R-:W-:Y:S01]  /*779e0*/  IADD3 R20, P6, PT, R10, R12, RZ ;  /* 0x0000000c0a147210 */ /* 0x000fe20007fde0ff */
[----:B------:R0:W-:Y:S02]  /*779f0*/  STL.64 [R1+0x2f28], R12 ;  /* 0x002f280c01007387 */ /* 0x0001e40000100a00 */
[----:B0-----:R-:W-:-:S02]  /*77a00*/  IMAD.MOV.U32 R13, RZ, RZ, R10 ;  /* 0x000000ffff0d7224 */ /* 0x001fc400078e000a */
[----:B------:R-:W3:Y:S01]  /*77a10*/  LDL.LU R10, [R1+0x2f38] ;  /* 0x002f3800010a7983 */ /* 0x000ee20000300800 */
[----:B--2---:R-:W-:-:S05]  /*77a20*/  IMAD.X R21, R22, 0x1, R21, P6 ;  /* 0x0000000116157824 */ /* 0x004fca00030e0615 */
[----:B------:R0:W-:Y:S04]  /*77a30*/  STL.64 [R1+0xac0], R20 ;  /* 0x000ac01401007387 */ /* 0x0001e80000100a00 */
[----:B0-----:R-:W2:Y:S04]  /*77a40*/  LDL.LU.64 R20, [R1+0x2f30] ;  /* 0x002f300001147983 */ /* 0x001ea80000300a00 */
[----:B--2---:R0:W-:Y:S04]  /*77a50*/  STL.64 [R1+0x2f20], R20 ;  /* 0x002f201401007387 */ /* 0x0041e80000100a00 */
[----:B0-----:R-:W2:Y:S01]  /*77a60*/  LDL R20, [R1+0x4] ;  /* 0x0000040001147983 */ /* 0x001ea20000100800 */
[----:B------:R-:W-:-:S05]  /*77a70*/  IMAD.MOV.U32 R21, RZ, RZ, R13 ;  /* 0x000000ffff157224 */ /* 0x000fca00078e000d */
[----:B------:R-:W-:-:S05]  /*77a80*/  IADD3 R12, P6, PT, R21, R11, RZ ;  /* 0x0000000b150c7210 */ /* 0x000fca0007fde0ff */
[----:B--2---:R-:W-:-:S05]  /*77a90*/  IMAD.X R13, R22, 0x1, R20, P6 ;  /* 0x00000001160d7824 */ /* 0x004fca00030e0614 */
[----:B------:R3:W-:Y:S02]  /*77aa0*/  STL.64 [R1+0xab8], R12 ;  /* 0x000ab80c01007387 */ /* 0x0007e40000100a00 */
[----:B---3--:R-:W-:-:S05]  /*77ab0*/  IADD3 R12, P6, PT, R21, R10, RZ ;  /* 0x0000000a150c7210 */ /* 0x008fca0007fde0ff */
        /* <DEDUP_REMOVED lines=8> */
[----:B------:R-:W-:Y:S02]  /*77b40*/  IMAD.X R13, R22, 0x1, R4, P6 ;  /* 0x00000001160d7824 */ /* 0x000fe400030e0604 */
[----:B------:R0:W-:Y:S04]  /*77b50*/  STL [R1+0x2f1c], R4 ;  /* 0x002f1c0401007387 */ /* 0x0001e80000100800 */
[----:B0-----:R-:W3:Y:S04]  /*77b60*/  LDL R4, [R1] ;  /* 0x0000000001047983 */ /* 0x001ee80000100800 */
        /* <DEDUP_REMOVED lines=8> */
[----:B---3--:R-:W-:-:S05]  /*77bf0*/  IADD3 R20, P6, PT, R21, R4, RZ ;  /* 0x0000000415147210 */ /* 0x008fca0007fde0ff */
[----:B----4-:R-:W-:-:S05]  /*77c00*/  IMAD.X R21, R22, 0x1, R13, P6 ;  /* 0x0000000116157824 */ /* 0x010fca00030e060d */
[----:B------:R0:W-:Y:S04]  /*77c10*/  STL.64 [R1+0xa80], R20 ;  /* 0x000a801401007387 */ /* 0x0001e80000100a00 */
[----:B0-----:R-:W3:Y:S01]  /*77c20*/  LDL.LU.64 R20, [R1+0x2f20] ;  /* 0x002f200001147983 */ /* 0x001ee20000300a00 */
[----:B--2---:R-:W-:-:S03]  /*77c30*/  SHF.R.S32.HI R22, RZ, 0x1f, R6 ;  /* 0x0000001fff167819 */ /* 0x004fc60000011406 */
[----:B---3--:R0:W-:Y:S04]  /*77c40*/  STL.64 [R1+0x2f10], R20 ;  /* 0x002f101401007387 */ /* 0x0081e80000100a00 */
[----:B0-----:R-:W2:Y:S01]  /*77c50*/  LDL R21, [R1+0x8] ;  /* 0x0000080001157983 */ /* 0x001ea20000100800 */
[----:B------:R-:W-:-:S05]  /*77c60*/  IADD3 R20, P6, PT, R6, R12, RZ ;  /* 0x0000000c06147210 */ /* 0x000fca0007fde0ff */
[----:B--2---:R-:W-:-:S05]  /*77c70*/  IMAD.X R21, R22, 0x1, R21, P6 ;  /* 0x0000000116157824 */ /* 0x004fca00030e0615 */
[----:B------:R0:W-:Y:S04]  /*77c80*/  STL.64 [R1+0xa68], R20 ;  /* 0x000a681401007387 */ /* 0x0001e80000100a00 */
[----:B0-----:R-:W2:Y:S01]  /*77c90*/  LDL R21, [R1+0x4] ;  /* 0x0000040001157983 */ /* 0x001ea20000100800 */
[----:B------:R-:W-:-:S05]  /*77ca0*/  IADD3 R20, P6, PT, R6, R11, RZ ;  /* 0x0000000b06147210 */ /* 0x000fca0007fde0ff */
        /* <DEDUP_REMOVED lines=8> */
[----:B------:R-:W-:Y:S01]  /*77d30*/  IMAD.MOV.U32 R9, RZ, RZ, R6 ;  /* 0x000000ffff097224 */ /* 0x000fe200078e0006 */
[----:B------:R-:W2:Y:S04]  /*77d40*/  LDL.LU R4, [R1+0x2f1c] ;  /* 0x002f1c0001047983 */ /* 0x000ea80000300800 */
[----:B------:R-:W3:Y:S01]  /*77d50*/  LDL.LU R6, [R1+0x2f18] ;  /* 0x002f180001067983 */ /* 0x000ee20000300800 */
[----:B------:R-:W-:-:S05]  /*77d60*/  IMAD.X R21, R22, 0x1, R7, P6 ;  /* 0x0000000116157824 */ /* 0x000fca00030e0607 */
[----:B------:R3:W-:Y:S02]  /*77d70*/  STL.64 [R1+0xa50], R20 ;  /* 0x000a501401007387 */ /* 0x0007e40000100a00 */
        /* <DEDUP_REMOVED lines=11> */
[----:B------:R-:W-:Y:S01]  /*77e30*/  IMAD.X R9, R22, 0x1, R13, P6 ;  /* 0x0000000116097824 */ /* 0x000fe200030e060d */
[----:B--2---:R0:W-:Y:S04]  /*77e40*/  STL.64 [R1+0x2ef8], R20 ;  /* 0x002ef81401007387 */ /* 0x0041e80000100a00 */
[----:B------:R1:W-:Y:S04]  /*77e50*/  STL.64 [R1+0xa28], R8 ;  /* 0x000a280801007387 */ /* 0x0003e80000100a00 */
[----:B0-----:R-:W2:Y:S04]  /*77e60*/  LDL R20, [R1] ;  /* 0x0000000001147983 */ /* 0x001ea80000100800 */
[----:B------:R-:W3:Y:S04]  /*77e70*/  LDL.LU R21, [R1+0x650] ;  /* 0x0006500001157983 */ /* 0x000ee80000300800 */
[----:B-1----:R-:W4:Y:S04]  /*77e80*/  LDL R9, [R1+0x8] ;  /* 0x0000080001097983 */ /* 0x002f280000100800 */
[----:B------:R-:W-:Y:S01]  /*77e90*/  STL.64 [R1+0x2f00], R12 ;  /* 0x002f000c01007387 */ /* 0x000fe20000100a00 */
[----:B---3--:R-:W-:-:S02]  /*77ea0*/  SHF.R.S32.HI R22, RZ, 0x1f, R21 ;  /* 0x0000001fff167819 */ /* 0x008fc40000011415 */
[----:B------:R-:W-:-:S05]  /*77eb0*/  IADD3 R8, P6, PT, R21, R12, RZ ;  /* 0x0000000c15087210 */ /* 0x000fca0007fde0ff */
[----:B----4-:R-:W-:-:S05]  /*77ec0*/  IMAD.X R9, R22, 0x1, R9, P6 ;  /* 0x0000000116097824 */ /* 0x010fca00030e0609 */
[----:B------:R0:W-:Y:S04]  /*77ed0*/  STL.64 [R1+0xa20], R8 ;  /* 0x000a200801007387 */ /* 0x0001e80000100a00 */
[----:B0-----:R-:W3:Y:S04]  /*77ee0*/  LDL.LU.64 R8, [R1+0x2f08] ;  /* 0x002f080001087983 */ /* 0x001ee80000300a00 */
[----:B------:R-:W4:Y:S01]  /*77ef0*/  LDL R13, [R1+0x4] ;  /* 0x00000400010d7983 */ /* 0x000f220000100800 */
[----:B------:R-:W-:-:S05]  /*77f00*/  IADD3 R12, P6, PT, R21, R11, RZ ;  /* 0x0000000b150c7210 */ /* 0x000fca0007fde0ff */
[----:B----4-:R-:W-:-:S05]  /*77f10*/  IMAD.X R13, R22, 0x1, R13, P6 ;  /* 0x00000001160d7824 */ /* 0x010fca00030e060d */
        /* <DEDUP_REMOVED lines=17> */
[----:B--2---:R-:W-:-:S05]  /*78030*/  IADD3 R20, P6, PT, R21, R20, RZ ;  /* 0x0000001415147210 */ /* 0x004fca0007fde0ff */
[----:B---3--:R-:W-:-:S05]  /*78040*/  IMAD.X R21, R22, 0x1, R13, P6 ;  /* 0x0000000116157824 */ /* 0x008fca00030e060d */
[----:B------:R0:W-:Y:S04]  /*78050*/  STL.64 [R1+0x9e8], R20 ;  /* 0x0009e81401007387 */ /* 0x0001e80000100a00 */
[----:B0-----:R-:W2:Y:S04]  /*78060*/  LDL.LU.64 R20, [R1+0x2ef8] ;  /* 0x002ef80001147983 */ /* 0x001ea80000300a00 */
[----:B--2---:R0:W-:Y:S04]  /*78070*/  STL.64 [R1+0x2ef0], R20 ;  /* 0x002ef01401007387 */ /* 0x0041e80000100a00 */
[----:B0-----:R-:W2:Y:S02]  /*78080*/  LDL R21, [R1+0x628] ;  /* 0x0006280001157983 */ /* 0x001ea40000100800 */
[----:B--2---:R-:W-:-:S02]  /*78090*/  SHF.R.S32.HI R22, RZ, 0x1f, R21 ;  /* 0x0000001fff167819 */ /* 0x004fc40000011415 */
[----:B------:R-:W-:Y:S02]  /*780a0*/  IADD3 R20, P6, PT, R21, R12, RZ ;  /* 0x0000000c15147210 */ /* 0x000fe40007fde0ff */
[----:B------:R-:W2:Y:S04]  /*780b0*/  LDL R21, [R1+0x8] ;  /* 0x0000080001157983 */ /* 0x000ea80000100800 */
[----:B------:R0:W-:Y:S04]  /*780c0*/  STL [R1+0x2ee8], R12 ;  /* 0x002ee80c01007387 */ /* 0x0001e80000100800 */
[----:B0-----:R-:W3:Y:S01]  /*780d0*/  LDL.LU R12, [R1+0x628] ;  /* 0x00062800010c7983 */ /* 0x001ee20000300800 */
[----:B--2---:R-:W-:-:S05]  /*780e0*/  IMAD.X R21, R22, 0x1, R21, P6 ;  /* 0x0000000116157824 */ /* 0x004fca00030e0615 */
[----:B------:R0:W-:Y:S04]  /*780f0*/  STL.64 [R1+0x9e0], R20 ;  /* 0x0009e01401007387 */ /* 0x0001e80000100a00 */
[----:B0-----:R-:W2:Y:S01]  /*78100*/  LDL R21, [R1+0x4] ;  /* 0x0000040001157983 */ /* 0x001ea20000100800 */
        /* <DEDUP_REMOVED lines=8> */
[----:B------:R-:W-:Y:S04]  /*78190*/  STL.64 [R1+0x9c8], R20 ;  /* 0x0009c81401007387 */ /* 0x000fe80000100a00 */
[----:B------:R0:W-:Y:S04]  /*781a0*/  STL.64 [R1+0x2ee0], R6 ;  /* 0x002ee00601007387 */ /* 0x0001e80000100a00 */
[----:B0-----:R-:W2:Y:S01]  /*781b0*/  LDL R7, [R1] ;  /* 0x0000000001077983 */ /* 0x001ea20000100800 */
[----:B------:R-:W-:-:S05]  /*781c0*/  IADD3 R20, P6, PT, R12, R6, RZ ;  /* 0x000000060c147210 */ /* 0x000fca0007fde0ff */
        /* <DEDUP_REMOVED lines=10> */
[----:B0-----:R-:W4:Y:S01]  /*78270*/  LDL.LU.64 R20, [R1+0x2ef0] ;  /* 0x002ef00001147983 */ /* 0x001f220000300a00 */
[----:B--2---:R-:W-:-:S03]  /*78280*/  IADD3 R6, P6, PT, R12, R7, RZ ;  /* 0x000000070c067210 */ /* 0x004fc60007fde0ff */
[----:B------:R-:W2:Y:S02]  /*78290*/  LDL.LU R12, [R1+0x2ee8] ;  /* 0x002ee800010c7983 */ /* 0x000ea40000300800 */
[----:B------:R-:W-:-:S05]  /*782a0*/  IMAD.X R7, R22, 0x1, R13, P6 ;  /* 0x0000000116077824 */ /* 0x000fca00030e060d */
[----:B------:R0:W-:Y:S04]  /*782b0*/  STL.64 [R1+0x9a8], R6 ;  /* 0x0009a80601007387 */ /* 0x0001e80000100a00 */
[----:B0-----:R-:W4:Y:S01]  /*782c0*/  LDL R7, [R1+0x8] ;  /* 0x0000080001077983 */ /* 0x001f220000100800 */
[----:B---3--:R-:W-:Y:S02]  /*782d0*/  SHF.R.S32.HI R22, RZ, 0x1f, R5 ;  /* 0x0000001fff167819 */ /* 0x008fe40000011405 */
[----:B--2---:R-:W-:Y:S01]  /*782e0*/  IADD3 R6, P6, PT, R5, R12, RZ ;  /* 0x0000000c05067210 */ /* 0x004fe20007fde0ff */
[----:B------:R-:W-:Y:S04]  /*782f0*/  STL.64 [R1+0x2ed0], R12 ;  /* 0x002ed00c01007387 */ /* 0x000fe80000100a00 */
[----:B----4-:R-:W-:-:S05]  /*78300*/  IMAD.X R7, R22, 0x1, R7, P6 ;  /* 0x0000000116077824 */ /* 0x010fca00030e0607 */
[----:B------:R0:W-:Y:S04]  /*78310*/  STL.64 [R1+0x998], R6 ;  /* 0x0009980601007387 */ /* 0x0001e80000100a00 */
[----:B0-----:R-:W2:Y:S04]  /*78320*/  LDL.LU.64 R6, [R1+0x2ee0] ;  /* 0x002ee00001067983 */ /* 0x001ea80000300a00 */
[----:B------:R-:W3:Y:S01]  /*78330*/  LDL R13, [R1+0x4] ;  /* 0x00000400010d7983 */ /* 0x000ee20000100800 */
[----:B------:R-:W-:-:S05]  /*78340*/  IADD3 R12, P6, PT, R5, R11, RZ ;  /* 0x0000000b050c7210 */ /* 0x000fca0007fde0ff */
[----:B---3--:R-:W-:-:S05]  /*78350*/  IMAD.X R13, R22, 0x1, R13, P6 ;  /* 0x00000001160d7824 */ /* 0x008fca00030e060d */
[----:B------:R0:W-:Y:S04]  /*78360*/  STL.64 [R1+0x990], R12 ;  /* 0x0009900c01007387 */ /* 0x0001e80000100a00 */
[----:B------:R1:W-:Y:S01]  /*78370*/  STL [R1+0x2ec8], R10 ;  /* 0x002ec80a01007387 */ /* 0x0003e20000100800 */
[----:B0-----:R-:W-:-:S03]  /*78380*/  IADD3 R12, P6, PT, R5, R10, RZ ;  /* 0x0000000a050c7210 */ /* 0x001fc60007fde0ff */
[----:B-1----:R-:W3:Y:S02]  /*78390*/  LDL.LU R10, [R1+0x400] ;  /* 0x00040000010a7983 */ /* 0x002ee40000300800 */
[----:B------:R-:W-:-:S05]  /*783a0*/  IMAD.X R13, R22, 0x1, R8, P6 ;  /* 0x00000001160d7824 */ /* 0x000fca00030e0608 */
[----:B------:R0:W-:Y:S04]  /*783b0*/  STL.64 [R1+0x988], R12 ;  /* 0x0009880c01007387 */ /* 0x0001e80000100a00 */
[----:B------:R1:W-:Y:S01]  /*783c0*/  STL.64 [R1+0x2ec0], R8 ;  /* 0x002ec00801007387 */ /* 0x0003e20000100a00 */
[----:B0-----:R-:W-:Y:S01]  /*783d0*/  IADD3 R12, P6, PT, R5, R9, RZ ;  /* 0x00000009050c7210 */ /* 0x001fe20007fde0ff */
[----:B-1----:R-:W-:Y:S02]  /*783e0*/  IMAD.MOV.U32 R9, RZ, RZ, R5 ;  /* 0x000000ffff097224 */ /* 0x002fe400078e0005 */
[----:B------:R-:W4:Y:S02]  /*783f0*/  LDL.LU R5, [R1+0x2ed8] ;  /* 0x002ed80001057983 */ /* 0x000f240000300800 */
[----:B--2---:R-:W-:-:S02]  /*78400*/  IMAD.X R13, R22, 0x1, R7, P6 ;  /* 0x00000001160d7824 */ /* 0x004fc400030e0607 */
[----:B------:R0:W-:Y:S04]  /*78410*/  STL [R1+0x2ecc], R7 ;  /* 0x002ecc0701007387 */ /* 0x0001e80000100800 */
[----:B0-----:R-:W2:Y:S04]  /*78420*/  LDL R7, [R1] ;  /* 0x0000000001077983 */ /* 0x001ea80000100800 */
[----:B------:R0:W-:Y:S02]  /*78430*/  STL.64 [R1+0x980], R12 ;  /* 0x0009800c01007387 */ /* 0x0001e40000100a00 */
[----:B0-----:R-:W-:-:S05]  /*78440*/  IADD3 R12, P6, PT, R9, R6, RZ ;  /* 0x00000006090c7210 */ /* 0x001fca0007fde0ff */
[----:B------:R-:W-:-:S05]  /*78450*/  IMAD.X R13, R22, 0x1, R4, P6 ;  /* 0x00000001160d7824 */ /* 0x000fca00030e0604 */
[----:B------:R4:W-:Y:S02]  /*78460*/  STL.64 [R1+0x978], R12 ;  /* 0x0009780c01007387 */ /* 0x0009e40000100a00 */
[----:B----4-:R-:W-:-:S05]  /*78470*/  IADD3 R12, P6, PT, R9, R5, RZ ;  /* 0x00000005090c7210 */ /* 0x010fca0007fde0ff */
[----:B------:R-:W-:-:S05]  /*78480*/  IMAD.X R13, R22, 0x1, R3, P6 ;  /* 0x00000001160d7824 */ /* 0x000fca00030e0603 */
[----:B------:R0:W-:Y:S02]  /*78490*/  STL.64 [R1+0x970], R12 ;  /* 0x0009700c01007387 */ /* 0x0001e40000100a00 */
[----:B0-----:R-:W-:-:S05]  /*784a0*/  IADD3 R12, P6, PT, R9, R2, RZ ;  /* 0x00000002090c7210 */ /* 0x001fca0007fde0ff */
[----:B------:R-:W-:-:S05]  /*784b0*/  IMAD.X R13, R22, 0x1, R0, P6 ;  /* 0x00000001160d7824 */ /* 0x000fca00030e0600 */
[----:B------:R0:W-:Y:S04]  /*784c0*/  STL.64 [R1+0x968], R12 ;  /* 0x0009680c01007387 */ /* 0x0001e80000100a00 */
[----:B0-----:R-:W4:Y:S01]  /*784d0*/  LDL.LU.64 R12, [R1+0x2ed0] ;  /* 0x002ed000010c7983 */ /* 0x001f220000300a00 */
[----:B--2---:R-:W-:-:S05]  /*784e0*/  IADD3 R8, P6, PT, R9, R7, RZ ;  /* 0x0000000709087210 */ /* 0x004fca0007fde0ff */
[----:B----4-:R-:W-:-:S05]  /*784f0*/  IMAD.X R9, R22, 0x1, R13, P6 ;  /* 0x0000000116097824 */ /* 0x010fca00030e060d */
[----:B------:R0:W-:Y:S04]  /*78500*/  STL.64 [R1+0x958], R8 ;  /* 0x0009580801007387 */ /* 0x0001e80000100a00 */
[----:B0-----:R-:W2:Y:S01]  /*78510*/  LDL R9, [R1+0x8] ;  /* 0x0000080001097983 */ /* 0x001ea20000100800 */
[----:B---3--:R-:W-:Y:S02]  /*78520*/  SHF.R.S32.HI R22, RZ, 0x1f, R10 ;  /* 0x0000001fff167819 */ /* 0x008fe4000001140a */
        /* <DEDUP_REMOVED lines=9> */
[----:B------:R-:W-:-:S05]  /*785c0*/  IADD3 R8, P6, PT, R13, R11, RZ ;  /* 0x0000000b0d087210 */ /* 0x000fca0007fde0ff */
[----:B--2---:R-:W-:-:S05]  /*785d0*/  IMAD.X R9, R22, 0x1, R9, P6 ;  /* 0x0000000116097824 */ /* 0x004fca00030e0609 */
[----:B------:R0:W-:Y:S04]  /*785e0*/  STL.64 [R1+0x940], R8 ;  /* 0x0009400801007387 */ /* 0x0001e80000100a00 */
[----:B0-----:R-:W2:Y:S04]  /*785f0*/  LDL.LU.64 R8, [R1+0x2ec0] ;  /* 0x002ec00001087983 */ /* 0x001ea80000300a00 */
[----:B------:R0:W-:Y:S02]  /*78600*/  STL.64 [R1+0x2eb0], R24 ;  /* 0x002eb01801007387 */ /* 0x0001e40000100a00 */
[----:B0-----:R-:W-:-:S02]  /*78610*/  IMAD.MOV.U32 R25, RZ, RZ, R13 ;  /* 0x000000ffff197224 */ /* 0x001fc400078e000d */
[----:B------:R-:W-:-:S03]  /*78620*/  IMAD.MOV.U32 R24, RZ, RZ, R12 ;  /* 0x000000ffff187224 */ /* 0x000fc600078e000c */
[----:B----4-:R-:W-:Y:S01]  /*78630*/  IADD3 R12, P6, PT, R25, R10, RZ ;  /* 0x0000000a190c7210 */ /* 0x010fe20007fde0ff */
[----:B------:R0:W-:Y:S04]  /*78640*/  STL.64 [R1+0x2ea8], R20 ;  /* 0x002ea81401007387 */ /* 0x0001e80000100a00 */
[----:B0-----:R-:W4:Y:S01]  /*78650*/  LDL R21, [R1+0x64c] ;  /* 0x00064c0001157983 */ /* 0x001f220000100800 */
[----:B--2---:R-:W-:-:S05]  /*78660*/  IMAD.X R13, R22, 0x1, R8, P6 ;  /* 0x00000001160d7824 */ /* 0x004fca00030e0608 */
        /* <DEDUP_REMOVED lines=15> */
[----:B--2---:R-:W-:Y:S01]  /*78760*/  IMAD.X R25, R22, 0x1, R13, P6 ;  /* 0x0000000116197824 */ /* 0x004fe200030e060d */
[----:B----4-:R-:W-:Y:S02]  /*78770*/  SHF.R.S32.HI R22, RZ, 0x1f, R21 ;  /* 0x0000001fff167819 */ /* 0x010fe40000011415 */
[----:B------:R-:W-:Y:S02]  /*78780*/  IADD3 R20, P6, PT, R21, R12, RZ ;  /* 0x0000000c15147210 */ /* 0x000fe40007fde0ff */
[----:B------:R0:W-:Y:S04]  /*78790*/  STL.64 [R1+0x908], R24 ;  /* 0x0009081801007387 */ /* 0x0001e80000100a00 */
[----:B0-----:R-:W2:Y:S04]  /*787a0*/  LDL.LU.64 R24, [R1+0x2eb0] ;  /* 0x002eb00001187983 */ /* 0x001ea80000300a00 */
[----:B------:R-:W3:Y:S04]  /*787b0*/  LDL R21, [R1+0x8] ;  /* 0x0000080001157983 */ /* 0x000ee80000100800 */
[----:B------:R0:W-:Y:S04]  /*787c0*/  STL [R1+0x2e98], R12 ;  /* 0x002e980c01007387 */ /* 0x0001e80000100800 */
[----:B0-----:R-:W4:Y:S01]  /*787d0*/  LDL.LU R12, [R1+0x64c] ;  /* 0x00064c00010c7983 */ /* 0x001f220000300800 */
[----:B---3--:R-:W-:-:S05]  /*787e0*/  IMAD.X R21, R22, 0x1, R21, P6 ;  /* 0x0000000116157824 */ /* 0x008fca00030e0615 */
[----:B------:R0:W-:Y:S04]  /*787f0*/  STL.64 [R1+0x900], R20 ;  /* 0x0009001401007387 */ /* 0x0001e80000100a00 */
[----:B0-----:R-:W3:Y:S04]  /*78800*/  LDL.LU.64 R20, [R1+0x2ea8] ;  /* 0x002ea80001147983 */ /* 0x001ee80000300a00 */
[----:B---3--:R0:W-:Y:S04]  /*78810*/  STL.64 [R1+0x2ea0], R20 ;  /* 0x002ea01401007387 */ /* 0x0081e80000100a00 */
[----:B0-----:R-:W3:Y:S01]  /*78820*/  LDL R21, [R1+0x4] ;  /* 0x0000040001157983 */ /* 0x001ee20000100800 */
[----:B----4-:R-:W-:-:S05]  /*78830*/  IADD3 R20, P6, PT, R12, R11, RZ ;  /* 0x0000000b0c147210 */ /* 0x010fca0007fde0ff */
[----:B---3--:R-:W-:-:S05]  /*78840*/  IMAD.X R21, R22, 0x1, R21, P6 ;  /* 0x0000000116157824 */ /* 0x008fca00030e0615 */
[----:B------:R0:W-:Y:S02]  /*78850*/  STL.64 [R1+0x8f8], R20 ;  /* 0x0008f81401007387 */ /* 0x0001e40000100a00 */
[----:B0-----:R-:W-:-:S05]  /*78860*/  IADD3 R20, P6, PT, R12, R10, RZ ;  /* 0x0000000a0c147210 */ /* 0x001fca0007fde0ff */
[----:B------:R-:W-:-:S05]  /*78870*/  IMAD.X R21, R22, 0x1, R8, P6 ;  /* 0x0000000116157824 */ /* 0x000fca00030e0608 */
[----:B------:R0:W-:Y:S04]  /*78880*/  STL.64 [R1+0x8f0], R20 ;  /* 0x0008f01401007387 */ /* 0x0001e80000100a00 */
[----:B------:R1:W-:Y:S01]  /*78890*/  STL [R1+0x2e88], R9 ;  /* 0x002e880901007387 */ /* 0x0003e20000100800 */
[----:B0-----:R-:W-:-:S03]  /*788a0*/  IADD3 R20, P6, PT, R12, R9, RZ ;  /* 0x000000090c147210 */ /* 0x001fc60007fde0ff */
[----:B-1----:R-:W3:Y:S02]  /*788b0*/  LDL R9, [R1+0x62c] ;  /* 0x00062c0001097983 */ /* 0x002ee40000100800 */
[----:B------:R-:W-:-:S05]  /*788c0*/  IMAD.X R21, R22, 0x1, R7, P6 ;  /* 0x0000000116157824 */ /* 0x000fca00030e0607 */
[----:B------:R-:W-:Y:S04]  /*788d0*/  STL.64 [R1+0x8e8], R20 ;  /* 0x0008e81401007387 */ /* 0x000fe80000100a00 */
[----:B------:R0:W-:Y:S04]  /*788e0*/  STL.64 [R1+0x2e90], R6 ;  /* 0x002e900601007387 */ /* 0x0001e80000100a00 */
[----:B0-----:R-:W4:Y:S01]  /*788f0*/  LDL R7, [R1] ;  /* 0x0000000001077983 */ /* 0x001f220000100800 */
        /* <DEDUP_REMOVED lines=10> */
[----:B----4-:R-:W-:-:S03]  /*789a0*/  IADD3 R6, P6, PT, R12, R7, RZ ;  /* 0x000000070c067210 */ /* 0x010fc60007fde0ff */
[----:B------:R-:W4:Y:S02]  /*789b0*/  LDL.LU R12, [R1+0x2e98] ;  /* 0x002e9800010c7983 */ /* 0x000f240000300800 */
[----:B------:R-:W-:-:S05]  /*789c0*/  IMAD.X R7, R22, 0x1, R13, P6 ;  /* 0x0000000116077824 */ /* 0x000fca00030e060d */
[----:B------:R0:W-:Y:S04]  /*789d0*/  STL.64 [R1+0x8c8], R6 ;  /* 0x0008c80601007387 */ /* 0x0001e80000100a00 */
[----:B0-----:R-:W2:Y:S01]  /*789e0*/  LDL R7, [R1+0x8] ;  /* 0x0000080001077983 */ /* 0x001ea20000100800 */
[----:B---3--:R-:W-:Y:S02]  /*789f0*/  SHF.R.S32.HI R22, RZ, 0x1f, R9 ;  /* 0x0000001fff167819 */ /* 0x008fe40000011409 */
[C---:B----4-:R-:W-:Y:S01]  /*78a00*/  IADD3 R6, P6, PT, R9.reuse, R12, RZ ;  /* 0x0000000c09067210 */ /* 0x050fe20007fde0ff */
[----:B------:R0:W-:Y:S04]  /*78a10*/  STL.64 [R1+0x2e80], R12 ;  /* 0x002e800c01007387 */ /* 0x0001e80000100a00 */
[----:B--2---:R-:W-:Y:S01]  /*78a20*/  IMAD.X R7, R22, 0x1, R7, P6 ;  /* 0x0000000116077824 */ /* 0x004fe200030e0607 */
[----:B0-----:R-:W-:-:S04]  /*78a30*/  IADD3 R12, P6, PT, R9, R11, RZ ;  /* 0x0000000b090c7210 */ /* 0x001fc80007fde0ff */
[----:B------:R0:W-:Y:S04]  /*78a40*/  STL.64 [R1+0x8c0], R6 ;  /* 0x0008c00601007387 */ /* 0x0001e80000100a00 */
[----:B0-----:R-:W2:Y:S04]  /*78a50*/  LDL.LU.64 R6, [R1+0x2e90] ;  /* 0x002e900001067983 */ /* 0x001ea80000300a00 */
[----:B------:R-:W3:Y:S04]  /*78a60*/  LDL.LU R9, [R1+0x2e88] ;  /* 0x002e880001097983 */ /* 0x000ee80000300800 */
[----:B------:R-:W4:Y:S04]  /*78a70*/  LDL R13, [R1+0x4] ;  /* 0x00000400010d7983 */ /* 0x000f280000100800 */
[----:B------:R0:W-:Y:S04]  /*78a80*/  STL [R1+0x2e7c], R11 ;  /* 0x002e7c0b01007387 */ /* 0x0001e80000100800 */
[----:B0-----:R-:W2:Y:S01]  /*78a90*/  LDL.LU R11, [R1+0x62c] ;  /* 0x00062c00010b7983 */ /* 0x001ea20000300800 */
[----:B----4-:R-:W-:-:S05]  /*78aa0*/  IMAD.X R13, R22, 0x1, R13, P6 ;  /* 0x00000001160d7824 */ /* 0x010fca00030e060d */
[----:B------:R2:W-:Y:S04]  /*78ab0*/  STL.64 [R1+0x8b8], R12 ;  /* 0x0008b80c01007387 */ /* 0x0005e80000100a00 */
[----:B------:R0:W-:Y:S01]  /*78ac0*/  STL [R1+0x2e78], R10 ;  /* 0x002e780a01007387 */ /* 0x0001e20000100800 */
[----:B--2---:R-:W-:-:S03]  /*78ad0*/  IADD3 R12, P6, PT, R11, R10, RZ ;  /* 0x0000000a0b0c7210 */ /* 0x004fc60007fde0ff */
[----:B0-----:R-:W2:Y:S02]  /*78ae0*/  LDL.LU R10, [R1+0x5ec] ;  /* 0x0005ec00010a7983 */ /* 0x001ea40000300800 */
[----:B------:R-:W-:-:S05]  /*78af0*/  IMAD.X R13, R22, 0x1, R8, P6 ;  /* 0x00000001160d7824 */ /* 0x000fca00030e0608 */
[----:B------:R3:W-:Y:S02]  /*78b00*/  STL.64 [R1+0x8b0], R12 ;  /* 0x0008b00c01007387 */ /* 0x0007e40000100a00 */
[----:B---3--:R-:W-:-:S05]  /*78b10*/  IADD3 R12, P6, PT, R11, R9, RZ ;  /* 0x000000090b0c7210 */ /* 0x008fca0007fde0ff */
[----:B------:R-:W-:-:S05]  /*78b20*/  IMAD.X R13, R22, 0x1, R7, P6 ;  /* 0x00000001160d7824 */ /* 0x000fca00030e0607 */
[----:B------:R0:W-:Y:S04]  /*78b30*/  STL.64 [R1+0x8a8], R12 ;  /* 0x0008a80c01007387 */ /* 0x0001e80000100a00 */
[----:B------:R1:W-:Y:S01]  /*78b40*/  STL.64 [R1+0x2e70], R6 ;  /* 0x002e700601007387 */ /* 0x0003e20000100a00 */
[----:B0-----:R-:W-:-:S03]  /*78b50*/  IADD3 R12, P6, PT, R11, R6, RZ ;  /* 0x000000060b0c7210 */ /* 0x001fc60007fde0ff */
[----:B-1----:R-:W3:Y:S02]  /*78b60*/  LDL R7, [R1] ;  /* 0x0000000001077983 */ /* 0x002ee40000100800 */
        /* <DEDUP_REMOVED lines=11> */
[----:B----4-:R-:W-:-:S05]  /*78c20*/  IMAD.X R7, R22, 0x1, R13, P6 ;  /* 0x0000000116077824 */ /* 0x010fca00030e060d */
[----:B------:R0:W-:Y:S01]  /*78c30*/  STL.64 [R1+0x888], R6 ;  /* 0x0008880601007387 */ /* 0x0001e20000100a00 */
[----:B--2---:R-:W-:-:S03]  /*78c40*/  SHF.R.S32.HI R22, RZ, 0x1f, R10 ;  /* 0x0000001fff167819 */ /* 0x004fc6000001140a */
[----:B0-----:R-:W2:Y:S04]  /*78c50*/  LDL R7, [R1+0x8] ;  /* 0x0000080001077983 */ /* 0x001ea80000100800 */
[----:B------:R0:W-:Y:S01]  /*78c60*/  STL.64 [R1+0x2e68], R12 ;  /* 0x002e680c01007387 */ /* 0x0001e20000100a00 */
[----:B------:R-:W-:Y:S01]  /*78c70*/  IADD3 R6, P6, PT, R10, R12, RZ ;  /* 0x0000000c0a067210 */ /* 0x000fe20007fde0ff */
[----:B0-----:R-:W-:Y:S02]  /*78c80*/  IMAD.MOV.U32 R13, RZ, RZ, R10 ;  /* 0x000000ffff0d7224 */ /* 0x001fe400078e000a */
[----:B------:R-:W4:Y:S04]  /*78c90*/  LDL.LU R10, [R1+0x2e78] ;  /* 0x002e7800010a7983 */ /* 0x000f280000300800 */
[----:B------:R-:W4:Y:S01]  /*78ca0*/  LDL R12, [R1+0x4] ;  /* 0x00000400010c7983 */ /* 0x000f220000100800 */
[----:B--2---:R-:W-:-:S05]  /*78cb0*/  IMAD.X R7, R22, 0x1, R7, P6 ;  /* 0x0000000116077824 */ /* 0x004fca00030e0607 */
[----:B------:R0:W-:Y:S04]  /*78cc0*/  STL.64 [R1+0x868], R6 ;  /* 0x0008680601007387 */ /* 0x0001e80000100a00 */
[----:B---3--:R1:W-:Y:S01]  /*78cd0*/  STL [R1+0x2e60], R11 ;  /* 0x002e600b01007387 */ /* 0x0083e20000100800 */
[----:B0-----:R-:W-:-:S03]  /*78ce0*/  IADD3 R6, P6, PT, R13, R11, RZ ;  /* 0x0000000b0d067210 */ /* 0x001fc60007fde0ff */
[----:B-1----:R-:W2:Y:S02]  /*78cf0*/  LDL.LU R11, [R1+0x5e4] ;  /* 0x0005e400010b7983 */ /* 0x002ea40000300800 */
[----:B----4-:R-:W-:-:S05]  /*78d00*/  IMAD.X R7, R22, 0x1, R12, P6 ;  /* 0x0000000116077824 */ /* 0x010fca00030e060c */
[----:B------:R0:W-:Y:S04]  /*78d10*/  STL.64 [R1+0x860], R6 ;  /* 0x0008600601007387 */ /* 0x0001e80000100a00 */
[----:B------:R1:W-:Y:S01]  /*78d20*/  STL [R1+0x2e64], R10 ;  /* 0x002e640a01007387 */ /* 0x0003e20000100800 */
[----:B0-----:R-:W-:-:S03]  /*78d30*/  IADD3 R6, P6, PT, R13, R10, RZ ;  /* 0x0000000a0d067210 */ /* 0x001fc60007fde0ff */
[----:B-1----:R-:W3:Y:S02]  /*78d40*/  LDL R10, [R1] ;  /* 0x00000000010a7983 */ /* 0x002ee40000100800 */
[----:B------:R-:W-:-:S05]  /*78d50*/  IMAD.X R7, R22, 0x1, R8, P6 ;  /* 0x0000000116077824 */ /* 0x000fca00030e0608 */
[----:B------:R0:W-:Y:S04]  /*78d60*/  STL.64 [R1+0x858], R6 ;  /* 0x0008580601007387 */ /* 0x0001e80000100a00 */
[----:B0-----:R-:W4:Y:S04]  /*78d70*/  LDL.LU.64 R6, [R1+0x2e70] ;  /* 0x002e700001067983 */ /* 0x001f280000300a00 */
[----:B------:R0:W-:Y:S02]  /*78d80*/  STL.64 [R1+0x2e58], R20 ;  /* 0x002e581401007387 */ /* 0x0001e40000100a00 */
[----:B0-----:R-:W-:-:S05]  /*78d90*/  IMAD.MOV.U32 R21, RZ, RZ, R13 ;  /* 0x000000ffff157224 */ /* 0x001fca00078e000d */
[----:B------:R-:W-:-:S05]  /*78da0*/  IADD3 R12, P6, PT, R21, R9, RZ ;  /* 0x00000009150c7210 */ /* 0x000fca0007fde0ff */
        /* <DEDUP_REMOVED lines=15> */
[----:B0-----:R-:W3:Y:S01]  /*78ea0*/  LDL R21, [R1+0x8] ;  /* 0x0000080001157983 */ /* 0x001ee20000100800 */
[----:B--2---:R-:W-:Y:S02]  /*78eb0*/  SHF.R.S32.HI R22, RZ, 0x1f, R11 ;  /* 0x0000001fff167819 */ /* 0x004fe4000001140b */
[----:B------:R-:W-:Y:S01]  /*78ec0*/  IADD3 R20, P6, PT, R11, R12, RZ ;  /* 0x0000000c0b147210 */ /* 0x000fe20007fde0ff */
[----:B------:R0:W-:Y:S02]  /*78ed0*/  STL.64 [R1+0x2e50], R12 ;  /* 0x002e500c01007387 */ /* 0x0001e40000100a00 */
[----:B0-----:R-:W-:-:S02]  /*78ee0*/  IMAD.MOV.U32 R12, RZ, RZ, R10 ;  /* 0x000000ffff0c7224 */ /* 0x001fc400078e000a */
[----:B------:R-:W-:Y:S01]  /*78ef0*/  IMAD.MOV.U32 R13, RZ, RZ, R11 ;  /* 0x000000ffff0d7224 */ /* 0x000fe200078e000b */
[----:B------:R-:W2:Y:S04]  /*78f00*/  LDL.LU R10, [R1+0x2e64] ;  /* 0x002e6400010a7983 */ /* 0x000ea80000300800 */
[----:B------:R-:W4:Y:S01]  /*78f10*/  LDL.LU R11, [R1+0x2e60] ;  /* 0x002e6000010b7983 */ /* 0x000f220000300800 */
[----:B---3--:R-:W-:-:S05]  /*78f20*/  IMAD.X R21, R22, 0x1, R21, P6 ;  /* 0x0000000116157824 */ /* 0x008fca00030e0615 */
[----:B------:R0:W-:Y:S04]  /*78f30*/  STL.64 [R1+0x818], R20 ;  /* 0x0008181401007387 */ /* 0x0001e80000100a00 */
[----:B0-----:R-:W3:Y:S01]  /*78f40*/  LDL R21, [R1+0x4] ;  /* 0x0000040001157983 */ /* 0x001ee20000100800 */
[----:B----4-:R-:W-:-:S05]  /*78f50*/  IADD3 R20, P6, PT, R13, R11, RZ ;  /* 0x0000000b0d147210 */ /* 0x010fca0007fde0ff */
[----:B---3--:R-:W-:-:S05]  /*78f60*/  IMAD.X R21, R22, 0x1, R21, P6 ;  /* 0x0000000116157824 */ /* 0x008fca00030e0615 */
[----:B------:R0:W-:Y:S04]  /*78f70*/  STL.64 [R1+0x810], R20 ;  /* 0x0008101401007387 */ /* 0x0001e80000100a00 */
[----:B0-----:R-:W3:Y:S04]  /*78f80*/  LDL.LU.64 R20, [R1+0x2e58] ;  /* 0x002e580001147983 */ /* 0x001ee80000300a00 */
[----:B---3--:R0:W-:Y:S02]  /*78f90*/  STL.64 [R1+0x2e40], R20 ;  /* 0x002e401401007387 */ /* 0x0081e40000100a00 */
[----:B0-----:R-:W-:-:S02]  /*78fa0*/  IMAD.MOV.U32 R21, RZ, RZ, R13 ;  /* 0x000000ffff157224 */ /* 0x001fc400078e000d */
[----:B------:R-:W-:-:S03]  /*78fb0*/  IMAD.MOV.U32 R20, RZ, RZ, R12 ;  /* 0x000000ffff147224 */ /* 0x000fc600078e000c */
[C---:B--2---:R-:W-:Y:S01]  /*78fc0*/  IADD3 R12, P6, PT, R21.reuse, R10, RZ ;  /* 0x0000000a150c7210 */ /* 0x044fe20007fde0ff */
        /* <DEDUP_REMOVED lines=20> */
[----:B0-----:R-:W3:Y:S01]  /*79110*/  LDL R21, [R1+0x8] ;  /* 0x0000080001157983 */ /* 0x001ee20000100800 */
[----:B------:R-:W-:Y:S01]  /*79120*/  IMAD.MOV.U32 R22, RZ, RZ, R18 ;  /* 0x000000ffff167224 */ /* 0x000fe200078e0012 */
[--C-:B--2---:R-:W-:Y:S02]  /*79130*/  SHF.R.S32.HI R18, RZ, 0x1f, R10.reuse ;  /* 0x0000001fff127819 */ /* 0x104fe4000001140a */
[----:B------:R-:W-:Y:S01]  /*79140*/  IADD3 R20, P6, PT, R10, R12, RZ ;  /* 0x0000000c0a147210 */ /* 0x000fe20007fde0ff */
[----:B------:R0:W-:Y:S02]  /*79150*/  STL.64 [R1+0x2e38], R12 ;  /* 0x002e380c01007387 */ /* 0x0001e40000100a00 */
[----:B0-----:R-:W-:-:S02]  /*79160*/  IMAD.MOV.U32 R13, RZ, RZ, R10 ;  /* 0x000000ffff0d7224 */ /* 0x001fc400078e000a */
[----:B------:R-:W2:Y:S01]  /*79170*/  LDL.LU R10, [R1+0x2e48] ;  /* 0x002e4800010a7983 */ /* 0x000ea20000300800 */
[----:B---3--:R-:W-:-:S05]  /*79180*/  IMAD.X R21, R18, 0x1, R21, P6 ;  /* 0x0000000112157824 */ /* 0x008fca00030e0615 */
[----:B------:R0:W-:Y:S04]  /*79190*/  STL.64 [R1+0x7c8], R20 ;  /* 0x0007c81401007387 */ /* 0x0001e80000100a00 */
[----:B0-----:R-:W3:Y:S04]  /*791a0*/  LDL.LU.64 R20, [R1+0x2e40] ;  /* 0x002e400001147983 */ /* 0x001ee80000300a00 */
[----:B---3--:R0:W-:Y:S04]  /*791b0*/  STL.64 [R1+0x2e30], R20 ;  /* 0x002e301401007387 */ /* 0x0081e80000100a00 */
[----:B0-----:R-:W3:Y:S01]  /*791c0*/  LDL R20, [R1+0x4] ;  /* 0x0000040001147983 */ /* 0x001ee20000100800 */
[----:B------:R-:W-:-:S05]  /*791d0*/  IMAD.MOV.U32 R21, RZ, RZ, R13 ;  /* 0x000000ffff157224 */ /* 0x000fca00078e000d */
[----:B------:R-:W-:-:S05]  /*791e0*/  IADD3 R12, P6, PT, R21, R11, RZ ;  /* 0x0000000b150c7210 */ /* 0x000fca0007fde0ff */
[----:B---3--:R-:W-:-:S05]  /*791f0*/  IMAD.X R13, R18, 0x1, R20, P6 ;  /* 0x00000001120d7824 */ /* 0x008fca00030e0614 */
[----:B------:R2:W-:Y:S02]  /*79200*/  STL.64 [R1+0x7c0], R12 ;  /* 0x0007c00c01007387 */ /* 0x0005e40000100a00 */
[----:B--2---:R-:W-:-:S05]  /*79210*/  IADD3 R12, P6, PT, R21, R10, RZ ;  /* 0x0000000a150c7210 */ /* 0x004fca0007fde0ff */
        /* <DEDUP_REMOVED lines=41> */
[----:B0-----:R-:W-:-:S05]  /*794b0*/  IADD3 R20, P6, PT, R11, R9, RZ ;  /* 0x000000090b147210 */ /* 0x001fca0007fde0ff */
        /* <DEDUP_REMOVED lines=13> */
[----:B--2---:R0:W-:Y:S04]  /*79590*/  STL.64 [R1+0x2e10], R20 ;  /* 0x002e101401007387 */ /* 0x0041e80000100a00 */
[----:B0-----:R-:W2:Y:S04]  /*795a0*/  LDL R21, [R1+0x33c] ;  /* 0x00033c0001157983 */ /* 0x001ea80000100800 */
[----:B------:R-:W3:Y:S01]  /*795b0*/  LDL R20, [R1+0x8] ;  /* 0x0000080001147983 */ /* 0x000ee20000100800 */
[----:B------:R-:W-:-:S05]  /*795c0*/  IMAD.X R11, R18, 0x1, R13, P6 ;  /* 0x00000001120b7824 */ /* 0x000fca00030e060d */
[----:B------:R0:W-:Y:S01]  /*795d0*/  STL.64 [R1+0x730], R10 ;  /* 0x0007300a01007387 */ /* 0x0001e20000100a00 */
[----:B--2---:R-:W-:Y:S02]  /*795e0*/  SHF.R.S32.HI R18, RZ, 0x1f, R21 ;  /* 0x0000001fff127819 */ /* 0x004fe40000011415 */
[----:B0-----:R-:W-:-:S05]  /*795f0*/  IADD3 R10, P6, PT, R21, R12, RZ ;  /* 0x0000000c150a7210 */ /* 0x001fca0007fde0ff */
[----:B---3--:R-:W-:-:S05]  /*79600*/  IMAD.X R11, R18, 0x1, R20, P6 ;  /* 0x00000001120b7824 */ /* 0x008fca00030e0614 */
[----:B------:R0:W-:Y:S04]  /*79610*/  STL.64 [R1+0x720], R10 ;  /* 0x0007200a01007387 */ /* 0x0001e80000100a00 */
[----:B0-----:R-:W2:Y:S02]  /*79620*/  LDL.LU.64 R10, [R1+0x2e18] ;  /* 0x002e1800010a7983 */ /* 0x001ea40000300a00 */
[----:B--2---:R-:W-:Y:S02]  /*79630*/  IADD3 R20, P6, PT, R21, R11, RZ ;  /* 0x0000000b15147210 */ /* 0x004fe40007fde0ff */
[----:B------:R-:W2:Y:S04]  /*79640*/  LDL R21, [R1+0x4] ;  /* 0x0000040001157983 */ /* 0x000ea80000100800 */
[----:B------:R0:W-:Y:S04]  /*79650*/  STL [R1+0x2e08], R11 ;  /* 0x002e080b01007387 */ /* 0x0001e80000100800 */
[----:B0-----:R-:W3:Y:S01]  /*79660*/  LDL.LU R11, [R1+0x33c] ;  /* 0x00033c00010b7983 */ /* 0x001ee20000300800 */
[----:B--2---:R-:W-:-:S05]  /*79670*/  IMAD.X R21, R18, 0x1, R21, P6 ;  /* 0x0000000112157824 */ /* 0x004fca00030e0615 */
        /* <DEDUP_REMOVED lines=12> */
[----:B-1----:R-:W2:Y:S02]  /*79740*/  LDL R5, [R1] ;  /* 0x0000000001057983 */ /* 0x002ea40000100800 */
[----:B------:R-:W-:-:S05]  /*79750*/  IMAD.X R21, R18, 0x1, R3, P6 ;  /* 0x0000000112157824 */ /* 0x000fca00030e0603 */
[----:B------:R0:W-:Y:S02]  /*79760*/  STL.64 [R1+0x6f8], R20 ;  /* 0x0006f81401007387 */ /* 0x0001e40000100a00 */
[----:B0-----:R-:W-:-:S05]  /*79770*/  IADD3 R20, P6, PT, R11, R2, RZ ;  /* 0x000000020b147210 */ /* 0x001fca0007fde0ff */
[----:B------:R-:W-:-:S05]  /*79780*/  IMAD.X R21, R18, 0x1, R0, P6 ;  /* 0x0000000112157824 */ /* 0x000fca00030e0600 */
[----:B------:R0:W-:Y:S04]  /*79790*/  STL.64 [R1+0x6f0], R20 ;  /* 0x0006f01401007387 */ /* 0x0001e80000100a00 */
[----:B0-----:R-:W3:Y:S01]  /*797a0*/  LDL.LU.64 R20, [R1+0x2e10] ;  /* 0x002e100001147983 */ /* 0x001ee20000300a00 */
[----:B--2---:R-:W-:-:S03]  /*797b0*/  IADD3 R4, P6, PT, R11, R5, RZ ;  /* 0x000000050b047210 */ /* 0x004fc60007fde0ff */
[----:B------:R-:W2:Y:S02]  /*797c0*/  LDL.LU R11, [R1+0x2e08] ;  /* 0x002e0800010b7983 */ /* 0x000ea40000300800 */
[----:B------:R-:W-:-:S05]  /*797d0*/  IMAD.X R5, R18, 0x1, R13, P6 ;  /* 0x0000000112057824 */ /* 0x000fca00030e060d */
[----:B------:R0:W-:Y:S04]  /*797e0*/  STL.64 [R1+0x6e0], R4 ;  /* 0x0006e00401007387 */ /* 0x0001e80000100a00 */
[----:B------:R1:W-:Y:S01]  /*797f0*/  STL.64 [R1+0x2df8], R12 ;  /* 0x002df80c01007387 */ /* 0x0003e20000100a00 */
[----:B0-----:R-:W-:-:S03]  /*79800*/  IADD3 R4, P6, PT, R28, R12, RZ ;  /* 0x0000000c1c047210 */ /* 0x001fc60007fde0ff */
[----:B-1----:R-:W4:Y:S04]  /*79810*/  LDL.LU R12, [R1+0x8] ;  /* 0x00000800010c7983 */ /* 0x002f280000300800 */
[----:B------:R-:W2:Y:S01]  /*79820*/  LDL.LU R13, [R1+0x4] ;  /* 0x00000400010d7983 */ /* 0x000ea20000300800 */
[----:B------:R-:W-:-:S05]  /*79830*/  SHF.R.S32.HI R18, RZ, 0x1f, R28 ;  /* 0x0000001fff127819 */ /* 0x000fca000001141c */
[----:B----4-:R-:W-:-:S05]  /*79840*/  IMAD.X R5, R18, 0x1, R12, P6 ;  /* 0x0000000112057824 */ /* 0x010fca00030e060c */
[----:B------:R2:W-:Y:S02]  /*79850*/  STL.64 [R1+0x6d0], R4 ;  /* 0x0006d00401007387 */ /* 0x0005e40000100a00 */
[----:B--2---:R-:W-:-:S05]  /*79860*/  IADD3 R4, P6, PT, R28, R11, RZ ;  /* 0x0000000b1c047210 */ /* 0x004fca0007fde0ff */
[----:B------:R-:W-:-:S05]  /*79870*/  IMAD.X R5, R18, 0x1, R13, P6 ;  /* 0x0000000112057824 */ /* 0x000fca00030e060d */
[----:B------:R-:W-:Y:S04]  /*79880*/  STL.64 [R1+0x6c8], R4 ;  /* 0x0006c80401007387 */ /* 0x000fe80000100a00 */
[----:B------:R0:W-:Y:S04]  /*79890*/  STL.64 [R1+0x2df0], R26 ;  /* 0x002df01a01007387 */ /* 0x0001e80000100a00 */
[----:B------:R1:W-:Y:S01]  /*798a0*/  STL.64 [R1+0x2de0], R10 ;  /* 0x002de00a01007387 */ /* 0x0003e20000100a00 */
[----:B0-----:R-:W-:-:S03]  /*798b0*/  IMAD.MOV.U32 R27, RZ, RZ, R28 ;  /* 0x000000ffff1b7224 */ /* 0x001fc600078e001c */
[----:B-1----:R-:W2:Y:S02]  /*798c0*/  LDL R11, [R1+0x334] ;  /* 0x00033400010b7983 */ /* 0x002ea40000100800 */
[C---:B------:R-:W-:Y:S01]  /*798d0*/  IADD3 R4, P6, PT, R27.reuse, R10, RZ ;  /* 0x0000000a1b047210 */ /* 0x040fe20007fde0ff */
[----:B------:R-:W-:Y:S01]  /*798e0*/  IMAD.MOV.U32 R10, RZ, RZ, R18 ;  /* 0x000000ffff0a7224 */ /* 0x000fe200078e0012 */
[----:B------:R0:W-:Y:S03]  /*798f0*/  STL [R1+0x2de8], R8 ;  /* 0x002de80801007387 */ /* 0x0001e60000100800 */
[----:B------:R-:W-:Y:S02]  /*79900*/  IMAD.X R5, R10, 0x1, R8, P6 ;  /* 0x000000010a057824 */ /* 0x000fe400030e0608 */
[----:B0-----:R-:W4:Y:S04]  /*79910*/  LDL R8, [R1] ;  /* 0x0000000001087983 */ /* 0x001f280000100800 */
[----:B------:R0:W-:Y:S04]  /*79920*/  STL.64 [R1+0x6c0], R4 ;  /* 0x0006c00401007387 */ /* 0x0001e80000100a00 */
[----:B------:R-:W-:Y:S01]  /*79930*/  STL [R1+0x2dd8], R9 ;  /* 0x002dd80901007387 */ /* 0x000fe20000100800 */
[----:B0-----:R-:W-:-:S05]  /*79940*/  IADD3 R4, P6, PT, R27, R9, RZ ;  /* 0x000000091b047210 */ /* 0x001fca0007fde0ff */
[----:B------:R-:W-:-:S05]  /*79950*/  IMAD.X R5, R10, 0x1, R7, P6 ;  /* 0x000000010a057824 */ /* 0x000fca00030e0607 */
[----:B------:R0:W-:Y:S04]  /*79960*/  STL.64 [R1+0x6b8], R4 ;  /* 0x0006b80401007387 */ /* 0x0001e80000100a00 */
[----:B0-----:R-:W2:Y:S01]  /*79970*/  LDL.LU.64 R4, [R1+0x2e00] ;  /* 0x002e000001047983 */ /* 0x001ea20000300a00 */
[----:B------:R-:W-:Y:S01]  /*79980*/  IMAD.MOV.U32 R28, RZ, RZ, R24 ;  /* 0x000000ffff1c7224 */ /* 0x000fe200078e0018 */
[----:B------:R-:W-:Y:S01]  /*79990*/  IADD3 R24, P6, PT, R27, R6, RZ ;  /* 0x000000061b187210 */ /* 0x000fe20007fde0ff */
[----:B------:R-:W-:-:S04]  /*799a0*/  IMAD.MOV.U32 R18, RZ, RZ, R25 ;  /* 0x000000ffff127224 */ /* 0x000fc800078e0019 */
[----:B--2---:R-:W-:-:S05]  /*799b0*/  IMAD.X R25, R10, 0x1, R4, P6 ;  /* 0x000000010a197824 */ /* 0x004fca00030e0604 */
        /* <DEDUP_REMOVED lines=8> */
[----:B------:R0:W-:Y:S04]  /*79a40*/  STL.64 [R1+0x6a0], R12 ;  /* 0x0006a00c01007387 */ /* 0x0001e80000100a00 */
[----:B0-----:R-:W2:Y:S01]  /*79a50*/  LDL.LU.64 R12, [R1+0x2df8] ;  /* 0x002df800010c7983 */ /* 0x001ea20000300a00 */
[----:B----4-:R-:W-:Y:S02]  /*79a60*/  IADD3 R26, P6, PT, R27, R8, RZ ;  /* 0x000000081b1a7210 */ /* 0x010fe40007fde0ff */
[----:B------:R-:W-:-:S03]  /*79a70*/  SHF.R.S32.HI R9, RZ, 0x1f, R11 ;  /* 0x0000001fff097819 */ /* 0x000fc6000001140b */
[----:B--2---:R-:W-:Y:S01]  /*79a80*/  IMAD.X R27, R10, 0x1, R13, P6 ;  /* 0x000000010a1b7824 */ /* 0x004fe200030e060d */
[----:B------:R-:W-:-:S04]  /*79a90*/  IADD3 R10, P6, PT, R11, R12, RZ ;  /* 0x0000000c0b0a7210 */ /* 0x000fc80007fde0ff */
[----:B------:R0:W-:Y:S01]  /*79aa0*/  STL.64 [R1+0x690], R26 ;  /* 0x0006901a01007387 */ /* 0x0001e20000100a00 */
[----:B------:R-:W-:-:S03]  /*79ab0*/  IMAD.X R11, R9, 0x1, R24, P6 ;  /* 0x00000001090b7824 */ /* 0x000fc600030e0618 */
[----:B0-----:R-:W2:Y:S04]  /*79ac0*/  LDL.LU.64 R26, [R1+0x2df0] ;  /* 0x002df000011a7983 */ /* 0x001ea80000300a00 */
[----:B------:R0:W-:Y:S02]  /*79ad0*/  STL.64 [R1+0x2dd0], R12 ;  /* 0x002dd00c01007387 */ /* 0x0001e40000100a00 */
[----:B0-----:R-:W-:Y:S02]  /*79ae0*/  IMAD.MOV.U32 R13, RZ, RZ, R8 ;  /* 0x000000ffff0d7224 */ /* 0x001fe400078e0008 */
[----:B------:R-:W4:Y:S04]  /*79af0*/  LDL.LU R8, [R1+0x2de8] ;  /* 0x002de80001087983 */ /* 0x000f280000300800 */
[----:B------:R0:W-:Y:S04]  /*79b00*/  STL.64 [R1+0x670], R10 ;  /* 0x0006700a01007387 */ /* 0x0001e80000100a00 */
[----:B0-----:R-:W2:Y:S04]  /*79b10*/  LDL.LU.64 R10, [R1+0x2de0] ;  /* 0x002de000010a7983 */ /* 0x001ea80000300a00 */
[----:B---3--:R0:W-:Y:S04]  /*79b20*/  STL.64 [R1+0x2dc8], R20 ;  /* 0x002dc81401007387 */ /* 0x0081e80000100a00 */
[----:B0-----:R-:W2:Y:S01]  /*79b30*/  LDL.LU R21, [R1+0x334] ;  /* 0x0003340001157983 */ /* 0x001ea20000300800 */
[----:B------:R-:W-:Y:S01]  /*79b40*/  IMAD.MOV.U32 R20, RZ, RZ, R13 ;  /* 0x000000ffff147224 */ /* 0x000fe200078e000d */
[----:B--2---:R-:W-:-:S05]  /*79b50*/  IADD3 R12, P6, PT, R21, R11, RZ ;  /* 0x0000000b150c7210 */ /* 0x004fca0007fde0ff */
[----:B------:R-:W-:-:S05]  /*79b60*/  IMAD.X R13, R9, 0x1, R25, P6 ;  /* 0x00000001090d7824 */ /* 0x000fca00030e0619 */
[----:B------:R0:W-:Y:S04]  /*79b70*/  STL.64 [R1+0x668], R12 ;  /* 0x0006680c01007387 */ /* 0x0001e80000100a00 */
[----:B------:R1:W-:Y:S01]  /*79b80*/  STL.64 [R1+0x2dc0], R10 ;  /* 0x002dc00a01007387 */ /* 0x0003e20000100a00 */
[----:B0-----:R-:W-:Y:S01]  /*79b90*/  IADD3 R12, P6, PT, R21, R10, RZ ;  /* 0x0000000a150c7210 */ /* 0x001fe20007fde0ff */
[----:B-1----:R-:W-:Y:S02]  /*79ba0*/  IMAD.MOV.U32 R10, RZ, RZ, R9 ;  /* 0x000000ffff0a7224 */ /* 0x002fe400078e0009 */
[----:B------:R-:W2:Y:S04]  /*79bb0*/  LDL.LU R9, [R1+0x2dd8] ;  /* 0x002dd80001097983 */ /* 0x000ea80000300800 */
[----:B------:R-:W3:Y:S01]  /*79bc0*/  LDL.LU R11, [R1+0x3b4] ;  /* 0x0003b400010b7983 */ /* 0x000ee20000300800 */
[----:B----4-:R-:W-:-:S05]  /*79bd0*/  IMAD.X R13, R10, 0x1, R8, P6 ;  /* 0x000000010a0d7824 */ /* 0x010fca00030e0608 */
[----:B------:R2:W-:Y:S02]  /*79be0*/  STL.64 [R1+0x660], R12 ;  /* 0x0006600c01007387 */ /* 0x0005e40000100a00 */
[----:B--2---:R-:W-:Y:S02]  /*79bf0*/  IADD3 R12, P6, PT, R21, R9, RZ ;  /* 0x00000009150c7210 */ /* 0x004fe40007fde0ff */
[----:B------:R-:W-:Y:S03]  /*79c00*/  STL.64 [R1+0x2db8], R8 ;  /* 0x002db80801007387 */ /* 0x000fe60000100a00 */
        /* <DEDUP_REMOVED lines=12> */
[----:B------:R-:W-:-:S05]  /*79cd0*/  IMAD.MOV.U32 R9, RZ, RZ, R20 ;  /* 0x000000ffff097224 */ /* 0x000fca00078e0014 */
[----:B------:R-:W-:-:S05]  /*79ce0*/  IADD3 R20, P6, PT, R21, R9, RZ ;  /* 0x0000000915147210 */ /* 0x000fca0007fde0ff */
[----:B--2---:R-:W-:-:S05]  /*79cf0*/  IMAD.X R21, R10, 0x1, R13, P6 ;  /* 0x000000010a157824 */ /* 0x004fca00030e060d */
[----:B------:R0:W-:Y:S04]  /*79d00*/  STL.64 [R1+0x630], R20 ;  /* 0x0006301401007387 */ /* 0x0001e80000100a00 */
[----:B0-----:R-:W2:Y:S04]  /*79d10*/  LDL.LU.64 R20, [R1+0x2dc8] ;  /* 0x002dc80001147983 */ /* 0x001ea80000300a00 */
[----:B--2---:R0:W-:Y:S04]  /*79d20*/  STL.64 [R1+0x2da0], R20 ;  /* 0x002da01401007387 */ /* 0x0041e80000100a00 */
[----:B0-----:R-:W2:Y:S04]  /*79d30*/  LDL.LU R21, [R1+0x3b8] ;  /* 0x0003b80001157983 */ /* 0x001ea80000300800 */
[----:B------:R0:W-:Y:S01]  /*79d40*/  STL [R1+0x2da8], R12 ;  /* 0x002da80c01007387 */ /* 0x0001e20000100800 */
[----:B--2---:R-:W-:-:S02]  /*79d50*/  SHF.R.S32.HI R8, RZ, 0x1f, R21 ;  /* 0x0000001fff087819 */ /* 0x004fc40000011415 */
[----:B------:R-:W-:-:S03]  /*79d60*/  IADD3 R10, P6, PT, R21, R12, RZ ;  /* 0x0000000c150a7210 */ /* 0x000fc60007fde0ff */
[----:B------:R-:W-:Y:S04]  /*79d70*/  STL [R1+0xc], R8 ;  /* 0x00000c0801007387 */ /* 0x000fe80000100800 */
[----:B0-----:R-:W2:Y:S01]  /*79d80*/  LDL.LU R12, [R1+0xc] ;  /* 0x00000c00010c7983 */ /* 0x001ea20000300800 */
[----:B---3--:R-:W-:Y:S02]  /*79d90*/  IMAD.MOV.U32 R20, RZ, RZ, R11 ;  /* 0x000000ffff147224 */ /* 0x008fe400078e000b */
[----:B--2---:R-:W-:-:S05]  /*79da0*/  IMAD.X R11, R12, 0x1, R24, P6 ;  /* 0x000000010c0b7824 */ /* 0x004fca00030e0618 */
[----:B------:R0:W-:Y:S04]  /*79db0*/  STL.64 [R1+0x620], R10 ;  /* 0x0006200a01007387 */ /* 0x0001e80000100a00 */
[----:B0-----:R-:W2:Y:S04]  /*79dc0*/  LDL.LU.64 R10, [R1+0x2dc0] ;  /* 0x002dc000010a7983 */ /* 0x001ea80000300a00 */
[----:B------:R0:W-:Y:S02]  /*79dd0*/  STL.64 [R1+0x2db0], R14 ;  /* 0x002db00e01007387 */ /* 0x0001e40000100a00 */
[----:B0-----:R-:W-:Y:S01]  /*79de0*/  IMAD.MOV.U32 R15, RZ, RZ, R9 ;  /* 0x000000ffff0f7224 */ /* 0x001fe200078e0009 */
[----:B--2---:R-:W-:-:S05]  /*79df0*/  IADD3 R8, P6, PT, R21, R11, RZ ;  /* 0x0000000b15087210 */ /* 0x004fca0007fde0ff */
[----:B------:R-:W-:-:S05]  /*79e00*/  IMAD.X R9, R12, 0x1, R25, P6 ;  /* 0x000000010c097824 */ /* 0x000fca00030e0619 */
[----:B------:R0:W-:Y:S04]  /*79e10*/  STL.64 [R1+0x618], R8 ;  /* 0x0006180801007387 */ /* 0x0001e80000100a00 */
[----:B0-----:R-:W2:Y:S01]  /*79e20*/  LDL.LU.64 R8, [R1+0x2db8] ;  /* 0x002db80001087983 */ /* 0x001ea20000300a00 */
[----:B------:R-:W-:-:S03]  /*79e30*/  IADD3 R14, P6, PT, R21, R10, RZ ;  /* 0x0000000a150e7210 */ /* 0x000fc60007fde0ff */
[----:B------:R0:W-:Y:S02]  /*79e40*/  STL.64 [R1+0x2d98], R26 ;  /* 0x002d981a01007387 */ /* 0x0001e40000100a00 */
[----:B0-----:R-:W-:Y:S02]  /*79e50*/  IMAD.MOV.U32 R26, RZ, RZ, R15 ;  /* 0x000000ffff1a7224 */ /* 0x001fe400078e000f */
[----:B------:R-:W-:Y:S02]  /*79e60*/  IMAD.MOV.U32 R27, RZ, RZ, R20 ;  /* 0x000000ffff1b7224 */ /* 0x000fe400078e0014 */
        /* <DEDUP_REMOVED lines=21> */
[----:B--2---:R1:W-:Y:S01]  /*79fc0*/  STL [R1+0x2d88], R15 ;  /* 0x002d880f01007387 */ /* 0x0043e20000100800 */
[----:B0-----:R-:W-:-:S02]  /*79fd0*/  IMAD.MOV.U32 R21, RZ, RZ, R27 ;  /* 0x000000ffff157224 */ /* 0x001fc400078e001b */
[----:B------:R-:W-:-:S03]  /*79fe0*/  IMAD.MOV.U32 R20, RZ, RZ, R26 ;  /* 0x000000ffff147224 */ /* 0x000fc600078e001a */
[----:B-1----:R-:W-:Y:S02]  /*79ff0*/  SHF.R.S32.HI R15, RZ, 0x1f, R21 ;  /* 0x0000001fff0f7819 */ /* 0x002fe40000011415 */
[----:B---3--:R-:W-:-:S05]  /*7a000*/  IADD3 R26, P6, PT, R21, R12, RZ ;  /* 0x0000000c151a7210 */ /* 0x008fca0007fde0ff */
[----:B------:R-:W-:-:S05]  /*7a010*/  IMAD.X R27, R15, 0x1, R24, P6 ;  /* 0x000000010f1b7824 */ /* 0x000fca00030e0618 */
[----:B------:R0:W-:Y:S04]  /*7a020*/  STL.64 [R1+0x5d0], R26 ;  /* 0x0005d01a01007387 */ /* 0x0001e80000100a00 */
[----:B0-----:R-:W2:Y:S04]  /*7a030*/  LDL.LU.64 R26, [R1+0x2d98] ;  /* 0x002d9800011a7983 */ /* 0x001ea80000300a00 */
[----:B--2---:R0:W-:Y:S02]  /*7a040*/  STL.64 [R1+0x2d80], R26 ;  /* 0x002d801a01007387 */ /* 0x0041e40000100a00 */
[----:B0-----:R-:W-:-:S02]  /*7a050*/  IMAD.MOV.U32 R27, RZ, RZ, R21 ;  /* 0x000000ffff1b7224 */ /* 0x001fc400078e0015 */
[----:B------:R-:W-:-:S03]  /*7a060*/  IMAD.MOV.U32 R26, RZ, RZ, R20 ;  /* 0x000000ffff1a7224 */ /* 0x000fc600078e0014 */
        /* <DEDUP_REMOVED lines=19> */
[----:B------:R-:W-:Y:S01]  /*7a1a0*/  IADD3 R26, P6, PT, R27, R26, RZ ;  /* 0x0000001a1b1a7210 */ /* 0x000fe20007fde0ff */
[----:B------:R-:W-:Y:S02]  /*7a1b0*/  IMAD.MOV.U32 R27, RZ, RZ, R15 ;  /* 0x000000ffff1b7224 */ /* 0x000fe400078e000f */
[----:B------:R-:W3:Y:S02]  /*7a1c0*/  LDL.LU R15, [R1+0x2d88] ;  /* 0x002d8800010f7983 */ /* 0x000ee40000300800 */
[----:B------:R-:W-:-:S02]  /*7a1d0*/  IMAD.X R27, R27, 0x1, R13, P6 ;  /* 0x000000011b1b7824 */ /* 0x000fc400030e060d */
[----:B--2---:R0:W-:Y:S04]  /*7a1e0*/  STL.64 [R1+0x2d68], R20 ;  /* 0x002d681401007387 */ /* 0x0041e80000100a00 */
[----:B0-----:R-:W2:Y:S04]  /*7a1f0*/  LDL R20, [R1] ;  /* 0x0000000001147983 */ /* 0x001ea80000100800 */
[----:B------:R-:W4:Y:S04]  /*7a200*/  LDL.LU R21, [R1+0x3b0] ;  /* 0x0003b00001157983 */ /* 0x000f280000300800 */
[----:B------:R0:W-:Y:S04]  /*7a210*/  STL.64 [R1+0x590], R26 ;  /* 0x0005901a01007387 */ /* 0x0001e80000100a00 */
[----:B0-----:R-:W2:Y:S04]  /*7a220*/  LDL.LU.64 R26, [R1+0x2d80] ;  /* 0x002d8000011a7983 */ /* 0x001ea80000300a00 */
[----:B---3--:R4:W-:Y:S02]  /*7a230*/  STL.64 [R1+0x2d78], R14 ;  /* 0x002d780e01007387 */ /* 0x0089e40000100a00 */
[----:B----4-:R-:W-:-:S02]  /*7a240*/  IADD3 R14, P6, PT, R21, R12, RZ ;  /* 0x0000000c150e7210 */ /* 0x010fc40007fde0ff */
[----:B--2---:R0:W-:Y:S02]  /*7a250*/  STL [R1+0x2d70], R27 ;  /* 0x002d701b01007387 */ /* 0x0041e40000100800 */
[----:B0-----:R-:W-:-:S05]  /*7a260*/  SHF.R.S32.HI R27, RZ, 0x1f, R21 ;  /* 0x0000001fff1b7819 */ /* 0x001fca0000011415 */
        /* <DEDUP_REMOVED lines=26> */
[----:B----4-:R-:W-:Y:S04]  /*7a410*/  STL.64 [R1+0x2d60], R20 ;  /* 0x002d601401007387 */ /* 0x010fe80000100a00 */
[----:B------:R-:W-:Y:S04]  /*7a420*/  STL [R1+0x2d58], R16 ;  /* 0x002d581001007387 */ /* 0x000fe80000100800 */
[----:B---3--:R0:W-:Y:S04]  /*7a430*/  STL.64 [R1+0x2d50], R26 ;  /* 0x002d501a01007387 */ /* 0x0081e80000100a00 */
[----:B0-----:R-:W3:Y:S04]  /*7a440*/  LDL R26, [R1] ;  /* 0x00000000011a7983 */ /* 0x001ee80000100800 */
[----:B------:R-:W4:Y:S02]  /*7a450*/  LDL.LU R27, [R1+0x3bc] ;  /* 0x0003bc00011b7983 */ /* 0x000f240000300800 */
[----:B----4-:R-:W-:-:S02]  /*7a460*/  SHF.R.S32.HI R16, RZ, 0x1f, R27 ;  /* 0x0000001fff107819 */ /* 0x010fc4000001141b */
        /* <DEDUP_REMOVED lines=22> */
[----:B---3--:R-:W-:Y:S01]  /*7a5d0*/  IADD3 R26, P6, PT, R27, R26, RZ ;  /* 0x0000001a1b1a7210 */ /* 0x008fe20007fde0ff */
[----:B------:R-:W-:Y:S02]  /*7a5e0*/  IMAD.MOV.U32 R27, RZ, RZ, R16 ;  /* 0x000000ffff1b7224 */ /* 0x000fe400078e0010 */
[----:B------:R-:W3:Y:S02]  /*7a5f0*/  LDL.LU R16, [R1+0x2d58] ;  /* 0x002d580001107983 */ /* 0x000ee40000300800 */
[----:B------:R-:W-:-:S02]  /*7a600*/  IMAD.X R27, R27, 0x1, R13, P6 ;  /* 0x000000011b1b7824 */ /* 0x000fc400030e060d */
[----:B----4-:R0:W-:Y:S04]  /*7a610*/  STL.64 [R1+0x2d38], R20 ;  /* 0x002d381401007387 */ /* 0x0101e80000100a00 */
[----:B0-----:R-:W4:Y:S04]  /*7a620*/  LDL R20, [R1] ;  /* 0x0000000001147983 */ /* 0x001f280000100800 */
[----:B------:R-:W2:Y:S04]  /*7a630*/  LDL.LU R21, [R1+0x3c0] ;  /* 0x0003c00001157983 */ /* 0x000ea80000300800 */
[----:B------:R0:W-:Y:S04]  /*7a640*/  STL.64 [R1+0x580], R26 ;  /* 0x0005801a01007387 */ /* 0x0001e80000100a00 */
[----:B0-----:R-:W2:Y:S04]  /*7a650*/  LDL.LU.64 R26, [R1+0x2d50] ;  /* 0x002d5000011a7983 */ /* 0x001ea80000300a00 */
[----:B--2---:R0:W-:Y:S02]  /*7a660*/  STL.64 [R1+0x2d48], R26 ;  /* 0x002d481a01007387 */ /* 0x0041e40000100a00 */
[----:B0-----:R-:W-:-:S02]  /*7a670*/  SHF.R.S32.HI R27, RZ, 0x1f, R21 ;  /* 0x0000001fff1b7819 */ /* 0x001fc40000011415 */
        /* <DEDUP_REMOVED lines=23> */
[----:B----4-:R-:W-:-:S05]  /*7a7f0*/  IADD3 R20, P6, PT, R21, R20, RZ ;  /* 0x0000001415147210 */ /* 0x010fca0007fde0ff */
[----:B------:R-:W-:Y:S01]  /*7a800*/  IMAD.X R21, R12, 0x1, R13, P6 ;  /* 0x000000010c157824 */ /* 0x000fe200030e060d */
[----:B------:R0:W-:Y:S04]  /*7a810*/  STL.64 [R1+0x688], R26 ;  /* 0x0006881a01007387 */ /* 0x0001e80000100a00 */
[----:B0-----:R-:W2:Y:S04]  /*7a820*/  LDL.LU.64 R26, [R1+0x2d48] ;  /* 0x002d4800011a7983 */ /* 0x001ea80000300a00 */
[----:B------:R-:W4:Y:S04]  /*7a830*/  LDL.LU R12, [R1+0x2d40] ;  /* 0x002d4000010c7983 */ /* 0x000f280000300800 */
[----:B------:R0:W-:Y:S04]  /*7a840*/  STL.64 [R1+0x680], R20 ;  /* 0x0006801401007387 */ /* 0x0001e80000100a00 */
[----:B0-----:R-:W2:Y:S04]  /*7a850*/  LDL.LU.64 R20, [R1+0x2d38] ;  /* 0x002d380001147983 */ /* 0x001ea80000300a00 */
[----:B--2---:R0:W-:Y:S04]  /*7a860*/  STL.64 [R1+0x2d30], R20 ;  /* 0x002d301401007387 */ /* 0x0041e80000100a00 */
[----:B0-----:R-:W2:Y:S02]  /*7a870*/  LDL R21, [R1+0x3c4] ;  /* 0x0003c40001157983 */ /* 0x001ea40000100800 */
[----:B--2---:R-:W-:-:S05]  /*7a880*/  SHF.R.S32.HI R20, RZ, 0x1f, R21 ;  /* 0x0000001fff147819 */ /* 0x004fca0000011415 */
[----:B------:R0:W-:Y:S04]  /*7a890*/  STL [R1+0xc], R20 ;  /* 0x00000c1401007387 */ /* 0x0001e80000100800 */
[----:B----4-:R1:W-:Y:S01]  /*7a8a0*/  STL [R1+0x2d28], R12 ;  /* 0x002d280c01007387 */ /* 0x0103e20000100800 */
[----:B0-----:R-:W-:-:S03]  /*7a8b0*/  IADD3 R20, P6, PT, R21, R12, RZ ;  /* 0x0000000c15147210 */ /* 0x001fc60007fde0ff */
[----:B-1----:R-:W2:Y:S04]  /*7a8c0*/  LDL.LU R12, [R1+0xc] ;  /* 0x00000c00010c7983 */ /* 0x002ea80000300800 */
[----:B------:R0:W-:Y:S01]  /*7a8d0*/  STL [R1+0x2d2c], R24 ;  /* 0x002d2c1801007387 */ /* 0x0001e20000100800 */
[----:B--2---:R-:W-:-:S03]  /*7a8e0*/  IMAD.X R21, R12, 0x1, R24, P6 ;  /* 0x000000010c157824 */ /* 0x004fc600030e0618 */
[----:B0-----:R-:W2:Y:S04]  /*7a8f0*/  LDL.LU R24, [R1+0x3c4] ;  /* 0x0003c40001187983 */ /* 0x001ea80000300800 */
[----:B------:R2:W-:Y:S02]  /*7a900*/  STL.64 [R1+0x678], R20 ;  /* 0x0006781401007387 */ /* 0x0005e40000100a00 */
[----:B--2---:R-:W-:-:S05]  /*7a910*/  IADD3 R20, P6, PT, R24, R11, RZ ;  /* 0x0000000b18147210 */ /* 0x004fca0007fde0ff */
        /* <DEDUP_REMOVED lines=22> */
[----:B------:R-:W-:Y:S02]  /*7aa80*/  IMAD.X R7, R12, 0x1, R13, P6 ;  /* 0x000000010c077824 */ /* 0x000fe400030e060d */
[----:B------:R-:W-:Y:S04]  /*7aa90*/  STL [R1+0x2d10], R18 ;  /* 0x002d101201007387 */ /* 0x000fe80000100800 */
[----:B------:R-:W2:Y:S04]  /*7aaa0*/  LDL.LU R12, [R1+0x2d28] ;  /* 0x002d2800010c7983 */ /* 0x000ea80000300800 */
[----:B------:R-:W-:Y:S04]  /*7aab0*/  STL.64 [R1+0x778], R6 ;  /* 0x0007780601007387 */ /* 0x000fe80000100a00 */
[----:B----4-:R0:W-:Y:S04]  /*7aac0*/  STL.64 [R1+0x2d08], R20 ;  /* 0x002d081401007387 */ /* 0x0101e80000100a00 */
[----:B0-----:R-:W4:Y:S04]  /*7aad0*/  LDL R20, [R1] ;  /* 0x0000000001147983 */ /* 0x001f280000100800 */
[----:B------:R-:W3:Y:S04]  /*7aae0*/  LDL.LU R21, [R1+0x3c8] ;  /* 0x0003c80001157983 */ /* 0x000ee80000300800 */
[----:B--2---:R-:W-:Y:S01]  /*7aaf0*/  STL.64 [R1+0x2d18], R12 ;  /* 0x002d180c01007387 */ /* 0x004fe20000100a00 */
[----:B---3--:R-:W-:-:S02]  /*7ab00*/  SHF.R.S32.HI R18, RZ, 0x1f, R21 ;  /* 0x0000001fff127819 */ /* 0x008fc40000011415 */
        /* <DEDUP_REMOVED lines=13> */
[----:B------:R1:W-:Y:S01]  /*7abe0*/  STL.64 [R1+0x2d00], R6 ;  /* 0x002d000601007387 */ /* 0x0003e20000100a00 */
        /* <DEDUP_REMOVED lines=12> */
[----:B---3--:R-:W-:Y:S02]  /*7acb0*/  IMAD.X R21, R18, 0x1, R13, P6 ;  /* 0x0000000112157824 */ /* 0x008fe400030e060d */
[----:B------:R-:W3:Y:S04]  /*7acc0*/  LDL.LU R18, [R1+0x2d10] ;  /* 0x002d100001127983 */ /* 0x000ee80000300800 */
[----:B------:R0:W-:Y:S04]  /*7acd0*/  STL.64 [R1+0x878], R20 ;  /* 0x0008781401007387 */ /* 0x0001e80000100a00 */
[----:B0-----:R-:W4:Y:S01]  /*7ace0*/  LDL.LU.64 R20, [R1+0x2d08] ;  /* 0x002d080001147983 */ /* 0x001f220000300a00 */
[----:B---3--:R-:W-:-:S03]  /*7acf0*/  IADD3 R6, P6, PT, R18, R12, RZ ;  /* 0x0000000c12067210 */ /* 0x008fc60007fde0ff */
[----:B----4-:R-:W-:Y:S04]  /*7ad00*/  STL.64 [R1+0x2cf8], R20 ;  /* 0x002cf81401007387 */ /* 0x010fe80000100a00 */
[----:B------:R0:W-:Y:S04]  /*7ad10*/  STL [R1+0x2cf4], R12 ;  /* 0x002cf40c01007387 */ /* 0x0001e80000100800 */
[----:B0-----:R-:W3:Y:S01]  /*7ad20*/  LDL R12, [R1] ;  /* 0x00000000010c7983 */ /* 0x001ee20000100800 */
[----:B------:R-:W-:Y:S01]  /*7ad30*/  IMAD.MOV.U32 R21, RZ, RZ, R22 ;  /* 0x000000ffff157224 */ /* 0x000fe200078e0016 */
[----:B------:R-:W-:Y:S01]  /*7ad40*/  SHF.R.S32.HI R22, RZ, 0x1f, R18 ;  /* 0x0000001fff167819 */ /* 0x000fe20000011412 */
[----:B--2---:R-:W-:-:S04]  /*7ad50*/  IMAD.MOV.U32 R20, RZ, RZ, R7 ;  /* 0x000000ffff147224 */ /* 0x004fc800078e0007 */
[----:B------:R-:W-:Y:S01]  /*7ad60*/  IMAD.X R7, R22, 0x1, R24, P6 ;  /* 0x0000000116077824 */ /* 0x000fe200030e0618 */
[----:B------:R-:W-:Y:S04]  /*7ad70*/  STL [R1+0xc], R22 ;  /* 0x00000c1601007387 */ /* 0x000fe80000100800 */
[----:B------:R0:W-:Y:S04]  /*7ad80*/  STL.64 [R1+0x870], R6 ;  /* 0x0008700601007387 */ /* 0x0001e80000100a00 */
[----:B------:R1:W-:Y:S01]  /*7ad90*/  STL [R1+0x2cf0], R11 ;  /* 0x002cf00b01007387 */ /* 0x0003e20000100800 */
[----:B0-----:R-:W-:-:S03]  /*7ada0*/  IADD3 R6, P6, PT, R18, R11, RZ ;  /* 0x0000000b12067210 */ /* 0x001fc60007fde0ff */
[----:B-1----:R-:W2:Y:S04]  /*7adb0*/  LDL.LU R11, [R1+0xc] ;  /* 0x00000c00010b7983 */ /* 0x002ea80000300800 */
[----:B------:R0:W-:Y:S01]  /*7adc0*/  STL.64 [R1+0x2ce8], R24 ;  /* 0x002ce81801007387 */ /* 0x0001e20000100a00 */
[----:B--2---:R-:W-:Y:S02]  /*7add0*/  IMAD.X R7, R11, 0x1, R25, P6 ;  /* 0x000000010b077824 */ /* 0x004fe400030e0619 */
[----:B0-----:R-:W-:-:S03]  /*7ade0*/  IMAD.MOV.U32 R25, RZ, RZ, R18 ;  /* 0x000000ffff197224 */ /* 0x001fc600078e0012 */
[----:B------:R0:W-:Y:S02]  /*7adf0*/  STL.64 [R1+0x910], R6 ;  /* 0x0009100601007387 */ /* 0x0001e40000100a00 */
[----:B0-----:R-:W-:-:S05]  /*7ae00*/  IADD3 R6, P6, PT, R25, R10, RZ ;  /* 0x0000000a19067210 */ /* 0x001fca0007fde0ff */
[----:B------:R-:W-:-:S05]  /*7ae10*/  IMAD.X R7, R11, 0x1, R8, P6 ;  /* 0x000000010b077824 */ /* 0x000fca00030e0608 */
[----:B------:R0:W-:Y:S04]  /*7ae20*/  STL.64 [R1+0x950], R6 ;  /* 0x0009500601007387 */ /* 0x0001e80000100a00 */
[----:B0-----:R-:W2:Y:S01]  /*7ae30*/  LDL.LU.64 R6, [R1+0x2d00] ;  /* 0x002d000001067983 */ /* 0x001ea20000300a00 */
[----:B------:R-:W-:Y:S01]  /*7ae40*/  IMAD.MOV.U32 R18, RZ, RZ, R26 ;  /* 0x000000ffff127224 */ /* 0x000fe200078e001a */
[----:B------:R-:W-:Y:S01]  /*7ae50*/  IADD3 R26, P6, PT, R25, R9, RZ ;  /* 0x00000009191a7210 */ /* 0x000fe20007fde0ff */
[----:B------:R-:W-:Y:S02]  /*7ae60*/  IMAD.MOV.U32 R22, RZ, RZ, R23 ;  /* 0x000000ffff167224 */ /* 0x000fe400078e0017 */
        /* <DEDUP_REMOVED lines=9> */
[----:B0-----:R-:W-:Y:S01]  /*7af00*/  IMAD.MOV.U32 R26, RZ, RZ, R20 ;  /* 0x000000ffff1a7224 */ /* 0x001fe200078e0014 */
[----:B------:R-:W-:Y:S01]  /*7af10*/  IADD3 R20, P6, PT, R25, R2, RZ ;  /* 0x0000000219147210 */ /* 0x000fe20007fde0ff */
[----:B------:R-:W-:-:S04]  /*7af20*/  IMAD.MOV.U32 R27, RZ, RZ, R21 ;  /* 0x000000ffff1b7224 */ /* 0x000fc800078e0015 */
[----:B------:R-:W-:-:S05]  /*7af30*/  IMAD.X R21, R11, 0x1, R0, P6 ;  /* 0x000000010b157824 */ /* 0x000fca00030e0600 */
[----:B------:R0:W-:Y:S04]  /*7af40*/  STL.64 [R1+0xa78], R20 ;  /* 0x000a781401007387 */ /* 0x0001e80000100a00 */
[----:B0-----:R-:W2:Y:S01]  /*7af50*/  LDL.LU.64 R20, [R1+0x2cf8] ;  /* 0x002cf80001147983 */ /* 0x001ea20000300a00 */
[----:B---3--:R-:W-:-:S05]  /*7af60*/  IADD3 R24, P6, PT, R25, R12, RZ ;  /* 0x0000000c19187210 */ /* 0x008fca0007fde0ff */
[----:B------:R-:W-:Y:S01]  /*7af70*/  IMAD.X R25, R11, 0x1, R13, P6 ;  /* 0x000000010b197824 */ /* 0x000fe200030e060d */
[----:B--2---:R0:W-:Y:S02]  /*7af80*/  STL.64 [R1+0x2cd0], R20 ;  /* 0x002cd01401007387 */ /* 0x0041e40000100a00 */
[----:B0-----:R-:W-:Y:S02]  /*7af90*/  IMAD.MOV.U32 R20, RZ, RZ, R12 ;  /* 0x000000ffff147224 */ /* 0x001fe400078e000c */
[----:B------:R-:W2:Y:S04]  /*7afa0*/  LDL.LU R12, [R1+0x2cf4] ;  /* 0x002cf400010c7983 */ /* 0x000ea80000300800 */
[----:B------:R-:W3:Y:S04]  /*7afb0*/  LDL.LU R21, [R1+0x3d0] ;  /* 0x0003d00001157983 */ /* 0x000ee80000300800 */
[----:B------:R-:W4:Y:S04]  /*7afc0*/  LDL.LU R11, [R1+0x2cf0] ;  /* 0x002cf000010b7983 */ /* 0x000f280000300800 */
[----:B------:R0:W-:Y:S04]  /*7afd0*/  STL.64 [R1+0xa70], R24 ;  /* 0x000a701801007387 */ /* 0x0001e80000100a00 */
[----:B0-----:R-:W4:Y:S04]  /*7afe0*/  LDL.LU.64 R24, [R1+0x2ce8] ;  /* 0x002ce80001187983 */ /* 0x001f280000300a00 */
[----:B------:R-:W-:Y:S04]  /*7aff0*/  STL.64 [R1+0x2ce0], R14 ;  /* 0x002ce00e01007387 */ /* 0x000fe80000100a00 */
[----:B------:R3:W-:Y:S02]  /*7b000*/  STL [R1+0x2cd8], R28 ;  /* 0x002cd81c01007387 */ /* 0x0007e40000100800 */
[----:B---3--:R-:W-:-:S02]  /*7b010*/  SHF.R.S32.HI R28, RZ, 0x1f, R21 ;  /* 0x0000001fff1c7819 */ /* 0x008fc40000011415 */
[----:B--2---:R-:W-:-:S05]  /*7b020*/  IADD3 R14, P6, PT, R21, R12, RZ ;  /* 0x0000000c150e7210 */ /* 0x004fca0007fde0ff */
        /* <DEDUP_REMOVED lines=27> */
[----:B--2---:R0:W-:Y:S02]  /*7b1e0*/  STL.64 [R1+0x2cc0], R14 ;  /* 0x002cc00e01007387 */ /* 0x0041e40000100a00 */
[----:B0-----:R-:W-:-:S05]  /*7b1f0*/  IMAD.MOV.U32 R15, RZ, RZ, R26 ;  /* 0x000000ffff0f7224 */ /* 0x001fca00078e001a */
[----:B------:R-:W-:Y:S02]  /*7b200*/  SHF.R.S32.HI R26, RZ, 0x1f, R15 ;  /* 0x0000001fff1a7819 */ /* 0x000fe4000001140f */
        /* <DEDUP_REMOVED lines=16> */
[----:B0-----:R-:W-:-:S05]  /*7b310*/  IADD3 R20, P6, PT, R15, R5, RZ ;  /* 0x000000050f147210 */ /* 0x001fca0007fde0ff */
[----:B------:R-:W-:Y:S02]  /*7b320*/  IMAD.X R21, R26, 0x1, R3, P6 ;  /* 0x000000011a157824 */ /* 0x000fe400030e0603 */
[----:B-1----:R-:W2:Y:S04]  /*7b330*/  LDL R3, [R1] ;  /* 0x0000000001037983 */ /* 0x002ea80000100800 */
[----:B------:R0:W-:Y:S02]  /*7b340*/  STL.64 [R1+0xc28], R20 ;  /* 0x000c281401007387 */ /* 0x0001e40000100a00 */
[----:B0-----:R-:W-:-:S05]  /*7b350*/  IADD3 R20, P6, PT, R15, R2, RZ ;  /* 0x000000020f147210 */ /* 0x001fca0007fde0ff */
[----:B------:R-:W-:Y:S01]  /*7b360*/  IMAD.X R21, R26, 0x1, R0, P6 ;  /* 0x000000011a157824 */ /* 0x000fe200030e0600 */
[----:B------:R0:W-:Y:S04]  /*7b370*/  STL [R1+0x2cb8], R2 ;  /* 0x002cb80201007387 */ /* 0x0001e80000100800 */
[----:B0-----:R-:W4:Y:S04]  /*7b380*/  LDL.LU R2, [R1+0x3d8] ;  /* 0x0003d80001027983 */ /* 0x001f280000300800 */
[----:B------:R0:W-:Y:S04]  /*7b390*/  STL.64 [R1+0xc70], R20 ;  /* 0x000c701401007387 */ /* 0x0001e80000100a00 */
[----:B0-----:R-:W3:Y:S01]  /*7b3a0*/  LDL.LU.64 R20, [R1+0x2cc8] ;  /* 0x002cc80001147983 */ /* 0x001ee20000300a00 */
[----:B--2---:R-:W-:-:S05]  /*7b3b0*/  IADD3 R14, P6, PT, R15, R3, RZ ;  /* 0x000000030f0e7210 */ /* 0x004fca0007fde0ff */
[----:B------:R-:W-:-:S05]  /*7b3c0*/  IMAD.X R15, R26, 0x1, R13, P6 ;  /* 0x000000011a0f7824 */ /* 0x000fca00030e060d */
[----:B------:R0:W-:Y:S04]  /*7b3d0*/  STL.64 [R1+0xc68], R14 ;  /* 0x000c680e01007387 */ /* 0x0001e80000100a00 */
[----:B0-----:R-:W2:Y:S01]  /*7b3e0*/  LDL.LU.64 R14, [R1+0x2cc0] ;  /* 0x002cc000010e7983 */ /* 0x001ea20000300a00 */
[----:B----4-:R-:W-:-:S03]  /*7b3f0*/  SHF.R.S32.HI R26, RZ, 0x1f, R2 ;  /* 0x0000001fff1a7819 */ /* 0x010fc60000011402 */
[----:B--2---:R0:W-:Y:S02]  /*7b400*/  STL.64 [R1+0x2cb0], R14 ;  /* 0x002cb00e01007387 */ /* 0x0041e40000100a00 */
        /* <DEDUP_REMOVED lines=10> */
[----:B0-----:R-:W-:Y:S01]  /*7b4b0*/  IADD3 R14, P6, PT, R2, R9, RZ ;  /* 0x00000009020e7210 */ /* 0x001fe20007fde0ff */
[----:B-1----:R-:W-:Y:S02]  /*7b4c0*/  IMAD.MOV.U32 R8, RZ, RZ, R3 ;  /* 0x000000ffff087224 */ /* 0x002fe400078e0003 */
[----:B------:R-:W2:Y:S01]  /*7b4d0*/  LDL.LU R3, [R1+0x2cbc] ;  /* 0x002cbc0001037983 */ /* 0x000ea20000300800 */
[----:B------:R-:W-:Y:S02]  /*7b4e0*/  IMAD.MOV.U32 R9, RZ, RZ, R2 ;  /* 0x000000ffff097224 */ /* 0x000fe400078e0002 */
[----:B------:R-:W-:Y:S01]  /*7b4f0*/  IMAD.X R15, R26, 0x1, R7, P6 ;  /* 0x000000011a0f7824 */ /* 0x000fe200030e0607 */
[----:B------:R-:W4:Y:S04]  /*7b500*/  LDL.LU R2, [R1+0x2cb8] ;  /* 0x002cb80001027983 */ /* 0x000f280000300800 */
[----:B------:R0:W-:Y:S02]  /*7b510*/  STL.64 [R1+0xcd0], R14 ;  /* 0x000cd00e01007387 */ /* 0x0001e40000100a00 */
[----:B0-----:R-:W-:-:S05]  /*7b520*/  IADD3 R14, P6, PT, R9, R6, RZ ;  /* 0x00000006090e7210 */ /* 0x001fca0007fde0ff */
[----:B------:R-:W-:-:S05]  /*7b530*/  IMAD.X R15, R26, 0x1, R4, P6 ;  /* 0x000000011a0f7824 */ /* 0x000fca00030e0604 */
[----:B------:R-:W-:Y:S04]  /*7b540*/  STL.64 [R1+0xd10], R14 ;  /* 0x000d100e01007387 */ /* 0x000fe80000100a00 */
[----:B---3--:R0:W-:Y:S04]  /*7b550*/  STL.64 [R1+0x2ca0], R20 ;  /* 0x002ca01401007387 */ /* 0x0081e80000100a00 */
[----:B0-----:R-:W3:Y:S01]  /*7b560*/  LDL R21, [R1+0x3dc] ;  /* 0x0003dc0001157983 */ /* 0x001ee20000100800 */
[----:B------:R-:W-:-:S05]  /*7b570*/  IADD3 R14, P6, PT, R9, R5, RZ ;  /* 0x00000005090e7210 */ /* 0x000fca0007fde0ff */
[----:B--2---:R-:W-:-:S05]  /*7b580*/  IMAD.X R15, R26, 0x1, R3, P6 ;  /* 0x000000011a0f7824 */ /* 0x004fca00030e0603 */
[----:B------:R4:W-:Y:S02]  /*7b590*/  STL.64 [R1+0xd20], R14 ;  /* 0x000d200e01007387 */ /* 0x0009e40000100a00 */
[----:B----4-:R-:W-:-:S05]  /*7b5a0*/  IADD3 R14, P6, PT, R9, R2, RZ ;  /* 0x00000002090e7210 */ /* 0x010fca0007fde0ff */
[----:B------:R-:W-:Y:S01]  /*7b5b0*/  IMAD.X R15, R26, 0x1, R0, P6 ;  /* 0x000000011a0f7824 */ /* 0x000fe200030e0600 */
[----:B------:R-:W-:-:S05]  /*7b5c0*/  IADD3 R8, P6, PT, R9, R8, RZ ;  /* 0x0000000809087210 */ /* 0x000fca0007fde0ff */
[----:B------:R-:W-:Y:S01]  /*7b5d0*/  IMAD.X R9, R26, 0x1, R13, P6 ;  /* 0x000000011a097824 */ /* 0x000fe200030e060d */
[----:B------:R0:W-:Y:S04]  /*7b5e0*/  STL.64 [R1+0xd70], R14 ;  /* 0x000d700e01007387 */ /* 0x0001e80000100a00 */
[----:B0-----:R-:W2:Y:S04]  /*7b5f0*/  LDL.LU.64 R14, [R1+0x2cb0] ;  /* 0x002cb000010e7983 */ /* 0x001ea80000300a00 */
[----:B------:R0:W-:Y:S01]  /*7b600*/  STL.64 [R1+0xd68], R8 ;  /* 0x000d680801007387 */ /* 0x0001e20000100a00 */
[----:B---3--:R-:W-:-:S02]  /*7b610*/  SHF.R.S32.HI R26, RZ, 0x1f, R21 ;  /* 0x0000001fff1a7819 */ /* 0x008fc40000011415 */
        /* <DEDUP_REMOVED lines=8> */
[----:B---3--:R-:W-:Y:S01]  /*7b6a0*/  IMAD.X R21, R26, 0x1, R8, P6 ;  /* 0x000000011a157824 */ /* 0x008fe200030e0608 */
[----:B------:R0:W-:Y:S04]  /*7b6b0*/  STL [R1+0x2c98], R8 ;  /* 0x002c980801007387 */ /* 0x0001e80000100800 */
        /* <DEDUP_REMOVED lines=11> */
[----:B0-----:R-:W3:Y:S04]  /*7b770*/  LDL.LU.64 R20, [R1+0x2ca0] ;  /* 0x002ca00001147983 */ /* 0x001ee80000300a00 */
[----:B---3--:R0:W-:Y:S04]  /*7b780*/  STL.64 [R1+0x2c88], R20 ;  /* 0x002c881401007387 */ /* 0x0081e80000100a00 */
[----:B0-----:R-:W3:Y:S04]  /*7b790*/  LDL R20, [R1] ;  /* 0x0000000001147983 */ /* 0x001ee80000100800 */
[----:B------:R-:W4:Y:S04]  /*7b7a0*/  LDL.LU R21, [R1+0x3e0] ;  /* 0x0003e00001157983 */ /* 0x000f280000300800 */
[----:B------:R0:W-:Y:S02]  /*7b7b0*/  STL.64 [R1+0x2c90], R28 ;  /* 0x002c901c01007387 */ /* 0x0001e40000100a00 */
[----:B0-----:R-:W-:-:S05]  /*7b7c0*/  IADD3 R28, P6, PT, R8, R2, RZ ;  /* 0x00000002081c7210 */ /* 0x001fca0007fde0ff */
[----:B------:R-:W-:-:S05]  /*7b7d0*/  IMAD.X R29, R26, 0x1, R0, P6 ;  /* 0x000000011a1d7824 */ /* 0x000fca00030e0600 */
[----:B------:R3:W-:Y:S02]  /*7b7e0*/  STL.64 [R1+0xe68], R28 ;  /* 0x000e681c01007387 */ /* 0x0007e40000100a00 */
[----:B---3--:R-:W-:Y:S02]  /*7b7f0*/  IADD3 R28, P6, PT, R8, R20, RZ ;  /* 0x00000014081c7210 */ /* 0x008fe40007fde0ff */
[----:B------:R-:W3:Y:S03]  /*7b800*/  LDL.LU R8, [R1+0x2c98] ;  /* 0x002c980001087983 */ /* 0x000ee60000300800 */
[----:B------:R-:W-:Y:S01]  /*7b810*/  IMAD.X R29, R26, 0x1, R13, P6 ;  /* 0x000000011a1d7824 */ /* 0x000fe200030e060d */
[----:B----4-:R-:W-:-:S04]  /*7b820*/  SHF.R.S32.HI R26, RZ, 0x1f, R21 ;  /* 0x0000001fff1a7819 */ /* 0x010fc80000011415 */
        /* <DEDUP_REMOVED lines=24> */
[----:B0-----:R-:W3:Y:S04]  /*7b9b0*/  LDL.LU.64 R28, [R1+0x2c90] ;  /* 0x002c9000011c7983 */ /* 0x001ee80000300a00 */
[----:B------:R0:W-:Y:S04]  /*7b9c0*/  STL.64 [R1+0xf60], R20 ;  /* 0x000f601401007387 */ /* 0x0001e80000100a00 */
[----:B0-----:R-:W4:Y:S01]  /*7b9d0*/  LDL.LU.64 R20, [R1+0x2c88] ;  /* 0x002c880001147983 */ /* 0x001f220000300a00 */
[----:B------:R-:W-:Y:S01]  /*7b9e0*/  IMAD.MOV.U32 R26, RZ, RZ, R27 ;  /* 0x000000ffff1a7224 */ /* 0x000fe200078e001b */
[----:B---3--:R-:W-:-:S02]  /*7b9f0*/  SHF.R.S32.HI R27, RZ, 0x1f, R29 ;  /* 0x0000001fff1b7819 */ /* 0x008fc4000001141d */
[----:B----4-:R0:W-:Y:S04]  /*7ba00*/  STL.64 [R1+0x2c80], R20 ;  /* 0x002c801401007387 */ /* 0x0101e80000100a00 */
[----:B------:R1:W-:Y:S04]  /*7ba10*/  STL [R1+0x2c78], R12 ;  /* 0x002c780c01007387 */ /* 0x0003e80000100800 */
[----:B------:R-:W-:Y:S01]  /*7ba20*/  STL [R1+0xc], R27 ;  /* 0x00000c1b01007387 */ /* 0x000fe20000100800 */
[----:B0-----:R-:W-:-:S03]  /*7ba30*/  IADD3 R20, P6, PT, R29, R12, RZ ;  /* 0x0000000c1d147210 */ /* 0x001fc60007fde0ff */
[----:B-1----:R-:W3:Y:S02]  /*7ba40*/  LDL.LU R12, [R1+0xc] ;  /* 0x00000c00010c7983 */ /* 0x002ee40000300800 */
        /* <DEDUP_REMOVED lines=10> */
[----:B-1----:R-:W3:Y:S02]  /*7baf0*/  LDL.LU R9, [R1] ;  /* 0x0000000001097983 */ /* 0x002ee40000300800 */
[----:B------:R-:W-:-:S05]  /*7bb00*/  IMAD.X R21, R12, 0x1, R7, P6 ;  /* 0x000000010c157824 */ /* 0x000fca00030e0607 */
[----:B------:R0:W-:Y:S02]  /*7bb10*/  STL.64 [R1+0xfc8], R20 ;  /* 0x000fc81401007387 */ /* 0x0001e40000100a00 */
[----:B0-----:R-:W-:-:S05]  /*7bb20*/  IADD3 R20, P6, PT, R29, R6, RZ ;  /* 0x000000061d147210 */ /* 0x001fca0007fde0ff */
[----:B------:R-:W-:-:S05]  /*7bb30*/  IMAD.X R21, R12, 0x1, R4, P6 ;  /* 0x000000010c157824 */ /* 0x000fca00030e0604 */
[----:B------:R0:W-:Y:S02]  /*7bb40*/  STL.64 [R1+0x1008], R20 ;  /* 0x0010081401007387 */ /* 0x0001e40000100a00 */
[----:B0-----:R-:W-:-:S05]  /*7bb50*/  IADD3 R20, P6, PT, R29, R5, RZ ;  /* 0x000000051d147210 */ /* 0x001fca0007fde0ff */
[----:B------:R-:W-:-:S05]  /*7bb60*/  IMAD.X R21, R12, 0x1, R3, P6 ;  /* 0x000000010c157824 */ /* 0x000fca00030e0603 */
[----:B------:R0:W-:Y:S01]  /*7bb70*/  STL.64 [R1+0x1018], R20 ;  /* 0x0010181401007387 */ /* 0x0001e20000100a00 */
[----:B--2---:R-:W-:Y:S02]  /*7bb80*/  IMAD.MOV.U32 R27, RZ, RZ, R15 ;  /* 0x000000ffff1b7224 */ /* 0x004fe400078e000f */
[----:B------:R-:W-:Y:S01]  /*7bb90*/  IMAD.MOV.U32 R15, RZ, RZ, R28 ;  /* 0x000000ffff0f7224 */ /* 0x000fe200078e001c */
[----:B------:R1:W-:Y:S01]  /*7bba0*/  STL [R1+0x2c70], R2 ;  /* 0x002c700201007387 */ /* 0x0003e20000100800 */
[----:B0-----:R-:W-:-:S03]  /*7bbb0*/  IADD3 R20, P6, PT, R29, R2, RZ ;  /* 0x000000021d147210 */ /* 0x001fc60007fde0ff */
[----:B-1----:R-:W2:Y:S02]  /*7bbc0*/  LDL.LU R2, [R1+0x3e8] ;  /* 0x0003e80001027983 */ /* 0x002ea40000300800 */
[----:B------:R-:W-:-:S05]  /*7bbd0*/  IMAD.X R21, R12, 0x1, R0, P6 ;  /* 0x000000010c157824 */ /* 0x000fca00030e0600 */
[----:B------:R0:W-:Y:S04]  /*7bbe0*/  STL.64 [R1+0x1060], R20 ;  /* 0x0010601401007387 */ /* 0x0001e80000100a00 */
[----:B0-----:R-:W4:Y:S01]  /*7bbf0*/  LDL.LU.64 R20, [R1+0x2c80] ;  /* 0x002c800001147983 */ /* 0x001f220000300a00 */
[----:B---3--:R-:W-:-:S05]  /*7bc00*/  IADD3 R28, P6, PT, R29, R9, RZ ;  /* 0x000000091d1c7210 */ /* 0x008fca0007fde0ff */
[----:B------:R-:W-:Y:S02]  /*7bc10*/  IMAD.X R29, R12, 0x1, R13, P6 ;  /* 0x000000010c1d7824 */ /* 0x000fe400030e060d */
[----:B------:R-:W3:Y:S04]  /*7bc20*/  LDL.LU R12, [R1+0x2c78] ;  /* 0x002c7800010c7983 */ /* 0x000ee80000300800 */
[----:B------:R-:W-:Y:S04]  /*7bc30*/  STL.64 [R1+0x2c68], R22 ;  /* 0x002c681601007387 */ /* 0x000fe80000100a00 */
[----:B------:R0:W-:Y:S02]  /*7bc40*/  STL.64 [R1+0x2598], R28 ;  /* 0x0025981c01007387 */ /* 0x0001e40000100a00 */
[----:B0-----:R-:W-:-:S02]  /*7bc50*/  IMAD.MOV.U32 R28, RZ, RZ, R9 ;  /* 0x000000ffff1c7224 */ /* 0x001fc400078e0009 */
[----:B------:R-:W4:Y:S01]  /*7bc60*/  LDL.LU R9, [R1+0x2c74] ;  /* 0x002c740001097983 */ /* 0x000f220000300800 */
[----:B--2---:R-:W-:Y:S02]  /*7bc70*/  SHF.R.S32.HI R29, RZ, 0x1f, R2 ;  /* 0x0000001fff1d7819 */ /* 0x004fe40000011402 */
[----:B---3--:R-:W-:-:S05]  /*7bc80*/  IADD3 R22, P6, PT, R2, R12, RZ ;  /* 0x0000000c02167210 */ /* 0x008fca0007fde0ff */
[----:B------:R-:W-:-:S05]  /*7bc90*/  IMAD.X R23, R29, 0x1, R24, P6 ;  /* 0x000000011d177824 */ /* 0x000fca00030e0618 */
[----:B------:R0:W-:Y:S02]  /*7bca0*/  STL.64 [R1+0x3e0], R22 ;  /* 0x0003e01601007387 */ /* 0x0001e40000100a00 */
[----:B0-----:R-:W-:-:S05]  /*7bcb0*/  IADD3 R22, P6, PT, R2, R11, RZ ;  /* 0x0000000b02167210 */ /* 0x001fca0007fde0ff */
[----:B------:R-:W-:-:S05]  /*7bcc0*/  IMAD.X R23, R29, 0x1, R25, P6 ;  /* 0x000000011d177824 */ /* 0x000fca00030e0619 */
[----:B------:R-:W-:Y:S04]  /*7bcd0*/  STL.64 [R1+0x1070], R22 ;  /* 0x0010701601007387 */ /* 0x000fe80000100a00 */
[----:B------:R0:W-:Y:S04]  /*7bce0*/  STL [R1+0x2c60], R19 ;  /* 0x002c601301007387 */ /* 0x0001e80000100800 */
[----:B0-----:R-:W2:Y:S01]  /*7bcf0*/  LDL.LU R19, [R1+0x3ec] ;  /* 0x0003ec0001137983 */ /* 0x001ea20000300800 */
[----:B------:R-:W-:-:S05]  /*7bd00*/  IADD3 R22, P6, PT, R2, R10, RZ ;  /* 0x0000000a02167210 */ /* 0x000fca0007fde0ff */
[----:B------:R-:W-:-:S05]  /*7bd10*/  IMAD.X R23, R29, 0x1, R8, P6 ;  /* 0x000000011d177824 */ /* 0x000fca00030e0608 */
[----:B------:R0:W-:Y:S04]  /*7bd20*/  STL.64 [R1+0x10b0], R22 ;  /* 0x0010b01601007387 */ /* 0x0001e80000100a00 */
[----:B----4-:R1:W-:Y:S01]  /*7bd30*/  STL.64 [R1+0x2c58], R8 ;  /* 0x002c580801007387 */ /* 0x0103e20000100a00 */
        /* <DEDUP_REMOVED lines=12> */
[----:B------:R-:W-:Y:S01]  /*7be00*/  IMAD.X R23, R29, 0x1, R0, P6 ;  /* 0x000000011d177824 */ /* 0x000fe200030e0600 */
[----:B------:R-:W-:-:S05]  /*7be10*/  IADD3 R8, P6, PT, R9, R28, RZ ;  /* 0x0000001c09087210 */ /* 0x000fca0007fde0ff */
[----:B------:R-:W-:Y:S01]  /*7be20*/  IMAD.X R9, R29, 0x1, R13, P6 ;  /* 0x000000011d097824 */ /* 0x000fe200030e060d */
[----:B------:R0:W-:Y:S01]  /*7be30*/  STL.64 [R1+0x1160], R22 ;  /* 0x0011601601007387 */ /* 0x0001e20000100a00 */
[----:B--2---:R-:W-:-:S03]  /*7be40*/  SHF.R.S32.HI R29, RZ, 0x1f, R19 ;  /* 0x0000001fff1d7819 */ /* 0x004fc60000011413 */
[----:B0-----:R-:W2:Y:S04]  /*7be50*/  LDL.LU.64 R22, [R1+0x2c68] ;  /* 0x002c680001167983 */ /* 0x001ea80000300a00 */
[----:B------:R0:W-:Y:S04]  /*7be60*/  STL.64 [R1+0x1158], R8 ;  /* 0x0011580801007387 */ /* 0x0001e80000100a00 */
[----:B------:R1:W-:Y:S01]  /*7be70*/  STL.64 [R1+0x2c50], R12 ;  /* 0x002c500c01007387 */ /* 0x0003e20000100a00 */
[----:B0-----:R-:W-:Y:S01]  /*7be80*/  IADD3 R8, P6, PT, R19, R12, RZ ;  /* 0x0000000c13087210 */ /* 0x001fe20007fde0ff */
[----:B-1----:R-:W-:-:S02]  /*7be90*/  IMAD.MOV.U32 R13, RZ, RZ, R19 ;  /* 0x000000ffff0d7224 */ /* 0x002fc400078e0013 */
[----:B------:R-:W3:Y:S02]  /*7bea0*/  LDL.LU R19, [R1+0x2c60] ;  /* 0x002c600001137983 */ /* 0x000ee40000300800 */
[----:B------:R-:W-:-:S05]  /*7beb0*/  IMAD.X R9, R29, 0x1, R24, P6 ;  /* 0x000000011d097824 */ /* 0x000fca00030e0618 */
[----:B------:R0:W-:Y:S02]  /*7bec0*/  STL.64 [R1+0x1150], R8 ;  /* 0x0011500801007387 */ /* 0x0001e40000100a00 */
[----:B0-----:R-:W-:-:S05]  /*7bed0*/  IADD3 R8, P6, PT, R13, R11, RZ ;  /* 0x0000000b0d087210 */ /* 0x001fca0007fde0ff */
        /* <DEDUP_REMOVED lines=16> */
[----:B-1----:R-:W4:Y:S02]  /*7bfe0*/  LDL R21, [R1+0x3f0] ;  /* 0x0003f00001157983 */ /* 0x002f240000100800 */
        /* <DEDUP_REMOVED lines=8> */
[----:B------:R0:W-:Y:S01]  /*7c070*/  STL.64 [R1+0x1260], R24 ;  /* 0x0012601801007387 */ /* 0x0001e20000100a00 */
[----:B----4-:R-:W-:-:S03]  /*7c080*/  IADD3 R20, P6, PT, R21, R12, RZ ;  /* 0x0000000c15147210 */ /* 0x010fc60007fde0ff */
[----:B0-----:R-:W2:Y:S04]  /*7c090*/  LDL.LU.64 R24, [R1+0x2c48] ;  /* 0x002c480001187983 */ /* 0x001ea80000300a00 */
[----:B------:R0:W-:Y:S04]  /*7c0a0*/  STL [R1+0x2c38], R12 ;  /* 0x002c380c01007387 */ /* 0x0001e80000100800 */
[----:B0-----:R-:W4:Y:S01]  /*7c0b0*/  LDL.LU R12, [R1+0x3f0] ;  /* 0x0003f000010c7983 */ /* 0x001f220000300800 */
[----:B------:R-:W-:-:S05]  /*7c0c0*/  SHF.R.S32.HI R29, RZ, 0x1f, R21 ;  /* 0x0000001fff1d7819 */ /* 0x000fca0000011415 */
[----:B--2---:R-:W-:-:S05]  /*7c0d0*/  IMAD.X R21, R29, 0x1, R24, P6 ;  /* 0x000000011d157824 */ /* 0x004fca00030e0618 */
        /* <DEDUP_REMOVED lines=16> */
[----:B0-----:R-:W2:Y:S04]  /*7c1e0*/  LDL.LU.64 R20, [R1+0x2c40] ;  /* 0x002c400001147983 */ /* 0x001ea80000300a00 */
[----:B------:R0:W-:Y:S02]  /*7c1f0*/  STL.64 [R1+0x2c30], R26 ;  /* 0x002c301a01007387 */ /* 0x0001e40000100a00 */
[----:B0-----:R-:W-:-:S05]  /*7c200*/  IADD3 R26, P6, PT, R12, R2, RZ ;  /* 0x000000020c1a7210 */ /* 0x001fca0007fde0ff */
[----:B------:R-:W-:-:S05]  /*7c210*/  IMAD.X R27, R29, 0x1, R0, P6 ;  /* 0x000000011d1b7824 */ /* 0x000fca00030e0600 */
[----:B------:R0:W-:Y:S02]  /*7c220*/  STL.64 [R1+0x1380], R26 ;  /* 0x0013801a01007387 */ /* 0x0001e40000100a00 */
[----:B0-----:R-:W-:Y:S02]  /*7c230*/  IADD3 R26, P6, PT, R12, R28, RZ ;  /* 0x0000001c0c1a7210 */ /* 0x001fe40007fde0ff */
[----:B------:R-:W4:Y:S04]  /*7c240*/  LDL.LU R12, [R1+0x2c38] ;  /* 0x002c3800010c7983 */ /* 0x000f280000300800 */
[----:B------:R0:W-:Y:S04]  /*7c250*/  STL.64 [R1+0x2c28], R22 ;  /* 0x002c281601007387 */ /* 0x0001e80000100a00 */
[----:B0-----:R-:W2:Y:S01]  /*7c260*/  LDL.LU R22, [R1+0x3f4] ;  /* 0x0003f40001167983 */ /* 0x001ea20000300800 */
[----:B------:R-:W-:-:S03]  /*7c270*/  IMAD.X R27, R29, 0x1, R13, P6 ;  /* 0x000000011d1b7824 */ /* 0x000fc600030e060d */
[----:B------:R-:W3:Y:S04]  /*7c280*/  LDL.LU R23, [R1+0x3f8] ;  /* 0x0003f80001177983 */ /* 0x000ee80000300800 */
[----:B------:R4:W-:Y:S01]  /*7c290*/  STL.64 [R1+0x1378], R26 ;  /* 0x0013781a01007387 */ /* 0x0009e20000100a00 */
[----:B--2---:R-:W-:Y:S02]  /*7c2a0*/  SHF.R.S32.HI R29, RZ, 0x1f, R22 ;  /* 0x0000001fff1d7819 */ /* 0x004fe40000011416 */
        /* <DEDUP_REMOVED lines=11> */
[----:B-1----:R-:W-:-:S04]  /*7c360*/  IMAD.MOV.U32 R9, RZ, RZ, R22 ;  /* 0x000000ffff097224 */ /* 0x002fc800078e0016 */
        /* <DEDUP_REMOVED lines=10> */
[----:B--2---:R3:W-:Y:S02]  /*7c410*/  STL.64 [R1+0x2c18], R26 ;  /* 0x002c181a01007387 */ /* 0x0047e40000100a00 */
[----:B---3--:R-:W-:Y:S02]  /*7c420*/  IMAD.MOV.U32 R27, RZ, RZ, R23 ;  /* 0x000000ffff1b7224 */ /* 0x008fe400078e0017 */
[----:B------:R-:W-:Y:S01]  /*7c430*/  IMAD.X R23, R29, 0x1, R0, P6 ;  /* 0x000000011d177824 */ /* 0x000fe200030e0600 */
[----:B------:R-:W-:-:S05]  /*7c440*/  IADD3 R8, P6, PT, R9, R28, RZ ;  /* 0x0000001c09087210 */ /* 0x000fca0007fde0ff */
[----:B------:R-:W-:Y:S01]  /*7c450*/  IMAD.X R9, R29, 0x1, R13, P6 ;  /* 0x000000011d097824 */ /* 0x000fe200030e060d */
[----:B------:R0:W-:Y:S01]  /*7c460*/  STL.64 [R1+0x1490], R22 ;  /* 0x0014901601007387 */ /* 0x0001e20000100a00 */
[----:B------:R-:W-:-:S03]  /*7c470*/  SHF.R.S32.HI R29, RZ, 0x1f, R27 ;  /* 0x0000001fff1d7819 */ /* 0x000fc6000001141b */
[----:B0-----:R-:W2:Y:S04]  /*7c480*/  LDL.LU.64 R22, [R1+0x2c28] ;  /* 0x002c280001167983 */ /* 0x001ea80000300a00 */
        /* <DEDUP_REMOVED lines=8> */
[----:B------:R0:W-:Y:S02]  /*7c510*/  STL.64 [R1+0x2c10], R24 ;  /* 0x002c101801007387 */ /* 0x0001e40000100a00 */
[----:B0-----:R-:W-:-:S05]  /*7c520*/  IMAD.MOV.U32 R25, RZ, RZ, R27 ;  /* 0x000000ffff197224 */ /* 0x001fca00078e001b */
[----:B------:R-:W-:-:S05]  /*7c530*/  IADD3 R26, P6, PT, R25, R10, RZ ;  /* 0x0000000a191a7210 */ /* 0x000fca0007fde0ff */
        /* <DEDUP_REMOVED lines=16> */
[----:B------:R-:W-:Y:S01]  /*7c640*/  IMAD.X R25, R29, 0x1, R13, P6 ;  /* 0x000000011d197824 */ /* 0x000fe200030e060d */
[----:B---3--:R0:W-:Y:S04]  /*7c650*/  STL.64 [R1+0x2c08], R26 ;  /* 0x002c081a01007387 */ /* 0x0081e80000100a00 */
[----:B0-----:R-:W3:Y:S04]  /*7c660*/  LDL R27, [R1+0x3fc] ;  /* 0x0003fc00011b7983 */ /* 0x001ee80000100800 */
[----:B------:R0:W-:Y:S04]  /*7c670*/  STL.64 [R1+0x1588], R24 ;  /* 0x0015881801007387 */ /* 0x0001e80000100a00 */
[----:B0-----:R-:W4:Y:S04]  /*7c680*/  LDL.LU.64 R24, [R1+0x2c10] ;  /* 0x002c100001187983 */ /* 0x001f280000300a00 */
[----:B------:R0:W-:Y:S01]  /*7c690*/  STL [R1+0x2c00], R12 ;  /* 0x002c000c01007387 */ /* 0x0001e20000100800 */
[----:B---3--:R-:W-:-:S03]  /*7c6a0*/  IADD3 R26, P6, PT, R27, R12, RZ ;  /* 0x0000000c1b1a7210 */ /* 0x008fc60007fde0ff */
[----:B0-----:R-:W3:Y:S01]  /*7c6b0*/  LDL.LU R12, [R1+0x3fc] ;  /* 0x0003fc00010c7983 */ /* 0x001ee20000300800 */
[----:B------:R-:W-:-:S05]  /*7c6c0*/  SHF.R.S32.HI R29, RZ, 0x1f, R27 ;  /* 0x0000001fff1d7819 */ /* 0x000fca000001141b */
        /* <DEDUP_REMOVED lines=12> */
[----:B0-----:R-:W-:-:S05]  /*7c790*/  IADD3 R26, P6, PT, R12, R6, RZ ;  /* 0x000000060c1a7210 */ /* 0x001fca0007fde0ff */
[----:B------:R-:W-:Y:S01]  /*7c7a0*/  IMAD.X R27, R29, 0x1, R4, P6 ;  /* 0x000000011d1b7824 */ /* 0x000fe200030e0604 */
[----:B-1----:R-:W-:-:S04]  /*7c7b0*/  IADD3 R6, P6, PT, R12, R5, RZ ;  /* 0x000000050c067210 */ /* 0x002fc80007fde0ff */
[----:B------:R0:W-:Y:S01]  /*7c7c0*/  STL.64 [R1+0x1630], R26 ;  /* 0x0016301a01007387 */ /* 0x0001e20000100a00 */
[----:B------:R-:W-:-:S03]  /*7c7d0*/  IMAD.X R7, R29, 0x1, R3, P6 ;  /* 0x000000011d077824 */ /* 0x000fc600030e0603 */
[----:B0-----:R-:W3:Y:S04]  /*7c7e0*/  LDL.LU.64 R26, [R1+0x2c08] ;  /* 0x002c0800011a7983 */ /* 0x001ee80000300a00 */
[----:B------:R0:W-:Y:S04]  /*7c7f0*/  STL [R1+0x2bf0], R5 ;  /* 0x002bf00501007387 */ /* 0x0001e80000100800 */
[----:B0-----:R-:W4:Y:S04]  /*7c800*/  LDL.LU R5, [R1+0x404] ;  /* 0x0004040001057983 */ /* 0x001f280000300800 */
[----:B------:R0:W-:Y:S02]  /*7c810*/  STL.64 [R1+0x1640], R6 ;  /* 0x0016400601007387 */ /* 0x0001e40000100a00 */
[----:B0-----:R-:W-:-:S05]  /*7c820*/  IADD3 R6, P6, PT, R12, R2, RZ ;  /* 0x000000020c067210 */ /* 0x001fca0007fde0ff */
[----:B------:R-:W-:-:S05]  /*7c830*/  IMAD.X R7, R29, 0x1, R0, P6 ;  /* 0x000000011d077824 */ /* 0x000fca00030e0600 */
[----:B------:R0:W-:Y:S02]  /*7c840*/  STL.64 [R1+0x1688], R6 ;  /* 0x0016880601007387 */ /* 0x0001e40000100a00 */
[----:B0-----:R-:W-:Y:S02]  /*7c850*/  IADD3 R6, P6, PT, R12, R28, RZ ;  /* 0x0000001c0c067210 */ /* 0x001fe40007fde0ff */
[----:B------:R-:W3:Y:S04]  /*7c860*/  LDL.LU R12, [R1+0x2c00] ;  /* 0x002c0000010c7983 */ /* 0x000ee80000300800 */
[----:B--2---:R-:W-:Y:S01]  /*7c870*/  STL.64 [R1+0x2be8], R22 ;  /* 0x002be81601007387 */ /* 0x004fe20000100a00 */
[----:B------:R-:W-:-:S05]  /*7c880*/  IMAD.X R7, R29, 0x1, R13, P6 ;  /* 0x000000011d077824 */ /* 0x000fca00030e060d */
[----:B------:R0:W-:Y:S04]  /*7c890*/  STL.64 [R1+0x1680], R6 ;  /* 0x0016800601007387 */ /* 0x0001e80000100a00 */
[----:B0-----:R-:W2:Y:S01]  /*7c8a0*/  LDL.LU.64 R6, [R1+0x2bf8] ;  /* 0x002bf80001067983 */ /* 0x001ea20000300a00 */
[----:B----4-:R-:W-:Y:S02]  /*7c8b0*/  SHF.R.S32.HI R29, RZ, 0x1f, R5 ;  /* 0x0000001fff1d7819 */ /* 0x010fe40000011405 */
        /* <DEDUP_REMOVED lines=13> */
[----:B--2---:R-:W-:-:S05]  /*7c990*/  IMAD.X R23, R29, 0x1, R7, P6 ;  /* 0x000000011d177824 */ /* 0x004fca00030e0607 */
[----:B------:R0:W-:Y:S02]  /*7c9a0*/  STL.64 [R1+0x16e8], R22 ;  /* 0x0016e81601007387 */ /* 0x0001e40000100a00 */
[----:B0-----:R-:W-:-:S05]  /*7c9b0*/  IADD3 R22, P6, PT, R9, R6, RZ ;  /* 0x0000000609167210 */ /* 0x001fca0007fde0ff */
[----:B------:R-:W-:-:S05]  /*7c9c0*/  IMAD.X R23, R29, 0x1, R4, P6 ;  /* 0x000000011d177824 */ /* 0x000fca00030e0604 */
[----:B------:R-:W-:Y:S04]  /*7c9d0*/  STL.64 [R1+0x1728], R22 ;  /* 0x0017281601007387 */ /* 0x000fe80000100a00 */
[----:B------:R0:W-:Y:S04]  /*7c9e0*/  STL [R1+0x2bd8], R16 ;  /* 0x002bd81001007387 */ /* 0x0001e80000100800 */
[----:B0-----:R-:W2:Y:S01]  /*7c9f0*/  LDL.LU R16, [R1+0x408] ;  /* 0x0004080001107983 */ /* 0x001ea20000300800 */
[----:B---3--:R-:W-:-:S05]  /*7ca00*/  IADD3 R22, P6, PT, R9, R5, RZ ;  /* 0x0000000509167210 */ /* 0x008fca0007fde0ff */
        /* <DEDUP_REMOVED lines=8> */
[----:B--2---:R-:W-:Y:S01]  /*7ca90*/  SHF.R.S32.HI R29, RZ, 0x1f, R16 ;  /* 0x0000001fff1d7819 */ /* 0x004fe20000011410 */
[----:B---3--:R-:W-:Y:S04]  /*7caa0*/  STL.64 [R1+0x2bd0], R22 ;  /* 0x002bd01601007387 */ /* 0x008fe80000100a00 */
[----:B------:R0:W-:Y:S04]  /*7cab0*/  STL.64 [R1+0x1740], R8 ;  /* 0x0017400801007387 */ /* 0x0001e80000100a00 */
[----:B0-----:R-:W2:Y:S01]  /*7cac0*/  LDL.LU.64 R8, [R1+0x2be0] ;  /* 0x002be00001087983 */ /* 0x001ea20000300a00 */
[----:B------:R-:W-:-:S05]  /*7cad0*/  IADD3 R22, P6, PT, R16, R12, RZ ;  /* 0x0000000c10167210 */ /* 0x000fca0007fde0ff */
        /* <DEDUP_REMOVED lines=17> */
[----:B---3--:R0:W-:Y:S04]  /*7cbf0*/  STL.64 [R1+0x2bc0], R16 ;  /* 0x002bc01001007387 */ /* 0x0081e80000100a00 */
[----:B0-----:R-:W2:Y:S01]  /*7cc00*/  LDL R17, [R1+0x40c] ;  /* 0x00040c0001117983 */ /* 0x001ea20000100800 */
[----:B------:R-:W-:-:S05]  /*7cc10*/  IADD3 R22, P6, PT, R11, R5, RZ ;  /* 0x000000050b167210 */ /* 0x000fca0007fde0ff */
        /* <DEDUP_REMOVED lines=8> */
[----:B------:R0:W-:Y:S01]  /*7cca0*/  STL.64 [R1+0x1798], R10 ;  /* 0x0017980a01007387 */ /* 0x0001e20000100a00 */
[----:B--2---:R-:W-:-:S02]  /*7ccb0*/  SHF.R.S32.HI R29, RZ, 0x1f, R17 ;  /* 0x0000001fff1d7819 */ /* 0x004fc40000011411 */
[----:B0-----:R-:W-:-:S05]  /*7ccc0*/  IADD3 R10, P6, PT, R17, R12, RZ ;  /* 0x0000000c110a7210 */ /* 0x001fca0007fde0ff */
[----:B------:R-:W-:-:S05]  /*7ccd0*/  IMAD.X R11, R29, 0x1, R24, P6 ;  /* 0x000000011d0b7824 */ /* 0x000fca00030e0618 */
[----:B------:R0:W-:Y:S04]  /*7cce0*/  STL.64 [R1+0x1790], R10 ;  /* 0x0017900a01007387 */ /* 0x0001e80000100a00 */
[----:B0-----:R-:W2:Y:S02]  /*7ccf0*/  LDL.LU.64 R10, [R1+0x2bc8] ;  /* 0x002bc800010a7983 */ /* 0x001ea40000300a00 */
[----:B--2---:R-:W-:Y:S02]  /*7cd00*/  IADD3 R16, P6, PT, R17, R11, RZ ;  /* 0x0000000b11107210 */ /* 0x004fe40007fde0ff */
[----:B------:R0:W-:Y:S04]  /*7cd10*/  STL [R1+0x2bbc], R11 ;  /* 0x002bbc0b01007387 */ /* 0x0001e80000100800 */
[----:B0-----:R-:W2:Y:S01]  /*7cd20*/  LDL.LU R11, [R1+0x40c] ;  /* 0x00040c00010b7983 */ /* 0x001ea20000300800 */
[----:B------:R-:W-:-:S05]  /*7cd30*/  IMAD.X R17, R29, 0x1, R25, P6 ;  /* 0x000000011d117824 */ /* 0x000fca00030e0619 */
        /* <DEDUP_REMOVED lines=14> */
[----:B--2---:R0:W-:Y:S04]  /*7ce20*/  STL [R1+0x2bb8], R16 ;  /* 0x002bb81001007387 */ /* 0x0041e80000100800 */
[----:B0-----:R-:W2:Y:S04]  /*7ce30*/  LDL.LU R16, [R1+0x410] ;  /* 0x0004100001107983 */ /* 0x001ea80000300800 */
[----:B------:R0:W-:Y:S02]  /*7ce40*/  STL.64 [R1+0x2bb0], R26 ;  /* 0x002bb01a01007387 */ /* 0x0001e40000100a00 */
[----:B0-----:R-:W-:-:S05]  /*7ce50*/  IADD3 R26, P6, PT, R11, R2, RZ ;  /* 0x000000020b1a7210 */ /* 0x001fca0007fde0ff */
[----:B------:R-:W-:-:S05]  /*7ce60*/  IMAD.X R27, R29, 0x1, R0, P6 ;  /* 0x000000011d1b7824 */ /* 0x000fca00030e0600 */
[----:B------:R0:W-:Y:S02]  /*7ce70*/  STL.64 [R1+0x17f0], R26 ;  /* 0x0017f01a01007387 */ /* 0x0001e40000100a00 */
[----:B0-----:R-:W-:Y:S02]  /*7ce80*/  IADD3 R26, P6, PT, R11, R28, RZ ;  /* 0x0000001c0b1a7210 */ /* 0x001fe40007fde0ff */
[----:B------:R-:W4:Y:S03]  /*7ce90*/  LDL.LU R11, [R1+0x2bbc] ;  /* 0x002bbc00010b7983 */ /* 0x000f260000300800 */
[----:B------:R-:W-:-:S05]  /*7cea0*/  IMAD.X R27, R29, 0x1, R13, P6 ;  /* 0x000000011d1b7824 */ /* 0x000fca00030e060d */
[----:B------:R0:W-:Y:S01]  /*7ceb0*/  STL.64 [R1+0x17e8], R26 ;  /* 0x0017e81a01007387 */ /* 0x0001e20000100a00 */
[----:B--2---:R-:W-:Y:S02]  /*7cec0*/  SHF.R.S32.HI R29, RZ, 0x1f, R16 ;  /* 0x0000001fff1d7819 */ /* 0x004fe40000011410 */
        /* <DEDUP_REMOVED lines=25> */
[----:B------:R-:W-:-:S03]  /*7d060*/  IADD3 R8, P6, PT, R9, R28, RZ ;  /* 0x0000001c09087210 */ /* 0x000fc60007fde0ff */
[----:B----4-:R0:W-:Y:S04]  /*7d070*/  STL.64 [R1+0x2ba0], R26 ;  /* 0x002ba01a01007387 */ /* 0x0101e80000100a00 */
[----:B0-----:R-:W4:Y:S01]  /*7d080*/  LDL.LU R27, [R1+0x414] ;  /* 0x00041400011b7983 */ /* 0x001f220000300800 */
[----:B------:R-:W-:-:S05]  /*7d090*/  IMAD.X R9, R29, 0x1, R13, P6 ;  /* 0x000000011d097824 */ /* 0x000fca00030e060d */
[----:B------:R0:W-:Y:S01]  /*7d0a0*/  STL.64 [R1+0x1a08], R8 ;  /* 0x001a080801007387 */ /* 0x0001e20000100a00 */
[----:B----4-:R-:W-:Y:S02]  /*7d0b0*/  SHF.R.S32.HI R29, RZ, 0x1f, R27 ;  /* 0x0000001fff1d7819 */ /* 0x010fe4000001141b */
[----:B0-----:R-:W-:-:S05]  /*7d0c0*/  IADD3 R8, P6, PT, R27, R12, RZ ;  /* 0x0000000c1b087210 */ /* 0x001fca0007fde0ff */
        /* <DEDUP_REMOVED lines=13> */
[----:B------:R0:W-:Y:S04]  /*7d1a0*/  STL.64 [R1+0x1a28], R26 ;  /* 0x001a281a01007387 */ /* 0x0001e80000100a00 */
[----:B------:R1:W-:Y:S01]  /*7d1b0*/  STL.64 [R1+0x2b90], R20 ;  /* 0x002b901401007387 */ /* 0x0003e20000100a00 */
[----:B0-----:R-:W-:-:S05]  /*7d1c0*/  IADD3 R26, P6, PT, R25, R6, RZ ;  /* 0x00000006191a7210 */ /* 0x001fca0007fde0ff */
[----:B------:R-:W-:-:S05]  /*7d1d0*/  IMAD.X R27, R29, 0x1, R4, P6 ;  /* 0x000000011d1b7824 */ /* 0x000fca00030e0604 */
[----:B------:R0:W-:Y:S04]  /*7d1e0*/  STL.64 [R1+0x1a30], R26 ;  /* 0x001a301a01007387 */ /* 0x0001e80000100a00 */
[----:B-1----:R-:W4:Y:S01]  /*7d1f0*/  LDL R21, [R1+0x418] ;  /* 0x0004180001157983 */ /* 0x002f220000100800 */
        /* <DEDUP_REMOVED lines=10> */
[----:B0-----:R-:W2:Y:S01]  /*7d2a0*/  LDL.LU.64 R24, [R1+0x2b98] ;  /* 0x002b980001187983 */ /* 0x001ea20000300a00 */
[----:B----4-:R-:W-:-:S02]  /*7d2b0*/  SHF.R.S32.HI R29, RZ, 0x1f, R21 ;  /* 0x0000001fff1d7819 */ /* 0x010fc40000011415 */
[----:B------:R-:W-:-:S05]  /*7d2c0*/  IADD3 R20, P6, PT, R21, R12, RZ ;  /* 0x0000000c15147210 */ /* 0x000fca0007fde0ff */
[----:B--2---:R-:W-:Y:S01]  /*7d2d0*/  IMAD.X R21, R29, 0x1, R24, P6 ;  /* 0x000000011d157824 */ /* 0x004fe200030e0618 */
[----:B------:R0:W-:Y:S04]  /*7d2e0*/  STL [R1+0x2b8c], R24 ;  /* 0x002b8c1801007387 */ /* 0x0001e80000100800 */
        /* <DEDUP_REMOVED lines=18> */
[----:B------:R0:W-:Y:S04]  /*7d410*/  STL [R1+0x2b88], R15 ;  /* 0x002b880f01007387 */ /* 0x0001e80000100800 */
[----:B0-----:R-:W4:Y:S04]  /*7d420*/  LDL.LU R15, [R1+0x41c] ;  /* 0x00041c00010f7983 */ /* 0x001f280000300800 */
[----:B------:R0:W-:Y:S02]  /*7d430*/  STL.64 [R1+0x2b80], R16 ;  /* 0x002b801001007387 */ /* 0x0001e40000100a00 */
[----:B0-----:R-:W-:-:S05]  /*7d440*/  IADD3 R16, P6, PT, R24, R2, RZ ;  /* 0x0000000218107210 */ /* 0x001fca0007fde0ff */
[----:B------:R-:W-:-:S05]  /*7d450*/  IMAD.X R17, R29, 0x1, R0, P6 ;  /* 0x000000011d117824 */ /* 0x000fca00030e0600 */
[----:B------:R0:W-:Y:S02]  /*7d460*/  STL.64 [R1+0x1a88], R16 ;  /* 0x001a881001007387 */ /* 0x0001e40000100a00 */
[----:B0-----:R-:W-:Y:S02]  /*7d470*/  IADD3 R16, P6, PT, R24, R28, RZ ;  /* 0x0000001c18107210 */ /* 0x001fe40007fde0ff */
[----:B------:R-:W2:Y:S03]  /*7d480*/  LDL.LU R24, [R1+0x2b8c] ;  /* 0x002b8c0001187983 */ /* 0x000ea60000300800 */
[----:B------:R-:W-:-:S05]  /*7d490*/  IMAD.X R17, R29, 0x1, R13, P6 ;  /* 0x000000011d117824 */ /* 0x000fca00030e060d */
[----:B------:R0:W-:Y:S01]  /*7d4a0*/  STL.64 [R1+0x1a80], R16 ;  /* 0x001a801001007387 */ /* 0x0001e20000100a00 */
[----:B----4-:R-:W-:Y:S02]  /*7d4b0*/  SHF.R.S32.HI R29, RZ, 0x1f, R15 ;  /* 0x0000001fff1d7819 */ /* 0x010fe4000001140f */
        /* <DEDUP_REMOVED lines=85> */
[----:B0-----:R-:W4:Y:S04]  /*7da10*/  LDL.LU.64 R20, [R1+0x2b60] ;  /* 0x002b600001147983 */ /* 0x001f280000300a00 */
[----:B----4-:R0:W-:Y:S02]  /*7da20*/  STL.64 [R1+0x2b50], R20 ;  /* 0x002b501401007387 */ /* 0x0101e40000100a00 */
[----:B0-----:R-:W-:-:S05]  /*7da30*/  IADD3 R20, P6, PT, R24, R2, RZ ;  /* 0x0000000218147210 */ /* 0x001fca0007fde0ff */
[----:B------:R-:W-:-:S05]  /*7da40*/  IMAD.X R21, R29, 0x1, R0, P6 ;  /* 0x000000011d157824 */ /* 0x000fca00030e0600 */
[----:B------:R0:W-:Y:S02]  /*7da50*/  STL.64 [R1+0x1b28], R20 ;  /* 0x001b281401007387 */ /* 0x0001e40000100a00 */
[----:B0-----:R-:W-:Y:S02]  /*7da60*/  IADD3 R20, P6, PT, R24, R28, RZ ;  /* 0x0000001c18147210 */ /* 0x001fe40007fde0ff */
[----:B------:R-:W4:Y:S03]  /*7da70*/  LDL.LU R24, [R1+0x2b5c] ;  /* 0x002b5c0001187983 */ /* 0x000f260000300800 */
[----:B------:R-:W-:Y:S01]  /*7da80*/  IMAD.X R21, R29, 0x1, R13, P6 ;  /* 0x000000011d157824 */ /* 0x000fe200030e060d */
[----:B--2---:R-:W-:-:S04]  /*7da90*/  SHF.R.S32.HI R29, RZ, 0x1f, R9 ;  /* 0x0000001fff1d7819 */ /* 0x004fc80000011409 */
[----:B------:R0:W-:Y:S04]  /*7daa0*/  STL.64 [R1+0x1b38], R20 ;  /* 0x001b381401007387 */ /* 0x0001e80000100a00 */
[----:B------:R1:W-:Y:S01]  /*7dab0*/  STL.64 [R1+0x2b48], R12 ;  /* 0x002b480c01007387 */ /* 0x0003e20000100a00 */
[----:B0-----:R-:W-:Y:S01]  /*7dac0*/  IADD3 R20, P6, PT, R9, R12, RZ ;  /* 0x0000000c09147210 */ /* 0x001fe20007fde0ff */
[----:B-1----:R-:W-:Y:S02]  /*7dad0*/  IMAD.MOV.U32 R12, RZ, RZ, R9 ;  /* 0x000000ffff0c7224 */ /* 0x002fe400078e0009 */
[----:B------:R-:W2:Y:S04]  /*7dae0*/  LDL.LU R9, [R1+0x2b58] ;  /* 0x002b580001097983 */ /* 0x000ea80000300800 */
[----:B------:R-:W2:Y:S01]  /*7daf0*/  LDL.LU R13, [R1+0x42c] ;  /* 0x00042c00010d7983 */ /* 0x000ea20000300800 */
        /* <DEDUP_REMOVED lines=8> */
[----:B--2---:R1:W-:Y:S01]  /*7db80*/  STL.64 [R1+0x2b40], R8 ;  /* 0x002b400801007387 */ /* 0x0043e20000100a00 */
        /* <DEDUP_REMOVED lines=13> */
[----:B0-----:R-:W-:Y:S02]  /*7dc60*/  IMAD.MOV.U32 R21, RZ, RZ, R13 ;  /* 0x000000ffff157224 */ /* 0x001fe400078e000d */
[----:B------:R-:W-:-:S05]  /*7dc70*/  IMAD.X R13, R29, 0x1, R0, P6 ;  /* 0x000000011d0d7824 */ /* 0x000fca00030e0600 */
[----:B------:R0:W-:Y:S04]  /*7dc80*/  STL.64 [R1+0x1b80], R12 ;  /* 0x001b800c01007387 */ /* 0x0001e80000100a00 */
[----:B0-----:R-:W2:Y:S01]  /*7dc90*/  LDL.LU.64 R12, [R1+0x2b48] ;  /* 0x002b4800010c7983 */ /* 0x001ea20000300a00 */
[----:B------:R-:W-:-:S05]  /*7dca0*/  IADD3 R8, P6, PT, R9, R28, RZ ;  /* 0x0000001c09087210 */ /* 0x000fca0007fde0ff */
[----:B--2---:R-:W-:Y:S01]  /*7dcb0*/  IMAD.X R9, R29, 0x1, R13, P6 ;  /* 0x000000011d097824 */ /* 0x004fe200030e060d */
[----:B------:R-:W-:-:S04]  /*7dcc0*/  SHF.R.S32.HI R29, RZ, 0x1f, R21 ;  /* 0x0000001fff1d7819 */ /* 0x000fc80000011415 */
        /* <DEDUP_REMOVED lines=26> */
[----:B------:R0:W-:Y:S04]  /*7de70*/  STL.64 [R1+0x2b28], R14 ;  /* 0x002b280e01007387 */ /* 0x0001e80000100a00 */
[----:B0-----:R-:W4:Y:S01]  /*7de80*/  LDL R15, [R1+0x430] ;  /* 0x00043000010f7983 */ /* 0x001f220000100800 */
[----:B------:R-:W-:-:S05]  /*7de90*/  IADD3 R24, P6, PT, R25, R28, RZ ;  /* 0x0000001c19187210 */ /* 0x000fca0007fde0ff */
[----:B------:R-:W-:-:S05]  /*7dea0*/  IMAD.X R25, R29, 0x1, R13, P6 ;  /* 0x000000011d197824 */ /* 0x000fca00030e060d */
[----:B------:R0:W-:Y:S04]  /*7deb0*/  STL.64 [R1+0x428], R24 ;  /* 0x0004281801007387 */ /* 0x0001e80000100a00 */
[----:B0-----:R-:W2:Y:S04]  /*7dec0*/  LDL.LU.64 R24, [R1+0x2b30] ;  /* 0x002b300001187983 */ /* 0x001ea80000300a00 */
[----:B------:R0:W-:Y:S01]  /*7ded0*/  STL [R1+0x2b20], R12 ;  /* 0x002b200c01007387 */ /* 0x0001e20000100800 */
[----:B----4-:R-:W-:-:S03]  /*7dee0*/  IADD3 R14, P6, PT, R15, R12, RZ ;  /* 0x0000000c0f0e7210 */ /* 0x010fc60007fde0ff */
        /* <DEDUP_REMOVED lines=27> */
[----:B------:R-:W3:Y:S03]  /*7e0a0*/  LDL.LU R12, [R1+0x2b20] ;  /* 0x002b2000010c7983 */ /* 0x000ee60000300800 */
[----:B------:R-:W-:Y:S01]  /*7e0b0*/  IMAD.X R7, R29, 0x1, R13, P6 ;  /* 0x000000011d077824 */ /* 0x000fe200030e060d */
[----:B--2---:R-:W-:Y:S04]  /*7e0c0*/  STL.64 [R1+0x2b08], R14 ;  /* 0x002b080e01007387 */ /* 0x004fe80000100a00 */
[----:B------:R0:W-:Y:S01]  /*7e0d0*/  STL.64 [R1+0x1bf0], R6 ;  /* 0x001bf00601007387 */ /* 0x0001e20000100a00 */
[----:B----4-:R-:W-:-:S03]  /*7e0e0*/  SHF.R.S32.HI R29, RZ, 0x1f, R3 ;  /* 0x0000001fff1d7819 */ /* 0x010fc60000011403 */
[----:B0-----:R-:W2:Y:S01]  /*7e0f0*/  LDL.LU.64 R6, [R1+0x2b18] ;  /* 0x002b180001067983 */ /* 0x001ea20000300a00 */
[----:B---3--:R-:W-:-:S05]  /*7e100*/  IADD3 R14, P6, PT, R3, R12, RZ ;  /* 0x0000000c030e7210 */ /* 0x008fca0007fde0ff */
[----:B------:R-:W-:-:S05]  /*7e110*/  IMAD.X R15, R29, 0x1, R24, P6 ;  /* 0x000000011d0f7824 */ /* 0x000fca00030e0618 */
[----:B------:R0:W-:Y:S02]  /*7e120*/  STL.64 [R1+0x1be8], R14 ;  /* 0x001be80e01007387 */ /* 0x0001e40000100a00 */
[----:B0-----:R-:W-:-:S05]  /*7e130*/  IADD3 R14, P6, PT, R3, R11, RZ ;  /* 0x0000000b030e7210 */ /* 0x001fca0007fde0ff */
[----:B------:R-:W-:-:S05]  /*7e140*/  IMAD.X R15, R29, 0x1, R25, P6 ;  /* 0x000000011d0f7824 */ /* 0x000fca00030e0619 */
[----:B------:R-:W-:Y:S04]  /*7e150*/  STL.64 [R1+0x1c00], R14 ;  /* 0x001c000e01007387 */ /* 0x000fe80000100a00 */
[----:B------:R0:W-:Y:S04]  /*7e160*/  STL [R1+0x2b00], R19 ;  /* 0x002b001301007387 */ /* 0x0001e80000100800 */
[----:B0-----:R-:W3:Y:S01]  /*7e170*/  LDL.LU R19, [R1+0x438] ;  /* 0x0004380001137983 */ /* 0x001ee20000300800 */
[----:B------:R-:W-:-:S05]  /*7e180*/  IADD3 R14, P6, PT, R3, R10, RZ ;  /* 0x0000000a030e7210 */ /* 0x000fca0007fde0ff */
[----:B------:R-:W-:-:S05]  /*7e190*/  IMAD.X R15, R29, 0x1, R8, P6 ;  /* 0x000000011d0f7824 */ /* 0x000fca00030e0608 */
[----:B------:R0:W-:Y:S04]  /*7e1a0*/  STL.64 [R1+0x1bf8], R14 ;  /* 0x001bf80e01007387 */ /* 0x0001e80000100a00 */
[----:B------:R1:W-:Y:S01]  /*7e1b0*/  STL.64 [R1+0x2af8], R8 ;  /* 0x002af80801007387 */ /* 0x0003e20000100a00 */
[----:B0-----:R-:W-:Y:S01]  /*7e1c0*/  IADD3 R14, P6, PT, R3, R9, RZ ;  /* 0x00000009030e7210 */ /* 0x001fe20007fde0ff */
[----:B-1----:R-:W-:Y:S02]  /*7e1d0*/  IMAD.MOV.U32 R9, RZ, RZ, R3 ;  /* 0x000000ffff097224 */ /* 0x002fe400078e0003 */
[----:B------:R-:W4:Y:S02]  /*7e1e0*/  LDL.LU R3, [R1+0x2b10] ;  /* 0x002b100001037983 */ /* 0x000f240000300800 */
[----:B--2---:R-:W-:-:S05]  /*7e1f0*/  IMAD.X R15, R29, 0x1, R7, P6 ;  /* 0x000000011d0f7824 */ /* 0x004fca00030e0607 */
[----:B------:R0:W-:Y:S02]  /*7e200*/  STL.64 [R1+0x1c08], R14 ;  /* 0x001c080e01007387 */ /* 0x0001e40000100a00 */
[----:B0-----:R-:W-:-:S05]  /*7e210*/  IADD3 R14, P6, PT, R9, R6, RZ ;  /* 0x00000006090e7210 */ /* 0x001fca0007fde0ff */
[----:B------:R-:W-:-:S05]  /*7e220*/  IMAD.X R15, R29, 0x1, R4, P6 ;  /* 0x000000011d0f7824 */ /* 0x000fca00030e0604 */
[----:B------:R0:W-:Y:S02]  /*7e230*/  STL.64 [R1+0x1c20], R14 ;  /* 0x001c200e01007387 */ /* 0x0001e40000100a00 */
[----:B0-----:R-:W-:-:S05]  /*7e240*/  IADD3 R14, P6, PT, R9, R5, RZ ;  /* 0x00000005090e7210 */ /* 0x001fca0007fde0ff */
[----:B----4-:R-:W-:-:S05]  /*7e250*/  IMAD.X R15, R29, 0x1, R3, P6 ;  /* 0x000000011d0f7824 */ /* 0x010fca00030e0603 */
[----:B------:R0:W-:Y:S02]  /*7e260*/  STL.64 [R1+0x1c18], R14 ;  /* 0x001c180e01007387 */ /* 0x0001e40000100a00 */
[----:B0-----:R-:W-:-:S05]  /*7e270*/  IADD3 R14, P6, PT, R9, R2, RZ ;  /* 0x00000002090e7210 */ /* 0x001fca0007fde0ff */
[----:B------:R-:W-:Y:S01]  /*7e280*/  IMAD.X R15, R29, 0x1, R0, P6 ;  /* 0x000000011d0f7824 */ /* 0x000fe200030e0600 */
[----:B------:R-:W-:-:S05]  /*7e290*/  IADD3 R8, P6, PT, R9, R28, RZ ;  /* 0x0000001c09087210 */ /* 0x000fca0007fde0ff */
[----:B------:R-:W-:Y:S01]  /*7e2a0*/  IMAD.X R9, R29, 0x1, R13, P6 ;  /* 0x000000011d097824 */ /* 0x000fe200030e060d */
[----:B------:R0:W-:Y:S01]  /*7e2b0*/  STL.64 [R1+0x1c40], R14 ;  /* 0x001c400e01007387 */ /* 0x0001e20000100a00 */
[----:B---3--:R-:W-:-:S03]  /*7e2c0*/  SHF.R.S32.HI R29, RZ, 0x1f, R19 ;  /* 0x0000001fff1d7819 */ /* 0x008fc60000011413 */
        /* <DEDUP_REMOVED lines=35> */
[----:B0-----:R-:W2:Y:S01]  /*7e500*/  LDL.LU.64 R24, [R1+0x2ae8] ;  /* 0x002ae80001187983 */ /* 0x001ea20000300a00 */
[----:B----4-:R-:W-:Y:S02]  /*7e510*/  SHF.R.S32.HI R29, RZ, 0x1f, R27 ;  /* 0x0000001fff1d7819 */ /* 0x010fe4000001141b */
        /* <DEDUP_REMOVED lines=21> */
[----:B--2---:R0:W-:Y:S02]  /*7e670*/  STL.64 [R1+0x2ad0], R26 ;  /* 0x002ad01a01007387 */ /* 0x0041e40000100a00 */
[----:B0-----:R-:W-:-:S05]  /*7e680*/  IADD3 R26, P6, PT, R24, R2, RZ ;  /* 0x00000002181a7210 */ /* 0x001fca0007fde0ff */
[----:B------:R-:W-:-:S05]  /*7e690*/  IMAD.X R27, R29, 0x1, R0, P6 ;  /* 0x000000011d1b7824 */ /* 0x000fca00030e0600 */
[----:B------:R0:W-:Y:S02]  /*7e6a0*/  STL.64 [R1+0x1c98], R26 ;  /* 0x001c981a01007387 */ /* 0x0001e40000100a00 */
[----:B0-----:R-:W-:Y:S02]  /*7e6b0*/  IADD3 R26, P6, PT, R24, R28, RZ ;  /* 0x0000001c181a7210 */ /* 0x001fe40007fde0ff */
[----:B------:R-:W2:Y:S04]  /*7e6c0*/  LDL.LU R24, [R1+0x2ad8] ;  /* 0x002ad80001187983 */ /* 0x000ea80000300800 */
[----:B------:R0:W-:Y:S01]  /*7e6d0*/  STL [R1+0x2ac8], R13 ;  /* 0x002ac80d01007387 */ /* 0x0001e20000100800 */
[----:B------:R-:W-:-:S03]  /*7e6e0*/  IMAD.X R27, R29, 0x1, R13, P6 ;  /* 0x000000011d1b7824 */ /* 0x000fc600030e060d */
[----:B0-----:R-:W4:Y:S04]  /*7e6f0*/  LDL.LU R13, [R1+0x440] ;  /* 0x00044000010d7983 */ /* 0x001f280000300800 */
        /* <DEDUP_REMOVED lines=16> */
[----:B------:R-:W-:-:S05]  /*7e800*/  IMAD.X R27, R29, 0x1, R4, P6 ;  /* 0x000000011d1b7824 */ /* 0x000fca00030e0604 */
[----:B------:R0:W-:Y:S01]  /*7e810*/  STL.64 [R1+0x1cc0], R26 ;  /* 0x001cc01a01007387 */ /* 0x0001e20000100a00 */
[----:B-1----:R-:W-:-:S03]  /*7e820*/  IADD3 R6, P6, PT, R13, R5, RZ ;  /* 0x000000050d067210 */ /* 0x002fc60007fde0ff */
[----:B0-----:R-:W2:Y:S02]  /*7e830*/  LDL.LU.64 R26, [R1+0x2ad0] ;  /* 0x002ad000011a7983 */ /* 0x001ea40000300a00 */
[----:B------:R-:W-:-:S05]  /*7e840*/  IMAD.X R7, R29, 0x1, R3, P6 ;  /* 0x000000011d077824 */ /* 0x000fca00030e0603 */
[----:B------:R0:W-:Y:S02]  /*7e850*/  STL.64 [R1+0x1cd8], R6 ;  /* 0x001cd80601007387 */ /* 0x0001e40000100a00 */
[----:B0-----:R-:W-:-:S05]  /*7e860*/  IADD3 R6, P6, PT, R13, R2, RZ ;  /* 0x000000020d067210 */ /* 0x001fca0007fde0ff */
[----:B------:R-:W-:-:S05]  /*7e870*/  IMAD.X R7, R29, 0x1, R0, P6 ;  /* 0x000000011d077824 */ /* 0x000fca00030e0600 */
[----:B------:R0:W-:Y:S02]  /*7e880*/  STL.64 [R1+0x1cd0], R6 ;  /* 0x001cd00601007387 */ /* 0x0001e40000100a00 */
[----:B0-----:R-:W-:Y:S02]  /*7e890*/  IADD3 R6, P6, PT, R13, R28, RZ ;  /* 0x0000001c0d067210 */ /* 0x001fe40007fde0ff */
[----:B------:R-:W4:Y:S04]  /*7e8a0*/  LDL.LU R13, [R1+0x2ac8] ;  /* 0x002ac800010d7983 */ /* 0x000f280000300800 */
[----:B--2---:R0:W-:Y:S04]  /*7e8b0*/  STL.64 [R1+0x2ab0], R26 ;  /* 0x002ab01a01007387 */ /* 0x0041e80000100a00 */
[----:B0-----:R-:W2:Y:S04]  /*7e8c0*/  LDL.LU R27, [R1+0x444] ;  /* 0x00044400011b7983 */ /* 0x001ea80000300800 */
[----:B------:R-:W-:Y:S01]  /*7e8d0*/  STL.64 [R1+0x2ab8], R14 ;  /* 0x002ab80e01007387 */ /* 0x000fe20000100a00 */
[----:B----4-:R-:W-:-:S05]  /*7e8e0*/  IMAD.X R7, R29, 0x1, R13, P6 ;  /* 0x000000011d077824 */ /* 0x010fca00030e060d */
[----:B------:R0:W-:Y:S04]  /*7e8f0*/  STL.64 [R1+0x1ce0], R6 ;  /* 0x001ce00601007387 */ /* 0x0001e80000100a00 */
[----:B0-----:R-:W4:Y:S01]  /*7e900*/  LDL.LU.64 R6, [R1+0x2ac0] ;  /* 0x002ac00001067983 */ /* 0x001f220000300a00 */
[----:B--2---:R-:W-:Y:S02]  /*7e910*/  SHF.R.S32.HI R29, RZ, 0x1f, R27 ;  /* 0x0000001fff1d7819 */ /* 0x004fe4000001141b */
        /* <DEDUP_REMOVED lines=10> */
[----:B----4-:R-:W-:-:S05]  /*7e9c0*/  IMAD.X R15, R29, 0x1, R7, P6 ;  /* 0x000000011d0f7824 */ /* 0x010fca00030e0607 */
[----:B------:R0:W-:Y:S04]  /*7e9d0*/  STL.64 [R1+0x1d00], R14 ;  /* 0x001d000e01007387 */ /* 0x0001e80000100a00 */
[----:B------:R1:W-:Y:S01]  /*7e9e0*/  STL.64 [R1+0x2aa8], R20 ;  /* 0x002aa81401007387 */ /* 0x0003e20000100a00 */
[----:B0-----:R-:W-:-:S05]  /*7e9f0*/  IADD3 R14, P6, PT, R27, R6, RZ ;  /* 0x000000061b0e7210 */ /* 0x001fca0007fde0ff */
[----:B------:R-:W-:-:S05]  /*7ea00*/  IMAD.X R15, R29, 0x1, R4, P6 ;  /* 0x000000011d0f7824 */ /* 0x000fca00030e0604 */
[----:B------:R0:W-:Y:S04]  /*7ea10*/  STL.64 [R1+0x1cf8], R14 ;  /* 0x001cf80e01007387 */ /* 0x0001e80000100a00 */
[----:B-1----:R-:W2:Y:S01]  /*7ea20*/  LDL R21, [R1+0x448] ;  /* 0x0004480001157983 */ /* 0x002ea20000100800 */
        /* <DEDUP_REMOVED lines=8> */
[----:B0-----:R-:W4:Y:S04]  /*7eab0*/  LDL.LU.64 R14, [R1+0x2ab8] ;  /* 0x002ab800010e7983 */ /* 0x001f280000300a00 */
[----:B------:R0:W-:Y:S04]  /*7eac0*/  STL.64 [R1+0x1d18], R26 ;  /* 0x001d181a01007387 */ /* 0x0001e80000100a00 */
[----:B0-----:R-:W3:Y:S04]  /*7ead0*/  LDL.LU.64 R26, [R1+0x2ab0] ;  /* 0x002ab000011a7983 */ /* 0x001ee80000300a00 */
[----:B------:R0:W-:Y:S01]  /*7eae0*/  STL [R1+0x2aa4], R12 ;  /* 0x002aa40c01007387 */ /* 0x0001e20000100800 */
[----:B--2---:R-:W-:-:S03]  /*7eaf0*/  IADD3 R20, P6, PT, R21, R12, RZ ;  /* 0x0000000c15147210 */ /* 0x004fc60007fde0ff */
[----:B0-----:R-:W2:Y:S01]  /*7eb00*/  LDL.LU R12, [R1+0x448] ;  /* 0x00044800010c7983 */ /* 0x001ea20000300800 */
[----:B------:R-:W-:-:S05]  /*7eb10*/  SHF.R.S32.HI R29, RZ, 0x1f, R21 ;  /* 0x0000001fff1d7819 */ /* 0x000fca0000011415 */
        /* <DEDUP_REMOVED lines=18> */
[----:B--2---:R0:W-:Y:S04]  /*7ec40*/  STL.64 [R1+0x2a98], R20 ;  /* 0x002a981401007387 */ /* 0x0041e80000100a00 */
[----:B------:R1:W-:Y:S01]  /*7ec50*/  STL [R1+0x2aa0], R0 ;  /* 0x002aa00001007387 */ /* 0x0003e20000100800 */
[----:B0-----:R-:W-:-:S05]  /*7ec60*/  IADD3 R20, P6, PT, R12, R2, RZ ;  /* 0x000000020c147210 */ /* 0x001fca0007fde0ff */
[C---:B------:R-:W-:Y:S02]  /*7ec70*/  IMAD.X R21, R29.reuse, 0x1, R0, P6 ;  /* 0x000000011d157824 */ /* 0x040fe400030e0600 */
[----:B-1----:R-:W2:Y:S04]  /*7ec80*/  LDL.LU R0, [R1+0x44c] ;  /* 0x00044c0001007983 */ /* 0x002ea80000300800 */
[----:B------:R0:W-:Y:S02]  /*7ec90*/  STL.64 [R1+0x1d60], R20 ;  /* 0x001d601401007387 */ /* 0x0001e40000100a00 */
[----:B0-----:R-:W-:Y:S02]  /*7eca0*/  IADD3 R20, P6, PT, R12, R28, RZ ;  /* 0x0000001c0c147210 */ /* 0x001fe40007fde0ff */
[----:B------:R-:W3:Y:S03]  /*7ecb0*/  LDL.LU R12, [R1+0x2aa4] ;  /* 0x002aa400010c7983 */ /* 0x000ee60000300800 */
[----:B------:R-:W-:-:S05]  /*7ecc0*/  IMAD.X R21, R29, 0x1, R13, P6 ;  /* 0x000000011d157824 */ /* 0x000fca00030e060d */
[----:B------:R3:W-:Y:S01]  /*7ecd0*/  STL.64 [R1+0x1d48], R20 ;  /* 0x001d481401007387 */ /* 0x0007e20000100a00 */
[----:B--2---:R-:W-:Y:S02]  /*7ece0*/  SHF.R.S32.HI R29, RZ, 0x1f, R0 ;  /* 0x0000001fff1d7819 */ /* 0x004fe40000011400 */
        /* <DEDUP_REMOVED lines=25> */
[----:B------:R-:W-:-:S03]  /*7ee80*/  IADD3 R8, P6, PT, R9, R28, RZ ;  /* 0x0000001c09087210 */ /* 0x000fc60007fde0ff */
[----:B--2---:R0:W-:Y:S04]  /*7ee90*/  STL.64 [R1+0x2a88], R20 ;  /* 0x002a881401007387 */ /* 0x0041e80000100a00 */
[----:B0-----:R-:W2:Y:S01]  /*7eea0*/  LDL.LU R21, [R1+0x450] ;  /* 0x0004500001157983 */ /* 0x001ea20000300800 */
[----:B------:R-:W-:-:S05]  /*7eeb0*/  IMAD.X R9, R29, 0x1, R13, P6 ;  /* 0x000000011d097824 */ /* 0x000fca00030e060d */
[----:B------:R0:W-:Y:S01]  /*7eec0*/  STL.64 [R1+0x448], R8 ;  /* 0x0004480801007387 */ /* 0x0001e20000100a00 */
[----:B--2---:R-:W-:Y:S02]  /*7eed0*/  SHF.R.S32.HI R29, RZ, 0x1f, R21 ;  /* 0x0000001fff1d7819 */ /* 0x004fe40000011415 */
        /* <DEDUP_REMOVED lines=26> */
[----:B------:R0:W-:Y:S02]  /*7f080*/  STL [R1+0x2a78], R0 ;  /* 0x002a780001007387 */ /* 0x0001e40000100800 */
[----:B------:R-:W-:Y:S02]  /*7f090*/  IMAD.X R25, R29, 0x1, R13, P6 ;  /* 0x000000011d197824 */ /* 0x000fe400030e060d */
[----:B0-----:R-:W3:Y:S04]  /*7f0a0*/  LDL.LU R0, [R1+0x454] ;  /* 0x0004540001007983 */ /* 0x001ee80000300800 */
[----:B--2---:R-:W-:Y:S04]  /*7f0b0*/  STL.64 [R1+0x2a70], R20 ;  /* 0x002a701401007387 */ /* 0x004fe80000100a00 */
[----:B------:R0:W-:Y:S04]  /*7f0c0*/  STL.64 [R1+0x1dd0], R24 ;  /* 0x001dd01801007387 */ /* 0x0001e80000100a00 */
[----:B0-----:R-:W2:Y:S01]  /*7f0d0*/  LDL.LU.64 R24, [R1+0x2a80] ;  /* 0x002a800001187983 */ /* 0x001ea20000300a00 */
[----:B------:R-:W-:-:S02]  /*7f0e0*/  IMAD.MOV.U32 R29, RZ, RZ, R26 ;  /* 0x000000ffff1d7224 */ /* 0x000fc400078e001a */
[----:B------:R-:W-:Y:S01]  /*7f0f0*/  IMAD.MOV.U32 R26, RZ, RZ, R27 ;  /* 0x000000ffff1a7224 */ /* 0x000fe200078e001b */
[----:B---3--:R-:W-:Y:S02]  /*7f100*/  SHF.R.S32.HI R27, RZ, 0x1f, R0 ;  /* 0x0000001fff1b7819 */ /* 0x008fe40000011400 */
        /* <DEDUP_REMOVED lines=26> */
[----:B------:R0:W-:Y:S04]  /*7f2b0*/  STL [R1+0x2a60], R28 ;  /* 0x002a601c01007387 */ /* 0x0001e80000100800 */
[----:B0-----:R-:W3:Y:S01]  /*7f2c0*/  LDL.LU R28, [R1+0x458] ;  /* 0x00045800011c7983 */ /* 0x001ee20000300800 */
[----:B------:R-:W-:-:S03]  /*7f2d0*/  IMAD.X R9, R27, 0x1, R13, P6 ;  /* 0x000000011b097824 */ /* 0x000fc600030e060d */
[----:B--2---:R-:W-:Y:S04]  /*7f2e0*/  STL.64 [R1+0x2a58], R20 ;  /* 0x002a581401007387 */ /* 0x004fe80000100a00 */
[----:B------:R0:W-:Y:S04]  /*7f2f0*/  STL.64 [R1+0x1e18], R8 ;  /* 0x001e180801007387 */ /* 0x0001e80000100a00 */
[----:B0-----:R-:W2:Y:S01]  /*7f300*/  LDL.LU.64 R8, [R1+0x2a68] ;  /* 0x002a680001087983 */ /* 0x001ea20000300a00 */
[----:B---3--:R-:W-:Y:S02]  /*7f310*/  SHF.R.S32.HI R27, RZ, 0x1f, R28 ;  /* 0x0000001fff1b7819 */ /* 0x008fe4000001141c */
        /* <DEDUP_REMOVED lines=15> */
[----:B------:R-:W2:Y:S04]  /*7f410*/  LDL.LU R28, [R1+0x2a60] ;  /* 0x002a6000011c7983 */ /* 0x000ea80000300800 */
[----:B------:R0:W-:Y:S04]  /*7f420*/  STL [R1+0x2a48], R16 ;  /* 0x002a481001007387 */ /* 0x0001e80000100800 */
[----:B0-----:R-:W3:Y:S01]  /*7f430*/  LDL R16, [R1+0x45c] ;  /* 0x00045c0001107983 */ /* 0x001ee20000100800 */
        /* <DEDUP_REMOVED lines=9> */
[----:B--2---:R-:W-:-:S05]  /*7f4d0*/  IADD3 R6, P6, PT, R7, R28, RZ ;  /* 0x0000001c07067210 */ /* 0x004fca0007fde0ff */
[----:B------:R-:W-:-:S05]  /*7f4e0*/  IMAD.X R7, R27, 0x1, R13, P6 ;  /* 0x000000011b077824 */ /* 0x000fca00030e060d */
[----:B------:R0:W-:Y:S01]  /*7f4f0*/  STL.64 [R1+0x1e40], R6 ;  /* 0x001e400601007387 */ /* 0x0001e20000100a00 */
[----:B---3--:R-:W-:-:S03]  /*7f500*/  SHF.R.S32.HI R27, RZ, 0x1f, R16 ;  /* 0x0000001fff1b7819 */ /* 0x008fc60000011410 */
[----:B------:R1:W-:Y:S01]  /*7f510*/  STL.64 [R1+0x2a40], R12 ;  /* 0x002a400c01007387 */ /* 0x0003e20000100a00 */
[----:B0-----:R-:W-:-:S05]  /*7f520*/  IADD3 R6, P6, PT, R16, R12, RZ ;  /* 0x0000000c10067210 */ /* 0x001fca0007fde0ff */
[----:B------:R-:W-:Y:S01]  /*7f530*/  IMAD.X R7, R27, 0x1, R24, P6 ;  /* 0x000000011b077824 */ /* 0x000fe200030e0618 */
[----:B-1----:R-:W-:-:S05]  /*7f540*/  IADD3 R12, P6, PT, R16, R11, RZ ;  /* 0x0000000b100c7210 */ /* 0x002fca0007fde0ff */
[----:B------:R-:W-:Y:S01]  /*7f550*/  IMAD.X R13, R27, 0x1, R25, P6 ;  /* 0x000000011b0d7824 */ /* 0x000fe200030e0619 */
[----:B------:R0:W-:Y:S04]  /*7f560*/  STL.64 [R1+0x1e38], R6 ;  /* 0x001e380601007387 */ /* 0x0001e80000100a00 */
[----:B0-----:R-:W2:Y:S04]  /*7f570*/  LDL.LU.64 R6, [R1+0x2a50] ;  /* 0x002a500001067983 */ /* 0x001ea80000300a00 */
[----:B------:R0:W-:Y:S02]  /*7f580*/  STL.64 [R1+0x1e60], R12 ;  /* 0x001e600c01007387 */ /* 0x0001e40000100a00 */
[----:B0-----:R-:W-:-:S02]  /*7f590*/  IADD3 R12, P6, PT, R16, R10, RZ ;  /* 0x0000000a100c7210 */ /* 0x001fc40007fde0ff */
[----:B------:R-:W3:Y:S04]  /*7f5a0*/  LDL.LU R16, [R1+0x2a48] ;  /* 0x002a480001107983 */ /* 0x000ee80000300800 */
[----:B------:R0:W-:Y:S01]  /*7f5b0*/  STL [R1+0x2a3c], R8 ;  /* 0x002a3c0801007387 */ /* 0x0001e20000100800 */
[----:B------:R-:W-:-:S03]  /*7f5c0*/  IMAD.X R13, R27, 0x1, R8, P6 ;  /* 0x000000011b0d7824 */ /* 0x000fc600030e0608 */
        /* <DEDUP_REMOVED lines=16> */
[----:B0-----:R-:W2:Y:S04]  /*7f6d0*/  LDL.LU.64 R12, [R1+0x2a40] ;  /* 0x002a4000010c7983 */ /* 0x001ea80000300a00 */
[----:B----4-:R0:W-:Y:S02]  /*7f6e0*/  STL.64 [R1+0x2a30], R14 ;  /* 0x002a300e01007387 */ /* 0x0101e40000100a00 */
[----:B0-----:R-:W-:-:S02]  /*7f6f0*/  IADD3 R14, P6, PT, R8, R28, RZ ;  /* 0x0000001c080e7210 */ /* 0x001fc40007fde0ff */
[----:B------:R-:W4:Y:S03]  /*7f700*/  LDL.LU R8, [R1+0x2a3c] ;  /* 0x002a3c0001087983 */ /* 0x000f260000300800 */
        /* <DEDUP_REMOVED lines=30> */
[----:B------:R-:W-:Y:S04]  /*7f8f0*/  STL.64 [R1+0x2a20], R28 ;  /* 0x002a201c01007387 */ /* 0x000fe80000100a00 */
[----:B------:R0:W-:Y:S04]  /*7f900*/  STL.64 [R1+0x1ec0], R10 ;  /* 0x001ec00a01007387 */ /* 0x0001e80000100a00 */
[----:B0-----:R-:W4:Y:S04]  /*7f910*/  LDL.LU.64 R10, [R1+0x2a28] ;  /* 0x002a2800010a7983 */ /* 0x001f280000300a00 */
[----:B------:R0:W-:Y:S04]  /*7f920*/  STL [R1+0x2a18], R18 ;  /* 0x002a181201007387 */ /* 0x0001e80000100800 */
[----:B0-----:R-:W2:Y:S02]  /*7f930*/  LDL.LU R18, [R1+0x464] ;  /* 0x0004640001127983 */ /* 0x001ea40000300800 */
[----:B--2---:R-:W-:-:S02]  /*7f940*/  SHF.R.S32.HI R27, RZ, 0x1f, R18 ;  /* 0x0000001fff1b7819 */ /* 0x004fc40000011412 */
[----:B------:R-:W-:-:S05]  /*7f950*/  IADD3 R28, P6, PT, R18, R12, RZ ;  /* 0x0000000c121c7210 */ /* 0x000fca0007fde0ff */
[----:B------:R-:W-:-:S05]  /*7f960*/  IMAD.X R29, R27, 0x1, R24, P6 ;  /* 0x000000011b1d7824 */ /* 0x000fca00030e0618 */
        /* <DEDUP_REMOVED lines=17> */
[----:B------:R0:W-:Y:S04]  /*7fa80*/  STL.64 [R1+0x1ef0], R6 ;  /* 0x001ef00601007387 */ /* 0x0001e80000100a00 */
[----:B------:R1:W-:Y:S01]  /*7fa90*/  STL [R1+0x2a08], R2 ;  /* 0x002a080201007387 */ /* 0x0003e20000100800 */
[----:B0-----:R-:W-:-:S03]  /*7faa0*/  IADD3 R6, P6, PT, R18, R2, RZ ;  /* 0x0000000212067210 */ /* 0x001fc60007fde0ff */
[----:B-1----:R-:W4:Y:S02]  /*7fab0*/  LDL.LU R2, [R1+0x468] ;  /* 0x0004680001027983 */ /* 0x002f240000300800 */
[----:B------:R-:W-:-:S05]  /*7fac0*/  IMAD.X R7, R27, 0x1, R0, P6 ;  /* 0x000000011b077824 */ /* 0x000fca00030e0600 */
[----:B------:R2:W-:Y:S02]  /*7fad0*/  STL.64 [R1+0x1ee8], R6 ;  /* 0x001ee80601007387 */ /* 0x0005e40000100a00 */
[----:B--2---:R-:W-:Y:S02]  /*7fae0*/  IADD3 R6, P6, PT, R18, R28, RZ ;  /* 0x0000001c12067210 */ /* 0x004fe40007fde0ff */
[----:B------:R-:W2:Y:S04]  /*7faf0*/  LDL.LU R18, [R1+0x2a18] ;  /* 0x002a180001127983 */ /* 0x000ea80000300800 */
[----:B------:R0:W-:Y:S01]  /*7fb00*/  STL.64 [R1+0x2a00], R28 ;  /* 0x002a001c01007387 */ /* 0x0001e20000100a00 */
[----:B------:R-:W-:-:S05]  /*7fb10*/  IMAD.X R7, R27, 0x1, R13, P6 ;  /* 0x000000011b077824 */ /* 0x000fca00030e060d */
[----:B------:R1:W-:Y:S01]  /*7fb20*/  STL.64 [R1+0x1ef8], R6 ;  /* 0x001ef80601007387 */ /* 0x0003e20000100a00 */
[----:B----4-:R-:W-:Y:S02]  /*7fb30*/  SHF.R.S32.HI R27, RZ, 0x1f, R2 ;  /* 0x0000001fff1b7819 */ /* 0x010fe40000011402 */
[----:B0-----:R-:W-:-:S05]  /*7fb40*/  IADD3 R28, P6, PT, R2, R12, RZ ;  /* 0x0000000c021c7210 */ /* 0x001fca0007fde0ff */
[----:B------:R-:W-:Y:S01]  /*7fb50*/  IMAD.X R29, R27, 0x1, R24, P6 ;  /* 0x000000011b1d7824 */ /* 0x000fe200030e0618 */
[----:B-1----:R-:W4:Y:S04]  /*7fb60*/  LDL.LU.64 R6, [R1+0x2a10] ;  /* 0x002a100001067983 */ /* 0x002f280000300a00 */
        /* <DEDUP_REMOVED lines=21> */
[----:B--2---:R-:W-:-:S05]  /*7fcc0*/  IADD3 R28, P6, PT, R9, R2, RZ ;  /* 0x00000002091c7210 */ /* 0x004fca0007fde0ff */
[----:B------:R-:W-:-:S05]  /*7fcd0*/  IMAD.X R29, R27, 0x1, R0, P6 ;  /* 0x000000011b1d7824 */ /* 0x000fca00030e0600 */
[----:B------:R0:W-:Y:S04]  /*7fce0*/  STL.64 [R1+0x1f40], R28 ;  /* 0x001f401c01007387 */ /* 0x0001e80000100a00 */
[----:B0-----:R-:W2:Y:S02]  /*7fcf0*/  LDL.LU.64 R28, [R1+0x2a00] ;  /* 0x002a0000011c7983 */ /* 0x001ea40000300a00 */
[----:B--2---:R-:W-:-:S05]  /*7fd00*/  IADD3 R8, P6, PT, R9, R28, RZ ;  /* 0x0000001c09087210 */ /* 0x004fca0007fde0ff */
        /* <DEDUP_REMOVED lines=8> */
[----:B------:R0:W-:Y:S01]  /*7fd90*/  STL.64 [R1+0x1f30], R8 ;  /* 0x001f300801007387 */ /* 0x0001e20000100a00 */
[----:B------:R-:W-:-:S03]  /*7fda0*/  IADD3 R20, P6, PT, R21, R10, RZ ;  /* 0x0000000a15147210 */ /* 0x000fc60007fde0ff */
[----:B0-----:R-:W2:Y:S04]  /*7fdb0*/  LDL.LU.64 R8, [R1+0x29f8] ;  /* 0x0029f80001087983 */ /* 0x001ea80000300a00 */
[----:B------:R0:W-:Y:S04]  /*7fdc0*/  STL [R1+0x29ec], R10 ;  /* 0x0029ec0a01007387 */ /* 0x0001e80000100800 */
[----:B0-----:R-:W4:Y:S01]  /*7fdd0*/  LDL.LU R10, [R1+0x46c] ;  /* 0x00046c00010a7983 */ /* 0x001f220000300800 */
[----:B--2---:R-:W-:-:S05]  /*7fde0*/  IMAD.X R21, R27, 0x1, R8, P6 ;  /* 0x000000011b157824 */ /* 0x004fca00030e0608 */
[----:B------:R4:W-:Y:S02]  /*7fdf0*/  STL.64 [R1+0x1f50], R20 ;  /* 0x001f501401007387 */ /* 0x0009e40000100a00 */
[----:B----4-:R-:W-:-:S05]  /*7fe00*/  IADD3 R20, P6, PT, R10, R9, RZ ;  /* 0x000000090a147210 */ /* 0x010fca0007fde0ff */
        /* <DEDUP_REMOVED lines=19> */
[----:B------:R0:W-:Y:S02]  /*7ff40*/  STL.64 [R1+0x468], R20 ;  /* 0x0004681401007387 */ /* 0x0001e40000100a00 */
[----:B0-----:R-:W-:-:S05]  /*7ff50*/  IADD3 R20, P6, PT, R5, R12, RZ ;  /* 0x0000000c05147210 */ /* 0x001fca0007fde0ff */
[----:B------:R-:W-:-:S05]  /*7ff60*/  IMAD.X R21, R27, 0x1, R24, P6 ;  /* 0x000000011b157824 */ /* 0x000fca00030e0618 */
[----:B------:R0:W-:Y:S02]  /*7ff70*/  STL.64 [R1+0x1f70], R20 ;  /* 0x001f701401007387 */ /* 0x0001e40000100a00 */
[----:B0-----:R-:W-:-:S05]  /*7ff80*/  IADD3 R20, P6, PT, R5, R11, RZ ;  /* 0x0000000b05147210 */ /* 0x001fca0007fde0ff */
[----:B------:R-:W-:-:S05]  /*7ff90*/  IMAD.X R21, R27, 0x1, R25, P6 ;  /* 0x000000011b157824 */ /* 0x000fca00030e0619 */
[----:B------:R0:W-:Y:S04]  /*7ffa0*/  STL.64 [R1+0x1f68], R20 ;  /* 0x001f681401007387 */ /* 0x0001e80000100a00 */
[----:B----4-:R1:W-:Y:S01]  /*7ffb0*/  STL.64 [R1+0x29d8], R10 ;  /* 0x0029d80a01007387 */ /* 0x0103e20000100a00 */
        /* <DEDUP_REMOVED lines=22> */
[----:B------:R0:W-:Y:S01]  /*80120*/  STL.64 [R1+0x1fb0], R10 ;  /* 0x001fb00a01007387 */ /* 0x0001e20000100a00 */
[----:B----4-:R-:W-:Y:S02]  /*80130*/  SHF.R.S32.HI R27, RZ, 0x1f, R23 ;  /* 0x0000001fff1b7819 */ /* 0x010fe40000011417 */
[----:B0-----:R-:W-:-:S05]  /*80140*/  IADD3 R10, P6, PT, R23, R12, RZ ;  /* 0x0000000c170a7210 */ /* 0x001fca0007fde0ff */
[----:B------:R-:W-:-:S05]  /*80150*/  IMAD.X R11, R27, 0x1, R24, P6 ;  /* 0x000000011b0b7824 */ /* 0x000fca00030e0618 */
[----:B------:R0:W-:Y:S04]  /*80160*/  STL.64 [R1+0x1fa8], R10 ;  /* 0x001fa80a01007387 */ /* 0x0001e80000100a00 */
[----:B0-----:R-:W4:Y:S02]  /*80170*/  LDL.LU.64 R10, [R1+0x29d8] ;  /* 0x0029d800010a7983 */ /* 0x001f240000300a00 */
[----:B----4-:R-:W-:Y:S02]  /*80180*/  IADD3 R22, P6, PT, R23, R11, RZ ;  /* 0x0000000b17167210 */ /* 0x010fe40007fde0ff */
[----:B------:R0:W-:Y:S04]  /*80190*/  STL [R1+0x29c8], R11 ;  /* 0x0029c80b01007387 */ /* 0x0001e80000100800 */
[----:B0-----:R-:W4:Y:S01]  /*801a0*/  LDL.LU R11, [R1+0x474] ;  /* 0x00047400010b7983 */ /* 0x001f220000300800 */
        /* <DEDUP_REMOVED lines=14> */
[----:B0-----:R-:W4:Y:S04]  /*80290*/  LDL.LU.64 R22, [R1+0x29d0] ;  /* 0x0029d00001167983 */ /* 0x001f280000300a00 */
[----:B------:R0:W-:Y:S04]  /*802a0*/  STL [R1+0x29b8], R5 ;  /* 0x0029b80501007387 */ /* 0x0001e80000100800 */
[----:B0-----:R-:W2:Y:S04]  /*802b0*/  LDL.LU R5, [R1+0x478] ;  /* 0x0004780001057983 */ /* 0x001ea80000300800 */
[----:B------:R0:W-:Y:S02]  /*802c0*/  STL.64 [R1+0x1fd8], R6 ;  /* 0x001fd80601007387 */ /* 0x0001e40000100a00 */
[----:B0-----:R-:W-:-:S05]  /*802d0*/  IADD3 R6, P6, PT, R11, R2, RZ ;  /* 0x000000020b067210 */ /* 0x001fca0007fde0ff */
[----:B------:R-:W-:-:S05]  /*802e0*/  IMAD.X R7, R27, 0x1, R0, P6 ;  /* 0x000000011b077824 */ /* 0x000fca00030e0600 */
[----:B------:R0:W-:Y:S02]  /*802f0*/  STL.64 [R1+0x2000], R6 ;  /* 0x0020000601007387 */ /* 0x0001e40000100a00 */
[----:B0-----:R-:W-:Y:S02]  /*80300*/  IADD3 R6, P6, PT, R11, R28, RZ ;  /* 0x0000001c0b067210 */ /* 0x001fe40007fde0ff */
[----:B------:R-:W3:Y:S03]  /*80310*/  LDL.LU R11, [R1+0x29c8] ;  /* 0x0029c800010b7983 */ /* 0x000ee60000300800 */
[----:B------:R-:W-:Y:S01]  /*80320*/  IMAD.X R7, R27, 0x1, R13, P6 ;  /* 0x000000011b077824 */ /* 0x000fe200030e060d */
[----:B----4-:R0:W-:Y:S04]  /*80330*/  STL.64 [R1+0x29b0], R22 ;  /* 0x0029b01601007387 */ /* 0x0101e80000100a00 */
[----:B------:R1:W-:Y:S01]  /*80340*/  STL.64 [R1+0x1ff8], R6 ;  /* 0x001ff80601007387 */ /* 0x0003e20000100a00 */
[----:B--2---:R-:W-:-:S02]  /*80350*/  SHF.R.S32.HI R27, RZ, 0x1f, R5 ;  /* 0x0000001fff1b7819 */ /* 0x004fc40000011405 */
[----:B0-----:R-:W-:Y:S01]  /*80360*/  IADD3 R22, P6, PT, R5, R12, RZ ;  /* 0x0000000c05167210 */ /* 0x001fe20007fde0ff */
[----:B-1----:R-:W2:Y:S04]  /*80370*/  LDL.LU.64 R6, [R1+0x29c0] ;  /* 0x0029c00001067983 */ /* 0x002ea80000300a00 */
[----:B------:R-:W-:-:S05]  /*80380*/  IMAD.X R23, R27, 0x1, R24, P6 ;  /* 0x000000011b177824 */ /* 0x000fca00030e0618 */
[----:B------:R3:W-:Y:S02]  /*80390*/  STL.64 [R1+0x1fd0], R22 ;  /* 0x001fd01601007387 */ /* 0x0007e40000100a00 */
[----:B---3--:R-:W-:-:S05]  /*803a0*/  IADD3 R22, P6, PT, R5, R11, RZ ;  /* 0x0000000b05167210 */ /* 0x008fca0007fde0ff */
        /* <DEDUP_REMOVED lines=89> */
[----:B------:R0:W-:Y:S04]  /*80940*/  STL.64 [R1+0x2970], R22 ;  /* 0x0029701601007387 */ /* 0x0001e80000100a00 */
[----:B0-----:R-:W4:Y:S01]  /*80950*/  LDL.LU R23, [R1+0x494] ;  /* 0x0004940001177983 */ /* 0x001f220000300800 */
        /* <DEDUP_REMOVED lines=28> */
[----:B0-----:R-:W2:Y:S04]  /*80b20*/  LDL.LU R15, [R1+0x490] ;  /* 0x00049000010f7983 */ /* 0x001ea80000300800 */
[----:B------:R0:W-:Y:S04]  /*80b30*/  STL.64 [R1+0x20e0], R22 ;  /* 0x0020e01601007387 */ /* 0x0001e80000100a00 */
[----:B0-----:R-:W4:Y:S01]  /*80b40*/  LDL.LU.64 R22, [R1+0x2970] ;  /* 0x0029700001167983 */ /* 0x001f220000300a00 */
[----:B--2---:R-:W-:-:S03]  /*80b50*/  SHF.R.S32.HI R27, RZ, 0x1f, R15 ;  /* 0x0000001fff1b7819 */ /* 0x004fc6000001140f */
[----:B----4-:R0:W-:Y:S02]  /*80b60*/  STL.64 [R1+0x2968], R22 ;  /* 0x0029681601007387 */ /* 0x0101e40000100a00 */
        /* <DEDUP_REMOVED lines=20> */
[----:B------:R-:W-:Y:S01]  /*80cb0*/  IADD3 R14, P6, PT, R15, R28, RZ ;  /* 0x0000001c0f0e7210 */ /* 0x000fe20007fde0ff */
[----:B------:R0:W-:Y:S04]  /*80cc0*/  STL [R1+0x2958], R2 ;  /* 0x0029580201007387 */ /* 0x0001e80000100800 */
[----:B------:R-:W-:Y:S01]  /*80cd0*/  IMAD.X R15, R27, 0x1, R13, P6 ;  /* 0x000000011b0f7824 */ /* 0x000fe200030e060d */
[----:B0-----:R-:W2:Y:S04]  /*80ce0*/  LDL.LU R2, [R1+0x484] ;  /* 0x0004840001027983 */ /* 0x001ea80000300800 */
[----:B------:R0:W-:Y:S04]  /*80cf0*/  STL.64 [R1+0x2120], R22 ;  /* 0x0021201601007387 */ /* 0x0001e80000100a00 */
[----:B0-----:R-:W4:Y:S04]  /*80d00*/  LDL.LU.64 R22, [R1+0x2968] ;  /* 0x0029680001167983 */ /* 0x001f280000300a00 */
[----:B------:R0:W-:Y:S04]  /*80d10*/  STL.64 [R1+0x490], R14 ;  /* 0x0004900e01007387 */ /* 0x0001e80000100a00 */
[----:B0-----:R-:W3:Y:S01]  /*80d20*/  LDL.LU.64 R14, [R1+0x2960] ;  /* 0x00296000010e7983 */ /* 0x001ee20000300a00 */
[----:B--2---:R-:W-:-:S03]  /*80d30*/  SHF.R.S32.HI R27, RZ, 0x1f, R2 ;  /* 0x0000001fff1b7819 */ /* 0x004fc60000011402 */
[----:B---3--:R0:W-:Y:S02]  /*80d40*/  STL.64 [R1+0x2950], R14 ;  /* 0x0029500e01007387 */ /* 0x0081e40000100a00 */
        /* <DEDUP_REMOVED lines=20> */
[----:B------:R-:W-:Y:S04]  /*80e90*/  STL.64 [R1+0x2138], R14 ;  /* 0x0021380e01007387 */ /* 0x000fe80000100a00 */
[----:B------:R0:W-:Y:S04]  /*80ea0*/  STL [R1+0x2940], R17 ;  /* 0x0029401101007387 */ /* 0x0001e80000100800 */
[----:B0-----:R-:W3:Y:S01]  /*80eb0*/  LDL.LU R17, [R1+0x480] ;  /* 0x0004800001117983 */ /* 0x001ee20000300800 */
[----:B--2---:R-:W-:-:S05]  /*80ec0*/  IADD3 R14, P6, PT, R7, R2, RZ ;  /* 0x00000002070e7210 */ /* 0x004fca0007fde0ff */
[----:B------:R-:W-:Y:S01]  /*80ed0*/  IMAD.X R15, R27, 0x1, R0, P6 ;  /* 0x000000011b0f7824 */ /* 0x000fe200030e0600 */
[----:B------:R-:W-:-:S05]  /*80ee0*/  IADD3 R6, P6, PT, R7, R28, RZ ;  /* 0x0000001c07067210 */ /* 0x000fca0007fde0ff */
[----:B------:R-:W-:Y:S01]  /*80ef0*/  IMAD.X R7, R27, 0x1, R13, P6 ;  /* 0x000000011b077824 */ /* 0x000fe200030e060d */
[----:B------:R0:W-:Y:S04]  /*80f00*/  STL.64 [R1+0x2160], R14 ;  /* 0x0021600e01007387 */ /* 0x0001e80000100a00 */
[----:B0-----:R-:W2:Y:S04]  /*80f10*/  LDL.LU.64 R14, [R1+0x2950] ;  /* 0x00295000010e7983 */ /* 0x001ea80000300a00 */
[----:B------:R-:W-:Y:S04]  /*80f20*/  STL.64 [R1+0x2938], R28 ;  /* 0x0029381c01007387 */ /* 0x000fe80000100a00 */
[----:B------:R0:W-:Y:S04]  /*80f30*/  STL.64 [R1+0x2148], R6 ;  /* 0x0021480601007387 */ /* 0x0001e80000100a00 */
[----:B0-----:R-:W2:Y:S01]  /*80f40*/  LDL.LU.64 R6, [R1+0x2948] ;  /* 0x0029480001067983 */ /* 0x001ea20000300a00 */
        /* <DEDUP_REMOVED lines=27> */
[----:B0-----:R-:W2:Y:S01]  /*81100*/  LDL.LU R29, [R1+0x48c] ;  /* 0x00048c00011d7983 */ /* 0x001ea20000300800 */
[----:B------:R-:W-:-:S05]  /*81110*/  IADD3 R8, P6, PT, R9, R28, RZ ;  /* 0x0000001c09087210 */ /* 0x000fca0007fde0ff */
        /* <DEDUP_REMOVED lines=31> */
[----:B------:R-:W-:-:S05]  /*81310*/  IMAD.X R25, R27, 0x1, R13, P6 ;  /* 0x000000011b197824 */ /* 0x000fca00030e060d */
[----:B------:R0:W-:Y:S04]  /*81320*/  STL.64 [R1+0x21d8], R24 ;  /* 0x0021d81801007387 */ /* 0x0001e80000100a00 */
[----:B0-----:R-:W2:Y:S04]  /*81330*/  LDL.LU.64 R24, [R1+0x2920] ;  /* 0x0029200001187983 */ /* 0x001ea80000300a00 */
[----:B----4-:R0:W-:Y:S01]  /*81340*/  STL.64 [R1+0x2910], R22 ;  /* 0x0029101601007387 */ /* 0x0101e20000100a00 */
[----:B------:R-:W-:Y:S02]  /*81350*/  SHF.R.S32.HI R27, RZ, 0x1f, R2 ;  /* 0x0000001fff1b7819 */ /* 0x000fe40000011402 */
[----:B0-----:R-:W-:-:S05]  /*81360*/  IADD3 R22, P6, PT, R2, R12, RZ ;  /* 0x0000000c02167210 */ /* 0x001fca0007fde0ff */
[----:B--2---:R-:W-:-:S05]  /*81370*/  IMAD.X R23, R27, 0x1, R24, P6 ;  /* 0x000000011b177824 */ /* 0x004fca00030e0618 */
        /* <DEDUP_REMOVED lines=9> */
[----:B------:R1:W-:Y:S01]  /*81410*/  STL.64 [R1+0x2900], R8 ;  /* 0x0029000801007387 */ /* 0x0003e20000100a00 */
[----:B0-----:R-:W-:Y:S01]  /*81420*/  IADD3 R22, P6, PT, R2, R9, RZ ;  /* 0x0000000902167210 */ /* 0x001fe20007fde0ff */
[----:B-1----:R-:W-:Y:S02]  /*81430*/  IMAD.MOV.U32 R9, RZ, RZ, R2 ;  /* 0x000000ffff097224 */ /* 0x002fe400078e0002 */
[----:B------:R-:W4:Y:S02]  /*81440*/  LDL.LU R2, [R1+0x2918] ;  /* 0x0029180001027983 */ /* 0x000f240000300800 */
        /* <DEDUP_REMOVED lines=8> */
[----:B----4-:R-:W-:-:S05]  /*814d0*/  IADD3 R22, P6, PT, R9, R2, RZ ;  /* 0x0000000209167210 */ /* 0x010fca0007fde0ff */
        /* <DEDUP_REMOVED lines=10> */
[----:B------:R-:W4:Y:S02]  /*81580*/  LDL.LU R19, [R1+0x2908] ;  /* 0x0029080001137983 */ /* 0x000f240000300800 */
        /* <DEDUP_REMOVED lines=29> */
[----:B0-----:R-:W2:Y:S04]  /*81760*/  LDL.LU.64 R24, [R1+0x28f0] ;  /* 0x0028f00001187983 */ /* 0x001ea80000300a00 */
[----:B------:R0:W-:Y:S04]  /*81770*/  STL [R1+0x28e0], R23 ;  /* 0x0028e01701007387 */ /* 0x0001e80000100800 */
[----:B0-----:R-:W3:Y:S01]  /*81780*/  LDL.LU R23, [R1+0x4a0] ;  /* 0x0004a00001177983 */ /* 0x001ee20000300800 */
[----:B------:R-:W-:-:S02]  /*81790*/  SHF.R.S32.HI R27, RZ, 0x1f, R21 ;  /* 0x0000001fff1b7819 */ /* 0x000fc40000011415 */
        /* <DEDUP_REMOVED lines=20> */
[----:B0-----:R-:W-:-:S05]  /*818e0*/  IADD3 R20, P6, PT, R23, R2, RZ ;  /* 0x0000000217147210 */ /* 0x001fca0007fde0ff */
[----:B------:R-:W-:-:S05]  /*818f0*/  IMAD.X R21, R27, 0x1, R0, P6 ;  /* 0x000000011b157824 */ /* 0x000fca00030e0600 */
[----:B------:R0:W-:Y:S02]  /*81900*/  STL.64 [R1+0x2278], R20 ;  /* 0x0022781401007387 */ /* 0x0001e40000100a00 */
[----:B0-----:R-:W-:Y:S02]  /*81910*/  IADD3 R20, P6, PT, R23, R28, RZ ;  /* 0x0000001c17147210 */ /* 0x001fe40007fde0ff */
[----:B------:R-:W2:Y:S03]  /*81920*/  LDL.LU R23, [R1+0x28e0] ;  /* 0x0028e00001177983 */ /* 0x000ea60000300800 */
[----:B------:R-:W-:Y:S02]  /*81930*/  IMAD.X R21, R27, 0x1, R13, P6 ;  /* 0x000000011b157824 */ /* 0x000fe400030e060d */
[----:B------:R-:W-:Y:S02]  /*81940*/  IMAD.MOV.U32 R27, RZ, RZ, R22 ;  /* 0x000000ffff1b7224 */ /* 0x000fe400078e0016 */
[----:B------:R-:W-:Y:S01]  /*81950*/  IMAD.MOV.U32 R22, RZ, RZ, R18 ;  /* 0x000000ffff167224 */ /* 0x000fe200078e0012 */
[----:B------:R-:W-:Y:S01]  /*81960*/  SHF.R.S32.HI R18, RZ, 0x1f, R29 ;  /* 0x0000001fff127819 */ /* 0x000fe2000001141d */
        /* <DEDUP_REMOVED lines=26> */
[----:B------:R-:W-:-:S03]  /*81b10*/  SHF.R.S32.HI R18, RZ, 0x1f, R26 ;  /* 0x0000001fff127819 */ /* 0x000fc6000001141a */
        /* <DEDUP_REMOVED lines=36> */
[----:B------:R-:W-:-:S03]  /*81d60*/  IMAD.MOV.U32 R29, RZ, RZ, R27 ;  /* 0x000000ffff1d7224 */ /* 0x000fc600078e001b */
[----:B--2---:R0:W-:Y:S04]  /*81d70*/  STL.64 [R1+0x28c8], R20 ;  /* 0x0028c81401007387 */ /* 0x0041e80000100a00 */
[----:B------:R-:W-:Y:S01]  /*81d80*/  STL [R1+0x28c0], R17 ;  /* 0x0028c01101007387 */ /* 0x000fe20000100800 */
        /* <DEDUP_REMOVED lines=14> */
[----:B------:R-:W-:-:S04]  /*81e70*/  SHF.R.S32.HI R18, RZ, 0x1f, R15 ;  /* 0x0000001fff127819 */ /* 0x000fc8000001140f */
        /* <DEDUP_REMOVED lines=11> */
[----:B----4-:R-:W-:Y:S02]  /*81f30*/  IMAD.MOV.U32 R23, RZ, RZ, R19 ;  /* 0x000000ffff177224 */ /* 0x010fe400078e0013 */
[----:B------:R-:W-:Y:S01]  /*81f40*/  IMAD.MOV.U32 R19, RZ, RZ, R16 ;  /* 0x000000ffff137224 */ /* 0x000fe200078e0010 */
        /* <DEDUP_REMOVED lines=14> */
[----:B------:R-:W3:Y:S04]  /*82030*/  LDL.LU R17, [R1+0x28c0] ;  /* 0x0028c00001117983 */ /* 0x000ee80000300800 */
[----:B------:R-:W-:Y:S01]  /*82040*/  IMAD.X R15, R18, 0x1, R13, P6 ;  /* 0x00000001120f7824 */ /* 0x000fe200030e060d */
[----:B------:R-:W-:-:S04]  /*82050*/  SHF.R.S32.HI R18, RZ, 0x1f, R22 ;  /* 0x0000001fff127819 */ /* 0x000fc80000011416 */
[----:B------:R0:W-:Y:S02]  /*82060*/  STL.64 [R1+0x2388], R14 ;  /* 0x0023880e01007387 */ /* 0x0001e40000100a00 */
[----:B0-----:R-:W-:-:S05]  /*82070*/  IADD3 R14, P6, PT, R22, R12, RZ ;  /* 0x0000000c160e7210 */ /* 0x001fca0007fde0ff */
[----:B------:R-:W-:Y:S01]  /*82080*/  IMAD.X R15, R18, 0x1, R24, P6 ;  /* 0x00000001120f7824 */ /* 0x000fe200030e0618 */
[----:B------:R-:W-:-:S05]  /*82090*/  IADD3 R26, P6, PT, R22, R11, RZ ;  /* 0x0000000b161a7210 */ /* 0x000fca0007fde0ff */
[----:B------:R-:W-:Y:S01]  /*820a0*/  IMAD.X R27, R18, 0x1, R25, P6 ;  /* 0x00000001121b7824 */ /* 0x000fe200030e0619 */
[----:B------:R0:W-:Y:S04]  /*820b0*/  STL.64 [R1+0x2370], R14 ;  /* 0x0023700e01007387 */ /* 0x0001e80000100a00 */
[----:B0-----:R-:W4:Y:S04]  /*820c0*/  LDL.LU.64 R14, [R1+0x28b8] ;  /* 0x0028b800010e7983 */ /* 0x001f280000300a00 */
        /* <DEDUP_REMOVED lines=42> */
[----:B------:R-:W-:Y:S01]  /*82370*/  STL.64 [R1+0x2400], R26 ;  /* 0x0024001a01007387 */ /* 0x000fe20000100a00 */
[----:B------:R-:W-:-:S03]  /*82380*/  SHF.R.S32.HI R18, RZ, 0x1f, R29 ;  /* 0x0000001fff127819 */ /* 0x000fc6000001141d */
        /* <DEDUP_REMOVED lines=9> */
[----:B0-----:R-:W3:Y:S04]  /*82420*/  LDL.LU R23, [R1+0x290] ;  /* 0x0002900001177983 */ /* 0x001ee80000300800 */
[----:B------:R0:W-:Y:S04]  /*82430*/  STL.64 [R1+0x4b0], R10 ;  /* 0x0004b00a01007387 */ /* 0x0001e80000100a00 */
[----:B------:R1:W-:Y:S01]  /*82440*/  STL [R1+0x27b8], R6 ;  /* 0x0027b80601007387 */ /* 0x0003e20000100800 */
[----:B0-----:R-:W-:-:S05]  /*82450*/  IADD3 R10, P6, PT, R29, R9, RZ ;  /* 0x000000091d0a7210 */ /* 0x001fca0007fde0ff */
[----:B------:R-:W-:Y:S01]  /*82460*/  IMAD.X R11, R18, 0x1, R7, P6 ;  /* 0x00000001120b7824 */ /* 0x000fe200030e0607 */
[----:B------:R-:W-:-:S05]  /*82470*/  IADD3 R8, P6, PT, R29, R6, RZ ;  /* 0x000000061d087210 */ /* 0x000fca0007fde0ff */
[C---:B------:R-:W-:Y:S01]  /*82480*/  IMAD.X R9, R18.reuse, 0x1, R4, P6 ;  /* 0x0000000112097824 */ /* 0x040fe200030e0604 */
[----:B-1----:R-:W-:Y:S01]  /*82490*/  IADD3 R6, P6, PT, R29, R5, RZ ;  /* 0x000000051d067210 */ /* 0x002fe20007fde0ff */
[----:B------:R0:W-:Y:S04]  /*824a0*/  STL.64 [R1+0x4a8], R10 ;  /* 0x0004a80a01007387 */ /* 0x0001e80000100a00 */
[----:B------:R-:W3:Y:S01]  /*824b0*/  LDL.LU.64 R26, [R1+0x19d0] ;  /* 0x0019d000011a7983 */ /* 0x000ee20000300a00 */
[----:B------:R-:W-:-:S03]  /*824c0*/  IMAD.X R7, R18, 0x1, R3, P6 ;  /* 0x0000000112077824 */ /* 0x000fc600030e0603 */
[----:B------:R2:W-:Y:S04]  /*824d0*/  STL.64 [R1+0x26a0], R4 ;  /* 0x0026a00401007387 */ /* 0x0005e80000100a00 */
[----:B------:R1:W-:Y:S04]  /*824e0*/  STL.64 [R1+0x4a0], R8 ;  /* 0x0004a00801007387 */ /* 0x0003e80000100a00 */
[----:B------:R-:W3:Y:S04]  /*824f0*/  LDL.LU.64 R24, [R1+0x19c8] ;  /* 0x0019c80001187983 */ /* 0x000ee80000300a00 */
[----:B------:R-:W-:Y:S01]  /*82500*/  STL.64 [R1+0x498], R6 ;  /* 0x0004980601007387 */ /* 0x000fe20000100a00 */
[----:B------:R-:W-:Y:S01]  /*82510*/  IMAD.MOV.U32 R22, RZ, RZ, R19 ;  /* 0x000000ffff167224 */ /* 0x000fe200078e0013 */
[----:B0-----:R-:W-:Y:S01]  /*82520*/  IADD3 R10, P6, PT, R29, R2, RZ ;  /* 0x000000021d0a7210 */ /* 0x001fe20007fde0ff */
[----:B--2---:R-:W-:-:S02]  /*82530*/  IMAD.MOV.U32 R4, RZ, RZ, R20 ;  /* 0x000000ffff047224 */ /* 0x004fc400078e0014 */
[----:B------:R-:W-:Y:S02]  /*82540*/  IMAD.MOV.U32 R5, RZ, RZ, R21 ;  /* 0x000000ffff057224 */ /* 0x000fe400078e0015 */
[----:B------:R-:W-:Y:S01]  /*82550*/  IMAD.X R11, R18, 0x1, R0, P6 ;  /* 0x00000001120b7824 */ /* 0x000fe200030e0600 */
[----:B------:R-:W2:Y:S04]  /*82560*/  LDL.LU.64 R20, [R1+0x19c0] ;  /* 0x0019c00001147983 */ /* 0x000ea80000300a00 */
[----:B------:R-:W2:Y:S01]  /*82570*/  LDL R19, [R1+0x1178] ;  /* 0x0011780001137983 */ /* 0x000ea20000100800 */
[----:B-1----:R-:W-:-:S03]  /*82580*/  IADD3 R8, P6, PT, R29, R28, RZ ;  /* 0x0000001c1d087210 */ /* 0x002fc60007fde0ff */
[----:B------:R-:W-:Y:S04]  /*82590*/  STL.64 [R1+0x2790], R2 ;  /* 0x0027900201007387 */ /* 0x000fe80000100a00 */
[----:B------:R0:W-:Y:S01]  /*825a0*/  STL [R1+0x2424], R10 ;  /* 0x0024240a01007387 */ /* 0x0001e20000100800 */
[----:B------:R-:W-:-:S03]  /*825b0*/  IMAD.X R9, R18, 0x1, R13, P6 ;  /* 0x0000000112097824 */ /* 0x000fc600030e060d */
[----:B0-----:R-:W2:Y:S04]  /*825c0*/  LDL.LU R10, [R1+0x12e4] ;  /* 0x0012e400010a7983 */ /* 0x001ea80000300800 */
[----:B------:R0:W-:Y:S04]  /*825d0*/  STL [R1+0x2420], R11 ;  /* 0x0024200b01007387 */ /* 0x0001e80000100800 */
[----:B0-----:R-:W2:Y:S04]  /*825e0*/  LDL.LU R11, [R1+0x12b4] ;  /* 0x0012b400010b7983 */ /* 0x001ea80000300800 */
[----:B------:R-:W2:Y:S04]  /*825f0*/  LDL.LU R18, [R1+0x280] ;  /* 0x0002800001127983 */ /* 0x000ea80000300800 */
[----:B------:R-:W2:Y:S04]  /*82600*/  LDL R28, [R1+0x11dc] ;  /* 0x0011dc00011c7983 */ /* 0x000ea80000100800 */
[----:B------:R-:W2:Y:S04]  /*82610*/  LDL R2, [R1+0x13e0] ;  /* 0x0013e00001027983 */ /* 0x000ea80000100800 */
[----:B------:R0:W-:Y:S04]  /*82620*/  STL [R1+0x242c], R8 ;  /* 0x00242c0801007387 */ /* 0x0001e80000100800 */
[----:B0-----:R-:W2:Y:S04]  /*82630*/  LDL.LU R8, [R1+0x13d8] ;  /* 0x0013d80001087983 */ /* 0x001ea80000300800 */
[----:B------:R0:W-:Y:S04]  /*82640*/  STL [R1+0x2428], R9 ;  /* 0x0024280901007387 */ /* 0x0001e80000100800 */
[----:B0-----:R-:W3:Y:S04]  /*82650*/  LDL.LU R9, [R1+0x13c8] ;  /* 0x0013c80001097983 */ /* 0x001ee80000300800 */
[----:B------:R-:W4:Y:S01]  /*82660*/  LDL R13, [R1+0x129c] ;  /* 0x00129c00010d7983 */ /* 0x000f220000100800 */
[----:B------:R-:W-:-:S02]  /*82670*/  PRMT R7, R22, 0x7773, RZ ;  /* 0x0000777316077816 */ /* 0x000fc400000000ff */
[----:B--2---:R-:W-:Y:S01]  /*82680*/  ISETP.LT.AND P6, PT, R8, UR4, !P5 ;  /* 0x0000000408007c0c */ /* 0x004fe2000efc1270 */
[----:B------:R-:W-:Y:S01]  /*82690*/  VIADD R12, R19, 0x1 ;  /* 0x00000001130c7836 */ /* 0x000fe20000000000 */
[----:B------:R-:W0:Y:S11]  /*826a0*/  LDCU UR4, c[0x0][0x398] ;  /* 0x00007300ff0477ac */ /* 0x000e360008000800 */
[----:B------:R1:W-:Y:S01]  /*826b0*/  @P6 STG.E.U8 desc[UR40][R4.64], R7 ;  /* 0x0000000704006986 */ /* 0x0003e2000c101128 */
[----:B---3--:R-:W-:-:S02]  /*826c0*/  ISETP.LT.AND P6, PT, R9, UR8, !P5 ;  /* 0x0000000809007c0c */ /* 0x008fc4000efc1270 */
[----:B------:R-:W-:Y:S01]  /*826d0*/  LOP3.LUT R0, R0, 0xffffffdf, RZ, 0xc0, !PT ;  /* 0xffffffdf00007812 */ /* 0x000fe200078ec0ff */
[----:B------:R-:W2:Y:S01]  /*826e0*/  LDCU UR8, c[0x0][0x39c] ;  /* 0x00007380ff0877ac */ /* 0x000ea20008000800 */
[C---:B-1----:R-:W-:Y:S01]  /*826f0*/  PRMT R7, R23.reuse, 0x7770, RZ ;  /* 0x0000777017077816 */ /* 0x042fe200000000ff */
[----:B------:R-:W3:Y:S08]  /*82700*/  LDL.LU.64 R4, [R1+0x19b0] ;  /* 0x0019b00001047983 */ /* 0x000ef00000300a00 */
[----:B------:R1:W-:Y:S01]  /*82710*/  @P6 STG.E.U8 desc[UR40][R26.64], R7 ;  /* 0x000000071a006986 */ /* 0x0003e2000c101128 */
[----:B------:R-:W-:Y:S01]  /*82720*/  ISETP.LT.AND P6, PT, R10, UR18, !P5 ;  /* 0x000000120a007c0c */ /* 0x000fe2000efc1270 */
[----:B------:R-:W0:Y:S01]  /*82730*/  LDCU UR18, c[0x0][0x39c] ;  /* 0x00007380ff1277ac */ /* 0x000e220008000800 */
[----:B-1----:R-:W-:-:S11]  /*82740*/  PRMT R7, R23, 0x7771, RZ ;  /* 0x0000777117077816 */ /* 0x002fd600000000ff */
[----:B------:R1:W-:Y:S01]  /*82750*/  @P6 STG.E.U8 desc[UR40][R24.64], R7 ;  /* 0x0000000718006986 */ /* 0x0003e2000c101128 */
[----:B------:R-:W-:Y:S02]  /*82760*/  ISETP.LT.AND P6, PT, R11, UR26, !P5 ;  /* 0x0000001a0b007c0c */ /* 0x000fe4000efc1270 */
[----:B----4-:R-:W-:Y:S02]  /*82770*/  ISETP.LT.AND P5, PT, R13, UR28, !P5 ;  /* 0x0000001c0d007c0c */ /* 0x010fe4000efa1270 */
[C---:B-1----:R-:W-:Y:S01]  /*82780*/  PRMT R7, R23.reuse, 0x7772, RZ ;  /* 0x0000777217077816 */ /* 0x042fe200000000ff */
[----:B------:R-:W4:Y:S08]  /*82790*/  LDL.LU.64 R24, [R1+0x19a8] ;  /* 0x0019a80001187983 */ /* 0x000f300000300a00 */
[----:B------:R1:W-:Y:S02]  /*827a0*/  @P6 STG.E.U8 desc[UR40][R20.64], R7 ;  /* 0x0000000714006986 */ /* 0x0003e4000c101128 */
[----:B-1----:R-:W-:-:S02]  /*827b0*/  PRMT R7, R23, 0x7773, RZ ;  /* 0x0000777317077816 */ /* 0x002fc400000000ff */
[----:B------:R-:W2:Y:S04]  /*827c0*/  LDL.LU.64 R20, [R1+0x19a0] ;  /* 0x0019a00001147983 */ /* 0x000ea80000300a00 */
[----:B------:R-:W2:Y:S04]  /*827d0*/  LDL.LU R27, [R1+0x270] ;  /* 0x00027000011b7983 */ /* 0x000ea80000300800 */
[----:B------:R1:W-:Y:S01]  /*827e0*/  @P5 STG.E.U8 desc[UR40][R14.64], R7 ;  /* 0x000000070e005986 */ /* 0x0003e2000c101128 */
[----:B------:R-:W-:-:S03]  /*827f0*/  ISETP.GE.AND P5, PT, R12, UR33, PT ;  /* 0x000000210c007c0c */ /* 0x000fc6000bfa6270 */
[----:B-1----:R-:W2:Y:S04]  /*82800*/  LDL.LU.64 R14, [R1+0x28b0] ;  /* 0x0028b000010e7983 */ /* 0x002ea80000300a00 */
[----:B------:R-:W2:Y:S04]  /*82810*/  LDL.LU.64 R22, [R1+0x1990] ;  /* 0x0019900001167983 */ /* 0x000ea80000300a00 */
[----:B------:R1:W-:Y:S04]  /*82820*/  STL [R1+0x28a8], R13 ;  /* 0x0028a80d01007387 */ /* 0x0003e80000100800 */
[----:B-1----:R-:W2:Y:S01]  /*82830*/  LDL.LU.64 R12, [R1+0x2418] ;  /* 0x00241800010c7983 */ /* 0x002ea20000300a00 */
[----:B------:R-:W-:-:S02]  /*82840*/  ISETP.LT.AND P6, PT, R28, UR6, !P5 ;  /* 0x000000061c007c0c */ /* 0x000fc4000efc1270 */
[----:B------:R-:W-:Y:S01]  /*82850*/  PRMT R7, R18, 0x7770, RZ ;  /* 0x0000777012077816 */ /* 0x000fe200000000ff */
[----:B------:R-:W1:Y:S10]  /*82860*/  LDCU UR6, c[0x0][0x39c] ;  /* 0x00007380ff0677ac */ /* 0x000e740008000800 */
[----:B--2---:R2:W-:Y:S01]  /*82870*/  @P6 STG.E.U8 desc[UR40][R12.64], R7 ;  /* 0x000000070c006986 */ /* 0x0045e2000c101128 */
[----:B------:R-:W-:Y:S01]  /*82880*/  ISETP.LT.AND P6, PT, R2, UR14, !P5 ;  /* 0x0000000e02007c0c */ /* 0x000fe2000efc1270 */
[----:B------:R-:W0:Y:S01]  /*82890*/  LDCU UR14, c[0x0][0x39c] ;  /* 0x00007380ff0e77ac */ /* 0x000e220008000800 */
[----:B--2---:R-:W-:Y:S01]  /*828a0*/  PRMT R7, R18, 0x7771, RZ ;  /* 0x0000777112077816 */ /* 0x004fe200000000ff */
[----:B------:R-:W2:Y:S10]  /*828b0*/  LDL.LU.64 R12, [R1+0x1988] ;  /* 0x00198800010c7983 */ /* 0x000eb40000300a00 */
[----:B---3--:R3:W-:Y:S01]  /*828c0*/  @P6 STG.E.U8 desc[UR40][R4.64], R7 ;  /* 0x0000000704006986 */ /* 0x0087e2000c101128 */
[----:B------:R-:W-:Y:S01]  /*828d0*/  ISETP.LT.AND P6, PT, R14, UR10, !P5 ;  /* 0x0000000a0e007c0c */ /* 0x000fe2000efc1270 */
[----:B------:R-:W0:Y:S01]  /*828e0*/  LDCU UR10, c[0x0][0x39c] ;  /* 0x00007380ff0a77ac */ /* 0x000e220008000800 */
[----:B---3--:R-:W-:Y:S01]  /*828f0*/  PRMT R7, R18, 0x7772, RZ ;  /* 0x0000777212077816 */ /* 0x008fe200000000ff */
[----:B------:R-:W3:Y:S04]  /*82900*/  LDL.LU.64 R4, [R1+0x17f8] ;  /* 0x0017f80001047983 */ /* 0x000ee80000300a00 */
[----:B------:R-:W2:Y:S06]  /*82910*/  LDL.LU R26, [R1+0x2a4] ;  /* 0x0002a400011a7983 */ /* 0x000eac0000300800 */
[----:B----4-:R4:W-:Y:S01]  /*82920*/  @P6 STG.E.U8 desc[UR40][R24.64], R7 ;  /* 0x0000000718006986 */ /* 0x0109e2000c101128 */
[----:B------:R-:W-:-:S02]  /*82930*/  ISETP.LT.AND P6, PT, R8, UR22, !P5 ;  /* 0x0000001608007c0c */ /* 0x000fc4000efc1270 */
[----:B----4-:R-:W-:Y:S01]  /*82940*/  PRMT R7, R18, 0x7773, RZ ;  /* 0x0000777312077816 */ /* 0x010fe200000000ff */
[----:B------:R-:W4:Y:S10]  /*82950*/  LDL.LU.64 R24, [R1+0x2410] ;  /* 0x0024100001187983 */ /* 0x000f340000300a00 */
[----:B------:R0:W-:Y:S01]  /*82960*/  @P6 STG.E.U8 desc[UR40][R20.64], R7 ;  /* 0x0000000714006986 */ /* 0x0001e2000c101128 */
[----:B------:R-:W-:-:S03]  /*82970*/  ISETP.LT.AND P6, PT, R9, UR24, !P5 ;  /* 0x0000001809007c0c */ /* 0x000fc6000efc1270 */
[----:B0-----:R-:W2:Y:S04]  /*82980*/  LDL.LU.64 R20, [R1+0x1980] ;  /* 0x0019800001147983 */ /* 0x001ea80000300a00 */
[----:B------:R0:W-:Y:S04]  /*82990*/  STL.64 [R1+0x28a0], R8 ;  /* 0x0028a00801007387 */ /* 0x0001e80000100a00 */
[----:B0-----:R-:W2:Y:S01]  /*829a0*/  LDL.LU.64 R8, [R1+0x1998] ;  /* 0x0019980001087983 */ /* 0x001ea20000300a00 */
[----:B------:R-:W-:-:S05]  /*829b0*/  PRMT R7, R27, 0x7770, RZ ;  /* 0x000077701b077816 */ /* 0x000fca00000000ff */
[----:B--2---:R0:W-:Y:S01]  /*829c0*/  @P6 STG.E.U8 desc[UR40][R8.64], R7 ;  /* 0x0000000708006986 */ /* 0x0041e2000c101128 */
[----:B------:R-:W-:Y:S01]  /*829d0*/  ISETP.LT.AND P6, PT, R10, UR4, !P5 ;  /* 0x000000040a007c0c */ /* 0x000fe2000efc1270 */
[----:B------:R-:W2:Y:S01]  /*829e0*/  LDCU UR4, c[0x0][0x398] ;  /* 0x00007300ff0477ac */ /* 0x000ea20008000800 */
[----:B0-----:R-:W-:Y:S01]  /*829f0*/  PRMT R7, R27, 0x7771, RZ ;  /* 0x000077711b077816 */ /* 0x001fe200000000ff */
[----:B------:R-:W3:Y:S10]  /*82a00*/  LDL.LU.64 R8, [R1+0x1978] ;  /* 0x0019780001087983 */ /* 0x000ef40000300a00 */
[----:B------:R0:W-:Y:S01]  /*82a10*/  @P6 STG.E.U8 desc[UR40][R22.64], R7 ;  /* 0x0000000716006986 */ /* 0x0001e2000c101128 */
[----:B--2---:R-:W-:Y:S01]  /*82a20*/  ISETP.LT.AND P6, PT, R11, UR4, !P5 ;  /* 0x000000040b007c0c */ /* 0x004fe2000efc1270 */
[----:B------:R-:W2:Y:S01]  /*82a30*/  LDCU UR4, c[0x0][0x398] ;  /* 0x00007300ff0477ac */ /* 0x000ea20008000800 */
[C---:B0-----:R-:W-:Y:S01]  /*82a40*/  PRMT R7, R27.reuse, 0x7772, RZ ;  /* 0x000077721b077816 */ /* 0x041fe200000000ff */
[----:B------:R-:W2:Y:S04]  /*82a50*/  LDL.LU.64 R22, [R1+0x1970] ;  /* 0x0019700001167983 */ /* 0x000ea80000300a00 */
[----:B------:R-:W2:Y:S06]  /*82a60*/  LDL.LU R18, [R1+0x294] ;  /* 0x0002940001127983 */ /* 0x000eac0000300800 */
[----:B------:R0:W-:Y:S04]  /*82a70*/  @P6 STG.E.U8 desc[UR40][R12.64], R7 ;  /* 0x000000070c006986 */ /* 0x0001e8000c101128 */
[----:B0-----:R-:W2:Y:S01]  /*82a80*/  LDL.LU R13, [R1+0x28a8] ;  /* 0x0028a800010d7983 */ /* 0x001ea20000300800 */
[----:B------:R-:W-:Y:S01]  /*82a90*/  PRMT R7, R27, 0x7773, RZ ;  /* 0x000077731b077816 */ /* 0x000fe200000000ff */
[----:B------:R-:W-:Y:S01]  /*82aa0*/  VIADD R12, R19, 0x2 ;  /* 0x00000002130c7836 */ /* 0x000fe20000000000 */
[----:B--2---:R-:W-:Y:S01]  /*82ab0*/  ISETP.LT.AND P5, PT, R13, UR4, !P5 ;  /* 0x000000040d007c0c */ /* 0x004fe2000efa1270 */
[----:B------:R-:W0:-:S12]  /*82ac0*/  LDCU UR4, c[0x0][0x398] ;  /* 0x00007300ff0477ac */ /* 0x000e180008000800 */
[----:B---3--:R2:W-:Y:S01]  /*82ad0*/  @P5 STG.E.U8 desc[UR40][R4.64], R7 ;  /* 0x0000000704005986 */ /* 0x0085e2000c101128 */
[----:B------:R-:W-:-:S04]  /*82ae0*/  ISETP.GE.AND P5, PT, R12, UR31, PT ;  /* 0x0000001f0c007c0c */ /* 0x000fc8000bfa6270 */
[----:B0-----:R-:W-:Y:S01]  /*82af0*/  ISETP.LT.AND P6, PT, R28, UR4, !P5 ;  /* 0x000000041c007c0c */ /* 0x001fe2000efc1270 */
[----:B------:R-:W0:Y:S01]  /*82b00*/  LDCU UR4, c[0x0][0x398] ;  /* 0x00007300ff0477ac */ /* 0x000e220008000800 */
[----:B--2---:R-:W-:Y:S01]  /*82b10*/  PRMT R7, R26, 0x7770, RZ ;  /* 0x000077701a077816 */ /* 0x004fe200000000ff */
[----:B------:R-:W2:Y:S10]  /*82b20*/  LDL.LU.64 R4, [R1+0x1960] ;  /* 0x0019600001047983 */ /* 0x000eb40000300a00 */
[----:B----4-:R3:W-:Y:S01]  /*82b30*/  @P6 STG.E.U8 desc[UR40][R24.64], R7 ;  /* 0x0000000718006986 */ /* 0x0107e2000c101128 */
[----:B0-----:R-:W-:Y:S01]  /*82b40*/  ISETP.LT.AND P6, PT, R2, UR4, !P5 ;  /* 0x0000000402007c0c */ /* 0x001fe2000efc1270 */
[----:B------:R-:W0:Y:S01]  /*82b50*/  LDCU UR4, c[0x0][0x398] ;  /* 0x00007300ff0477ac */ /* 0x000e220008000800 */
[----:B---3--:R-:W-:Y:S01]  /*82b60*/  PRMT R7, R26, 0x7771, RZ ;  /* 0x000077711a077816 */ /* 0x008fe200000000ff */
[----:B------:R-:W3:Y:S10]  /*82b70*/  LDL.LU.64 R24, [R1+0x1958] ;  /* 0x0019580001187983 */ /* 0x000ef40000300a00 */
[----:B------:R4:W-:Y:S01]  /*82b80*/  @P6 STG.E.U8 desc[UR40][R20.64], R7 ;  /* 0x0000000714006986 */ /* 0x0009e2000c101128 */
[----:B0-----:R-:W-:Y:S01]  /*82b90*/  ISETP.LT.AND P6, PT, R14, UR4, !P5 ;  /* 0x000000040e007c0c */ /* 0x001fe2000efc1270 */
[----:B------:R-:W0:Y:S01]  /*82ba0*/  LDCU UR4, c[0x0][0x398] ;  /* 0x00007300ff0477ac */ /* 0x000e220008000800 */
[C---:B----4-:R-:W-:Y:S01]  /*82bb0*/  PRMT R7, R26.reuse, 0x7772, RZ ;  /* 0x000077721a077816 */ /* 0x050fe200000000ff */
[----:B------:R-:W4:Y:S04]  /*82bc0*/  LDL.LU.64 R20, [R1+0x17d8] ;  /* 0x0017d80001147983 */ /* 0x000f280000300a00 */
[----:B------:R-:W2:Y:S04]  /*82bd0*/  LDL.LU R27, [R1+0x284] ;  /* 0x00028400011b7983 */ /* 0x000ea80000300800 */
[----:B------:R0:W-:Y:S04]  /*82be0*/  STL.64 [R1+0x2898], R14 ;  /* 0x0028980e01007387 */ /* 0x0001e80000100a00 */
[----:B------:R1:W-:Y:S04]  /*82bf0*/  @P6 STG.E.U8 desc[UR40][R8.64], R7 ;  /* 0x0000000708006986 */ /* 0x0003e8000c101128 */
[----:B0-----:R-:W2:Y:S04]  /*82c00*/  LDL.LU.64 R14, [R1+0x1968] ;  /* 0x00196800010e7983 */ /* 0x001ea80000300a00 */
[----:B-1----:R-:W2:Y:S01]  /*82c10*/  LDL.LU.64 R8, [R1+0x28a0] ;  /* 0x0028a00001087983 */ /* 0x002ea20000300a00 */
[----:B------:R-:W-:Y:S01]  /*82c20*/  PRMT R7, R26, 0x7773, RZ ;  /* 0x000077731a077816 */ /* 0x000fe200000000ff */
[----:B------:R-:W-:Y:S01]  /*82c30*/  VIADD R12, R19, 0x3 ;  /* 0x00000003130c7836 */ /* 0x000fe20000000000 */
[----:B--2---:R-:W-:Y:S01]  /*82c40*/  ISETP.LT.AND P6, PT, R8, UR34, !P5 ;  /* 0x0000002208007c0c */ /* 0x004fe2000efc1270 */
[----:B------:R-:W0:-:S12]  /*82c50*/  LDCU.64 UR34, c[0x0][0x398] ;  /* 0x00007300ff2277ac */ /* 0x000e180008000a00 */
[----:B------:R1:W-:Y:S01]  /*82c60*/  @P6 STG.E.U8 desc[UR40][R22.64], R7 ;  /* 0x0000000716006986 */ /* 0x0003e2000c101128 */
[----:B------:R-:W-:Y:S01]  /*82c70*/  ISETP.LT.AND P6, PT, R9, UR4, !P5 ;  /* 0x0000000409007c0c */ /* 0x000fe2000efc1270 */
[----:B------:R-:W2:Y:S02]  /*82c80*/  LDCU UR4, c[0x0][0x398] ;  /* 0x00007300ff0477ac */ /* 0x000ea40008000800 */
[----:B-1----:R-:W4:Y:S01]  /*82c90*/  LDL.LU.64 R22, [R1+0x1950] ;  /* 0x0019500001167983 */ /* 0x002f220000300a00 */
[----:B------:R-:W-:-:S03]  /*82ca0*/  PRMT R7, R18, 0x7770, RZ ;  /* 0x0000777012077816 */ /* 0x000fc600000000ff */
[----:B------:R-:W-:Y:S06]  /*82cb0*/  STL.64 [R1+0x2890], R8 ;  /* 0x0028900801007387 */ /* 0x000fec0000100a00 */
[----:B------:R1:W-:Y:S04]  /*82cc0*/  @P6 STG.E.U8 desc[UR40][R14.64], R7 ;  /* 0x000000070e006986 */ /* 0x0003e8000c101128 */
[----:B-1----:R-:W4:Y:S01]  /*82cd0*/  LDL.LU.64 R14, [R1+0x1948] ;  /* 0x00194800010e7983 */ /* 0x002f220000300a00 */
[----:B--2---:R-:W-:Y:S01]  /*82ce0*/  ISETP.LT.AND P6, PT, R10, UR4, !P5 ;  /* 0x000000040a007c0c */ /* 0x004fe2000efc1270 */
[----:B------:R-:W1:Y:S01]  /*82cf0*/  LDCU UR4, c[0x0][0x398] ;  /* 0x00007300ff0477ac */ /* 0x000e620008000800 */
[C---:B------:R-:W-:Y:S01]  /*82d00*/  PRMT R7, R18.reuse, 0x7771, RZ ;  /* 0x0000777112077816 */ /* 0x040fe200000000ff */
[----:B------:R-:W2:Y:S04]  /*82d10*/  LDL.LU R26, [R1+0x274] ;  /* 0x00027400011a7983 */ /* 0x000ea80000300800 */
[----:B------:R-:W2:Y:S06]  /*82d20*/  LDL.LU.64 R8, [R1+0x1940] ;  /* 0x0019400001087983 */ /* 0x000eac0000300a00 */
[----:B------:R0:W-:Y:S01]  /*82d30*/  @P6 STG.E.U8 desc[UR40][R4.64], R7 ;  /* 0x0000000704006986 */ /* 0x0001e2000c101128 */
[----:B-1----:R-:W-:Y:S01]  /*82d40*/  ISETP.LT.AND P6, PT, R11, UR4, !P5 ;  /* 0x000000040b007c0c */ /* 0x002fe2000efc1270 */
[----:B------:R-:W1:Y:S01]  /*82d50*/  LDCU UR4, c[0x0][0x398] ;  /* 0x00007300ff0477ac */ /* 0x000e620008000800 */
[C---:B0-----:R-:W-:Y:S01]  /*82d60*/  PRMT R7, R18.reuse, 0x7772, RZ ;  /* 0x0000777212077816 */ /* 0x041fe200000000ff */
[----:B------:R-:W2:Y:S01]  /*82d70*/  LDL.LU.64 R4, [R1+0x1938] ;  /* 0x0019380001047983 */ /* 0x000ea20000300a00 */
[----:B-1----:R-:W-:Y:S01]  /*82d80*/  ISETP.LT.AND P5, PT, R13, UR4, !P5 ;  /* 0x000000040d007c0c */ /* 0x002fe2000efa1270 */
[----:B------:R-:W0:Y:S08]  /*82d90*/  LDCU UR4, c[0x0][0x398] ;  /* 0x00007300ff0477ac */ /* 0x000e300008000800 */
[----:B---3--:R1:W-:Y:S02]  /*82da0*/  @P6 STG.E.U8 desc[UR40][R24.64], R7 ;  /* 0x0000000718006986 */ /* 0x0083e4000c101128 */
[----:B-1----:R-:W-:-:S02]  /*82db0*/  PRMT R7, R18, 0x7773, RZ ;  /* 0x0000777312077816 */ /* 0x002fc400000000ff */
[----:B------:R-:W3:Y:S04]  /*82dc0*/  LDL.LU.64 R24, [R1+0x1930] ;  /* 0x0019300001187983 */ /* 0x000ee80000300a00 */
[----:B----4-:R1:W-:Y:S01]  /*82dd0*/  @P5 STG.E.U8 desc[UR40][R20.64], R7 ;  /* 0x0000000714005986 */ /* 0x0103e2000c101128 */
[----:B------:R-:W-:-:S04]  /*82de0*/  ISETP.GE.AND P5, PT, R12, UR35, PT ;  /* 0x000000230c007c0c */ /* 0x000fc8000bfa6270 */
[----:B0-----:R-:W-:Y:S01]  /*82df0*/  ISETP.LT.AND P6, PT, R28, UR4, !P5 ;  /* 0x000000041c007c0c */ /* 0x001fe2000efc1270 */
[----:B------:R-:W0:Y:S01]  /*82e00*/  LDCU UR4, c[0x0][0x398] ;  /* 0x00007300ff0477ac */ /* 0x000e220008000800 */
[C---:B-1----:R-:W-:Y:S01]  /*82e10*/  PRMT R7, R27.reuse, 0x7770, RZ ;  /* 0x000077701b077816 */ /* 0x042fe200000000ff */
[----:B------:R-:W4:Y:S04]  /*82e20*/  LDL.LU.64 R20, [R1+0x1928] ;  /* 0x0019280001147983 */ /* 0x000f280000300a00 */
[----:B------:R1:W-:Y:S04]  /*82e30*/  STL [R1+0x288c], R13 ;  /* 0x00288c0d01007387 */ /* 0x0003e80000100800 */
[----:B-1----:R-:W2:Y:S04]  /*82e40*/  LDL.LU.64 R12, [R1+0x1920] ;  /* 0x00192000010c7983 */ /* 0x002ea80000300a00 */
[----:B------:R1:W-:Y:S01]  /*82e50*/  @P6 STG.E.U8 desc[UR40][R22.64], R7 ;  /* 0x0000000716006986 */ /* 0x0003e2000c101128 */
[----:B0-----:R-:W-:Y:S01]  /*82e60*/  ISETP.LT.AND P6, PT, R2, UR4, !P5 ;  /* 0x0000000402007c0c */ /* 0x001fe2000efc1270 */
[----:B------:R-:W0:Y:S01]  /*82e70*/  LDCU UR4, c[0x0][0x398] ;  /* 0x00007300ff0477ac */ /* 0x000e220008000800 */
[C---:B-1----:R-:W-:Y:S01]  /*82e80*/  PRMT R7, R27.reuse, 0x7771, RZ ;  /* 0x000077711b077816 */ /* 0x042fe200000000ff */
[----:B------:R-:W2:Y:S10]  /*82e90*/  LDL.LU.64 R22, [R1+0x17c0] ;  /* 0x0017c00001167983 */ /* 0x000eb40000300a00 */
[----:B------:R1:W-:Y:S04]  /*82ea0*/  @P6 STG.E.U8 desc[UR40][R14.64], R7 ;  /* 0x000000070e006986 */ /* 0x0003e8000c101128 */
[----:B-1----:R-:W0:Y:S01]  /*82eb0*/  LDL.LU.64 R14, [R1+0x2898] ;  /* 0x00289800010e7983 */ /* 0x002e220000300a00 */
[----:B------:R-:W-:-:S03]  /*82ec0*/  PRMT R7, R27, 0x7772, RZ ;  /* 0x000077721b077816 */ /* 0x000fc600000000ff */
[----:B------:R-:W2:Y:S01]  /*82ed0*/  LDL.LU R18, [R1+0x2a8] ;  /* 0x0002a80001127983 */ /* 0x000ea20000300800 */
[----:B0-----:R-:W-:Y:S01]  /*82ee0*/  ISETP.LT.AND P6, PT, R14, UR4, !P5 ;  /* 0x000000040e007c0c */ /* 0x001fe2000efc1270 */
[----:B------:R-:W0:-:S12]  /*82ef0*/  LDCU UR4, c[0x0][0x398] ;  /* 0x00007300ff0477ac */ /* 0x000e180008000800 */
[----:B--2---:R1:W-:Y:S04]  /*82f00*/  @P6 STG.E.U8 desc[UR40][R8.64], R7 ;  /* 0x0000000708006986 */ /* 0x0043e8000c101128 */
[----:B-1----:R-:W2:Y:S01]  /*82f10*/  LDL.LU.64 R8, [R1+0x2890] ;  /* 0x0028900001087983 */ /* 0x002ea20000300a00 */
[----:B------:R-:W-:Y:S02]  /*82f20*/  PRMT R7, R27, 0x7773, RZ ;  /* 0x000077731b077816 */ /* 0x000fe400000000ff */
[----:B--2---:R-:W-:Y:S01]  /*82f30*/  ISETP.LT.AND P6, PT, R8, UR32, !P5 ;  /* 0x0000002008007c0c */ /* 0x004fe2000efc1270 */
[----:B------:R-:W1:-:S12]  /*82f40*/  LDCU.64 UR32, c[0x0][0x398] ;  /* 0x00007300ff2077ac */ /* 0x000e580008000a00 */
[----:B------:R2:W-:Y:S01]  /*82f50*/  @P6 STG.E.U8 desc[UR40][R4.64], R7 ;  /* 0x0000000704006986 */ /* 0x0005e2000c101128 */
[----:B0-----:R-:W-:Y:S01]  /*82f60*/  ISETP.LT.AND P6, PT, R9, UR4, !P5 ;  /* 0x0000000409007c0c */ /* 0x001fe2000efc1270 */
[----:B------:R-:W0:Y:S01]  /*82f70*/  LDCU UR4, c[0x0][0x398] ;  /* 0x00007300ff0477ac */ /* 0x000e220008000800 */
[----:B--2---:R-:W-:Y:S01]  /*82f80*/  PRMT R7, R26, 0x7770, RZ ;  /* 0x000077701a077816 */ /* 0x004fe200000000ff */
[----:B------:R-:W2:Y:S10]  /*82f90*/  LDL.LU.64 R4, [R1+0x1910] ;  /* 0x0019100001047983 */ /* 0x000eb40000300a00 */
[----:B---3--:R3:W-:Y:S01]  /*82fa0*/  @P6 STG.E.U8 desc[UR40][R24.64], R7 ;  /* 0x0000000718006986 */ /* 0x0087e2000c101128 */
[----:B0-----:R-:W-:Y:S01]  /*82fb0*/  ISETP.LT.AND P6, PT, R10, UR4, !P5 ;  /* 0x000000040a007c0c */ /* 0x001fe2000efc1270 */
[----:B------:R-:W0:Y:S01]  /*82fc0*/  LDCU UR4, c[0x0][0x398] ;  /* 0x00007300ff0477ac */ /* 0x000e220008000800 */
[C---:B---3--:R-:W-:Y:S01]  /*82fd0*/  PRMT R7, R26.reuse, 0x7771, RZ ;  /* 0x000077711a077816 */ /* 0x048fe200000000ff */
[----:B------:R-:W3:Y:S10]  /*82fe0*/  LDL.LU.64 R24, [R1+0x1908] ;  /* 0x0019080001187983 */ /* 0x000ef40000300a00 */
[----:B----4-:R4:W-:Y:S01]  /*82ff0*/  @P6 STG.E.U8 desc[UR40][R20.64], R7 ;  /* 0x0000000714006986 */ /* 0x0109e2000c101128 */
[----:B0-----:R-:W-:Y:S01]  /*83000*/  ISETP.LT.AND P6, PT, R11, UR4, !P5 ;  /* 0x000000040b007c0c */ /* 0x001fe2000efc1270 */
[----:B------:R-:W0:Y:S01]  /*83010*/  LDCU UR4, c[0x0][0x398] ;  /* 0x00007300ff0477ac */ /* 0x000e220008000800 */
[C---:B----4-:R-:W-:Y:S01]  /*83020*/  PRMT R7, R26.reuse, 0x7772, RZ ;  /* 0x000077721a077816 */ /* 0x050fe200000000ff */
[----:B------:R-:W4:Y:S04]  /*83030*/  LDL.LU.64 R20, [R1+0x1900] ;  /* 0x0019000001147983 */ /* 0x000f280000300a00 */
[----:B------:R-:W2:Y:S06]  /*83040*/  LDL.LU R27, [R1+0x298] ;  /* 0x00029800011b7983 */ /* 0x000eac0000300800 */
[----:B------:R0:W-:Y:S04]  /*83050*/  @P6 STG.E.U8 desc[UR40][R12.64], R7 ;  /* 0x000000070c006986 */ /* 0x0001e8000c101128 */
[----:B0-----:R-:W2:Y:S01]  /*83060*/  LDL.LU R13, [R1+0x288c] ;  /* 0x00288c00010d7983 */ /* 0x001ea20000300800 */
[----:B------:R-:W-:Y:S01]  /*83070*/  PRMT R7, R26, 0x7773, RZ ;  /* 0x000077731a077816 */ /* 0x000fe200000000ff */
[----:B------:R-:W-:Y:S01]  /*83080*/  VIADD R12, R19, 0x4 ;  /* 0x00000004130c7836 */ /* 0x000fe20000000000 */
[----:B--2---:R-:W-:Y:S01]  /*83090*/  ISETP.LT.AND P5, PT, R13, UR4, !P5 ;  /* 0x000000040d007c0c */ /* 0x004fe2000efa1270 */
[----:B------:R-:W0:-:S12]  /*830a0*/  LDCU UR4, c[0x0][0x398] ;  /* 0x00007300ff0477ac */ /* 0x000e180008000800 */
[----:B------:R2:W-:Y:S01]  /*830b0*/  @P5 STG.E.U8 desc[UR40][R22.64], R7 ;  /* 0x0000000716005986 */ /* 0x0005e2000c101128 */
[----:B-1----:R-:W-:-:S03]  /*830c0*/  ISETP.GE.AND P5, PT, R12, UR33, PT ;  /* 0x000000210c007c0c */ /* 0x002fc6000bfa6270 */
[----:B--2---:R-:W2:Y:S04]  /*830d0*/  LDL.LU.64 R22, [R1+0x18f0] ;  /* 0x0018f00001167983 */ /* 0x004ea80000300a00 */
[----:B------:R1:W-:Y:S04]  /*830e0*/  STL [R1+0x2888], R13 ;  /* 0x0028880d01007387 */ /* 0x0003e80000100800 */
[----:B-1----:R-:W2:Y:S01]  /*830f0*/  LDL.LU.64 R12, [R1+0x1918] ;  /* 0x00191800010c7983 */ /* 0x002ea20000300a00 */
[----:B0-----:R-:W-:Y:S01]  /*83100*/  ISETP.LT.AND P6, PT, R28, UR4, !P5 ;  /* 0x000000041c007c0c */ /* 0x001fe2000efc1270 */
[----:B------:R-:W0:Y:S01]  /*83110*/  LDCU UR4, c[0x0][0x398] ;  /* 0x00007300ff0477ac */ /* 0x000e220008000800 */
[----:B------:R-:W-:-:S11]  /*83120*/  PRMT R7, R18, 0x7770, RZ ;  /* 0x0000777012077816 */ /* 0x000fd600000000ff */
[----:B--2---:R1:W-:Y:S01]  /*83130*/  @P6 STG.E.U8 desc[UR40][R12.64], R7 ;  /* 0x000000070c006986 */ /* 0x0043e2000c101128 */
[----:B0-----:R-:W-:Y:S01]  /*83140*/  ISETP.LT.AND P6, PT, R2, UR4, !P5 ;  /* 0x0000000402007c0c */ /* 0x001fe2000efc1270 */
[----:B------:R-:W0:Y:S01]  /*83150*/  LDCU UR4, c[0x0][0x398] ;  /* 0x00007300ff0477ac */ /* 0x000e220008000800 */
[----:B-1----:R-:W-:Y:S01]  /*83160*/  PRMT R7, R18, 0x7771, RZ ;  /* 0x0000777112077816 */ /* 0x002fe200000000ff */
[----:B------:R-:W2:Y:S04]  /*83170*/  LDL.LU.64 R12, [R1+0x18e8] ;  /* 0x0018e800010c7983 */ /* 0x000ea80000300a00 */
[----:B------:R-:W2:Y:S06]  /*83180*/  LDL.LU R26, [R1+0x288] ;  /* 0x00028800011a7983 */ /* 0x000eac0000300800 */
[----:B------:R1:W-:Y:S01]  /*83190*/  @P6 STG.E.U8 desc[UR40][R4.64], R7 ;  /* 0x0000000704006986 */ /* 0x0003e2000c101128 */
[----:B0-----:R-:W-:Y:S01]  /*831a0*/  ISETP.LT.AND P6, PT, R14, UR4, !P5 ;  /* 0x000000040e007c0c */ /* 0x001fe2000efc1270 */
[----:B------:R-:W0:Y:S01]  /*831b0*/  LDCU UR4, c[0x0][0x398] ;  /* 0x00007300ff0477ac */ /* 0x000e220008000800 */
[----:B-1----:R-:W-:Y:S01]  /*831c0*/  PRMT R7, R18, 0x7772, RZ ;  /* 0x0000777212077816 */ /* 0x002fe200000000ff */
[----:B------:R-:W2:Y:S10]  /*831d0*/  LDL.LU.64 R4, [R1+0x17a8] ;  /* 0x0017a80001047983 */ /* 0x000eb40000300a00 */
[----:B---3--:R1:W-:Y:S01]  /*831e0*/  @P6 STG.E.U8 desc[UR40][R24.64], R7 ;  /* 0x0000000718006986 */ /* 0x0083e2000c101128 */
[----:B------:R-:W-:Y:S01]  /*831f0*/  ISETP.LT.AND P6, PT, R8, UR30, !P5 ;  /* 0x0000001e08007c0c */ /* 0x000fe2000efc1270 */
[----:B------:R-:W3:Y:S01]  /*83200*/  LDCU.64 UR30, c[0x0][0x398] ;  /* 0x00007300ff1e77ac */ /* 0x000ee20008000a00 */
[----:B-1----:R-:W-:Y:S01]  /*83210*/  PRMT R7, R18, 0x7773, RZ ;  /* 0x0000777312077816 */ /* 0x002fe200000000ff */
[----:B------:R-:W2:Y:S10]  /*83220*/  LDL.LU.64 R24, [R1+0x18e0] ;  /* 0x0018e00001187983 */ /* 0x000eb40000300a00 */
[----:B----4-:R1:W-:Y:S01]  /*83230*/  @P6 STG.E.U8 desc[UR40][R20.64], R7 ;  /* 0x0000000714006986 */ /* 0x0103e2000c101128 */
[----:B0-----:R-:W-:Y:S01]  /*83240*/  ISETP.LT.AND P6, PT, R9, UR4, !P5 ;  /* 0x0000000409007c0c */ /* 0x001fe2000efc1270 */
[----:B------:R-:W0:Y:S02]  /*83250*/  LDCU UR4, c[0x0][0x398] ;  /* 0x00007300ff0477ac */ /* 0x000e240008000800 */
[----:B-1----:R-:W4:Y:S04]  /*83260*/  LDL.LU.64 R20, [R1+0x18d8] ;  /* 0x0018d80001147983 */ /* 0x002f280000300a00 */
[----:B------:R1:W-:Y:S04]  /*83270*/  STL.64 [R1+0x2880], R8 ;  /* 0x0028800801007387 */ /* 0x0003e80000100a00 */
[----:B-1----:R-:W2:Y:S01]  /*83280*/  LDL.LU.64 R8, [R1+0x18f8] ;  /* 0x0018f80001087983 */ /* 0x002ea20000300a00 */
[----:B------:R-:W-:-:S05]  /*83290*/  PRMT R7, R27, 0x7770, RZ ;  /* 0x000077701b077816 */ /* 0x000fca00000000ff */
[----:B--2---:R1:W-:Y:S01]  /*832a0*/  @P6 STG.E.U8 desc[UR40][R8.64], R7 ;  /* 0x0000000708006986 */ /* 0x0043e2000c101128 */
[----:B0-----:R-:W-:Y:S01]  /*832b0*/  ISETP.LT.AND P6, PT, R10, UR4, !P5 ;  /* 0x000000040a007c0c */ /* 0x001fe2000efc1270 */
[----:B------:R-:W0:Y:S01]  /*832c0*/  LDCU UR4, c[0x0][0x398] ;  /* 0x00007300ff0477ac */ /* 0x000e220008000800 */
[----:B-1----:R-:W-:Y:S01]  /*832d0*/  PRMT R7, R27, 0x7771, RZ ;  /* 0x000077711b077816 */ /* 0x002fe200000000ff */
[----:B------:R-:W2:Y:S10]  /*832e0*/  LDL.LU.64 R8, [R1+0x18d0] ;  /* 0x0018d00001087983 */ /* 0x000eb40000300a00 */
[----:B------:R1:W-:Y:S01]  /*832f0*/  @P6 STG.E.U8 desc[UR40][R22.64], R7 ;  /* 0x0000000716006986 */ /* 0x0003e2000c101128 */
[----:B0-----:R-:W-:Y:S01]  /*83300*/  ISETP.LT.AND P6, PT, R11, UR4, !P5 ;  /* 0x000000040b007c0c */ /* 0x001fe2000efc1270 */
[----:B------:R-:W0:Y:S01]  /*83310*/  LDCU UR4, c[0x0][0x398] ;  /* 0x00007300ff0477ac */ /* 0x000e220008000800 */
[C---:B-1----:R-:W-:Y:S01]  /*83320*/  PRMT R7, R27.reuse, 0x7772, RZ ;  /* 0x000077721b077816 */ /* 0x042fe200000000ff */
[----:B------:R-:W2:Y:S04]  /*83330*/  LDL.LU.64 R22, [R1+0x18c8] ;  /* 0x0018c80001167983 */ /* 0x000ea80000300a00 */
[----:B------:R-:W2:Y:S06]  /*83340*/  LDL.LU R18, [R1+0x278] ;  /* 0x0002780001127983 */ /* 0x000eac0000300800 */
[----:B------:R1:W-:Y:S04]  /*83350*/  @P6 STG.E.U8 desc[UR40][R12.64], R7 ;  /* 0x000000070c006986 */ /* 0x0003e8000c101128 */
[----:B-1----:R-:W0:Y:S01]  /*83360*/  LDL.LU R13, [R1+0x2888] ;  /* 0x00288800010d7983 */ /* 0x002e220000300800 */
[----:B------:R-:W-:Y:S01]  /*83370*/  PRMT R7, R27, 0x7773, RZ ;  /* 0x000077731b077816 */ /* 0x000fe200000000ff */
[----:B------:R-:W-:Y:S01]  /*83380*/  VIADD R12, R19, 0x5 ;  /* 0x00000005130c7836 */ /* 0x000fe20000000000 */
[----:B0-----:R-:W-:Y:S01]  /*83390*/  ISETP.LT.AND P5, PT, R13, UR4, !P5 ;  /* 0x000000040d007c0c */ /* 0x001fe2000efa1270 */
[----:B------:R-:W0:-:S12]  /*833a0*/  LDCU UR4, c[0x0][0x398] ;  /* 0x00007300ff0477ac */ /* 0x000e180008000800 */
[----:B------:R1:W-:Y:S01]  /*833b0*/  @P5 STG.E.U8 desc[UR40][R4.64], R7 ;  /* 0x0000000704005986 */ /* 0x0003e2000c101128 */
[----:B---3--:R-:W-:-:S04]  /*833c0*/  ISETP.GE.AND P5, PT, R12, UR31, PT ;  /* 0x0000001f0c007c0c */ /* 0x008fc8000bfa6270 */
[----:B0-----:R-:W-:Y:S01]  /*833d0*/  ISETP.LT.AND P6, PT, R28, UR4, !P5 ;  /* 0x000000041c007c0c */ /* 0x001fe2000efc1270 */
[----:B------:R-:W0:Y:S01]  /*833e0*/  LDCU UR4, c[0x0][0x398] ;  /* 0x00007300ff0477ac */ /* 0x000e220008000800 */
[----:B-1----:R-:W-:Y:S01]  /*833f0*/  PRMT R7, R26, 0x7770, RZ ;  /* 0x000077701a077816 */ /* 0x002fe200000000ff */
[----:B------:R-:W3:Y:S10]  /*83400*/  LDL.LU.64 R4, [R1+0x18b8] ;  /* 0x0018b80001047983 */ /* 0x000ef40000300a00 */
[----:B------:R1:W-:Y:S01]  /*83410*/  @P6 STG.E.U8 desc[UR40][R24.64], R7 ;  /* 0x0000000718006986 */ /* 0x0003e2000c101128 */
[----:B0-----:R-:W-:Y:S01]  /*83420*/  ISETP.LT.AND P6, PT, R2, UR4, !P5 ;  /* 0x0000000402007c0c */ /* 0x001fe2000efc1270 */
[----:B------:R-:W0:Y:S01]  /*83430*/  LDCU UR4, c[0x0][0x398] ;  /* 0x00007300ff0477ac */ /* 0x000e220008000800 */
[----:B-1----:R-:W-:Y:S01]  /*83440*/  PRMT R7, R26, 0x7771, RZ ;  /* 0x000077711a077816 */ /* 0x002fe200000000ff */
[----:B------:R-:W3:Y:S10]  /*83450*/  LDL.LU.64 R24, [R1+0x18b0] ;  /* 0x0018b00001187983 */ /* 0x000ef40000300a00 */
[----:B----4-:R1:W-:Y:S01]  /*83460*/  @P6 STG.E.U8 desc[UR40][R20.64], R7 ;  /* 0x0000000714006986 */ /* 0x0103e2000c101128 */
[----:B0-----:R-:W-:Y:S01]  /*83470*/  ISETP.LT.AND P6, PT, R14, UR4, !P5 ;  /* 0x000000040e007c0c */ /* 0x001fe2000efc1270 */
[----:B------:R-:W0:Y:S01]  /*83480*/  LDCU UR4, c[0x0][0x398] ;  /* 0x00007300ff0477ac */ /* 0x000e220008000800 */
[C---:B-1----:R-:W-:Y:S01]  /*83490*/  PRMT R7, R26.reuse, 0x7772, RZ ;  /* 0x000077721a077816 */ /* 0x042fe200000000ff */
[----:B------:R-:W4:Y:S04]  /*834a0*/  LDL.LU.64 R20, [R1+0x1780] ;  /* 0x0017800001147983 */ /* 0x000f280000300a00 */
[----:B------:R-:W3:Y:S04]  /*834b0*/  LDL.LU R27, [R1+0x2ac] ;  /* 0x0002ac00011b7983 */ /* 0x000ee80000300800 */
[----:B------:R1:W-:Y:S04]  /*834c0*/  STL.64 [R1+0x2878], R14 ;  /* 0x0028780e01007387 */ /* 0x0003e80000100a00 */
[----:B--2---:R2:W-:Y:S04]  /*834d0*/  @P6 STG.E.U8 desc[UR40][R8.64], R7 ;  /* 0x0000000708006986 */ /* 0x0045e8000c101128 */
[----:B-1----:R-:W3:Y:S04]  /*834e0*/  LDL.LU.64 R14, [R1+0x18c0] ;  /* 0x0018c000010e7983 */ /* 0x002ee80000300a00 */
[----:B--2---:R-:W2:Y:S01]  /*834f0*/  LDL.LU.64 R8, [R1+0x2880] ;  /* 0x0028800001087983 */ /* 0x004ea20000300a00 */
[----:B------:R-:W-:Y:S01]  /*83500*/  PRMT R7, R26, 0x7773, RZ ;  /* 0x000077731a077816 */ /* 0x000fe200000000ff */
[----:B------:R-:W-:Y:S01]  /*83510*/  VIADD R12, R19, 0x6 ;  /* 0x00000006130c7836 */ /* 0x000fe20000000000 */
[----:B--2---:R-:W-:Y:S01]  /*83520*/  ISETP.LT.AND P6, PT, R8, UR34, !P5 ;  /* 0x0000002208007c0c */ /* 0x004fe2000efc1270 */
[----:B------:R-:W1:-:S12]  /*83530*/  LDCU.64 UR34, c[0x0][0x398] ;  /* 0x00007300ff2277ac */ /* 0x000e580008000a00 */
[----:B------:R2:W-:Y:S01]  /*83540*/  @P6 STG.E.U8 desc[UR40][R22.64], R7 ;  /* 0x0000000716006986 */ /* 0x0005e2000c101128 */
[----:B0-----:R-:W-:Y:S01]  /*83550*/  ISETP.LT.AND P6, PT, R9, UR4, !P5 ;  /* 0x0000000409007c0c */ /* 0x001fe2000efc1270 */
[----:B------:R-:W0:Y:S02]  /*83560*/  LDCU UR4, c[0x0][0x398] ;  /* 0x00007300ff0477ac */ /* 0x000e240008000800 */
[----:B--2---:R-:W2:Y:S01]  /*83570*/  LDL.LU.64 R22, [R1+0x18a8] ;  /* 0x0018a80001167983 */ /* 0x004ea20000300a00 */
[----:B------:R-:W-:-:S03]  /*83580*/  PRMT R7, R18, 0x7770, RZ ;  /* 0x0000777012077816 */ /* 0x000fc600000000ff */
[----:B------:R-:W-:Y:S06]  /*83590*/  STL.64 [R1+0x2870], R8 ;  /* 0x0028700801007387 */ /* 0x000fec0000100a00 */
[----:B---3--:R3:W-:Y:S04]  /*835a0*/  @P6 STG.E.U8 desc[UR40][R14.64], R7 ;  /* 0x000000070e006986 */ /* 0x0087e8000c101128 */
[----:B---3--:R-:W3:Y:S01]  /*835b0*/  LDL.LU.64 R14, [R1+0x18a0] ;  /* 0x0018a000010e7983 */ /* 0x008ee20000300a00 */
[----:B0-----:R-:W-:Y:S01]  /*835c0*/  ISETP.LT.AND P6, PT, R10, UR4, !P5 ;  /* 0x000000040a007c0c */ /* 0x001fe2000efc1270 */
[----:B------:R-:W0:Y:S01]  /*835d0*/  LDCU UR4, c[0x0][0x398] ;  /* 0x00007300ff0477ac */ /* 0x000e220008000800 */
[C---:B------:R-:W-:Y:S01]  /*835e0*/  PRMT R7, R18.reuse, 0x7771, RZ ;  /* 0x0000777112077816 */ /* 0x040fe200000000ff */
[----:B------:R-:W3:Y:S04]  /*835f0*/  LDL.LU R26, [R1+0x29c] ;  /* 0x00029c00011a7983 */ /* 0x000ee80000300800 */
[----:B------:R-:W3:Y:S06]  /*83600*/  LDL.LU.64 R8, [R1+0x1898] ;  /* 0x0018980001087983 */ /* 0x000eec0000300a00 */
[----:B------:R1:W-:Y:S01]  /*83610*/  @P6 STG.E.U8 desc[UR40][R4.64], R7 ;  /* 0x0000000704006986 */ /* 0x0003e2000c101128 */
[----:B0-----:R-:W-:Y:S01]  /*83620*/  ISETP.LT.AND P6, PT, R11, UR4, !P5 ;  /* 0x000000040b007c0c */ /* 0x001fe2000efc1270 */
[----:B------:R-:W0:Y:S01]  /*83630*/  LDCU UR4, c[0x0][0x398] ;  /* 0x00007300ff0477ac */ /* 0x000e220008000800 */
[C---:B-1----:R-:W-:Y:S01]  /*83640*/  PRMT R7, R18.reuse, 0x7772, RZ ;  /* 0x0000777212077816 */ /* 0x042fe200000000ff */
[----:B------:R-:W3:Y:S01]  /*83650*/  LDL.LU.64 R4, [R1+0x1890] ;  /* 0x0018900001047983 */ /* 0x000ee20000300a00 */
[----:B0-----:R-:W-:Y:S01]  /*83660*/  ISETP.LT.AND P5, PT, R13, UR4, !P5 ;  /* 0x000000040d007c0c */ /* 0x001fe2000efa1270 */
[----:B------:R-:W0:Y:S08]  /*83670*/  LDCU UR4, c[0x0][0x398] ;  /* 0x00007300ff0477ac */ /* 0x000e300008000800 */
[----:B------:R1:W-:Y:S02]  /*83680*/  @P6 STG.E.U8 desc[UR40][R24.64], R7 ;  /* 0x0000000718006986 */ /* 0x0003e4000c101128 */
        /* <DEDUP_REMOVED lines=9> */
[----:B-1----:R-:W4:Y:S04]  /*83720*/  LDL.LU.64 R12, [R1+0x1878] ;  /* 0x00187800010c7983 */ /* 0x002f280000300a00 */
[----:B--2---:R1:W-:Y:S01]  /*83730*/  @P6 STG.E.U8 desc[UR40][R22.64], R7 ;  /* 0x0000000716006986 */ /* 0x0043e2000c101128 */
[----:B0-----:R-:W-:Y:S01]  /*83740*/  ISETP.LT.AND P6, PT, R2, UR4, !P5 ;  /* 0x0000000402007c0c */ /* 0x001fe2000efc1270 */
[----:B------:R-:W0:Y:S01]  /*83750*/  LDCU UR4, c[0x0][0x398] ;  /* 0x00007300ff0477ac */ /* 0x000e220008000800 */
[C---:B-1----:R-:W-:Y:S01]  /*83760*/  PRMT R7, R27.reuse, 0x7771, RZ ;  /* 0x000077711b077816 */ /* 0x042fe200000000ff */
[----:B------:R-:W2:Y:S10]  /*83770*/  LDL.LU.64 R22, [R1+0x1768] ;  /* 0x0017680001167983 */ /* 0x000eb40000300a00 */
[----:B---3--:R1:W-:Y:S04]  /*83780*/  @P6 STG.E.U8 desc[UR40][R14.64], R7 ;  /* 0x000000070e006986 */ /* 0x0083e8000c101128 */
[----:B-1----:R-:W0:Y:S01]  /*83790*/  LDL.LU.64 R14, [R1+0x2878] ;  /* 0x00287800010e7983 */ /* 0x002e220000300a00 */
[----:B------:R-:W-:-:S03]  /*837a0*/  PRMT R7, R27, 0x7772, RZ ;  /* 0x000077721b077816 */ /* 0x000fc600000000ff */
[----:B------:R-:W3:Y:S01]  /*837b0*/  LDL.LU R18, [R1+0x28c] ;  /* 0x00028c0001127983 */ /* 0x000ee20000300800 */
[----:B0-----:R-:W-:Y:S01]  /*837c0*/  ISETP.LT.AND P6, PT, R14, UR4, !P5 ;  /* 0x000000040e007c0c */ /* 0x001fe2000efc1270 */
[----:B------:R-:W0:-:S12]  /*837d0*/  LDCU UR4, c[0x0][0x398] ;  /* 0x00007300ff0477ac */ /* 0x000e180008000800 */
[----:B------:R1:W-:Y:S04]  /*837e0*/  @P6 STG.E.U8 desc[UR40][R8.64], R7 ;  /* 0x0000000708006986 */ /* 0x0003e8000c101128 */
        /* <DEDUP_REMOVED lines=9> */
[----:B------:R1:W-:Y:S01]  /*83880*/  @P6 STG.E.U8 desc[UR40][R24.64], R7 ;  /* 0x0000000718006986 */ /* 0x0003e2000c101128 */
[----:B0-----:R-:W-:Y:S01]  /*83890*/  ISETP.LT.AND P6, PT, R10, UR4, !P5 ;  /* 0x000000040a007c0c */ /* 0x001fe2000efc1270 */
[----:B------:R-:W0:Y:S01]  /*838a0*/  LDCU UR4, c[0x0][0x398] ;  /* 0x00007300ff0477ac */ /* 0x000e220008000800 */
[C---:B-1----:R-:W-:Y:S01]  /*838b0*/  PRMT R7, R26.reuse, 0x7771, RZ ;  /* 0x000077711a077816 */ /* 0x042fe200000000ff */
[----:B------:R-:W2:Y:S10]  /*838c0*/  LDL.LU.64 R24, [R1+0x1860] ;  /* 0x0018600001187983 */ /* 0x000eb40000300a00 */
[----:B----4-:R1:W-:Y:S01]  /*838d0*/  @P6 STG.E.U8 desc[UR40][R20.64], R7 ;  /* 0x0000000714006986 */ /* 0x0103e2000c101128 */
[----:B0-----:R-:W-:Y:S01]  /*838e0*/  ISETP.LT.AND P6, PT, R11, UR4, !P5 ;  /* 0x000000040b007c0c */ /* 0x001fe2000efc1270 */
[----:B------:R-:W0:Y:S01]  /*838f0*/  LDCU UR4, c[0x0][0x398] ;  /* 0x00007300ff0477ac */ /* 0x000e220008000800 */
[C---:B-1----:R-:W-:Y:S01]  /*83900*/  PRMT R7, R26.reuse, 0x7772, RZ ;  /* 0x000077721a077816 */ /* 0x042fe200000000ff */
[----:B------:R-:W4:Y:S04]  /*83910*/  LDL.LU.64 R20, [R1+0x1858] ;  /* 0x0018580001147983 */ /* 0x000f280000300a00 */
        /* <DEDUP_REMOVED lines=8> */
[----:B------:R-:W-:-:S03]  /*839a0*/  ISETP.GE.AND P5, PT, R12, UR33, PT ;  /* 0x000000210c007c0c */ /* 0x000fc6000bfa6270 */
[----:B-1----:R-:W2:Y:S04]  /*839b0*/  LDL.LU.64 R22, [R1+0x1848] ;  /* 0x0018480001167983 */ /* 0x002ea80000300a00 */
[----:B------:R1:W-:Y:S04]  /*839c0*/  STL [R1+0x2868], R13 ;  /* 0x0028680d01007387 */ /* 0x0003e80000100800 */
[----:B-1----:R-:W2:Y:S01]  /*839d0*/  LDL.LU.64 R12, [R1+0x1870] ;  /* 0x00187000010c7983 */ /* 0x002ea20000300a00 */
[----:B0-----:R-:W-:Y:S01]  /*839e0*/  ISETP.LT.AND P6, PT, R28, UR4, !P5 ;  /* 0x000000041c007c0c */ /* 0x001fe2000efc1270 */
[----:B------:R-:W0:Y:S01]  /*839f0*/  LDCU UR4, c[0x0][0x398] ;  /* 0x00007300ff0477ac */ /* 0x000e220008000800 */
[----:B---3--:R-:W-:-:S11]  /*83a00*/  PRMT R7, R18, 0x7770, RZ ;  /* 0x0000777012077816 */ /* 0x008fd600000000ff */
[----:B--2---:R1:W-:Y:S01]  /*83a10*/  @P6 STG.E.U8 desc[UR40][R12.64], R7 ;  /* 0x000000070c006986 */ /* 0x0043e2000c101128 */
[----:B0-----:R-:W-:Y:S01]  /*83a20*/  ISETP.LT.AND P6, PT, R2, UR4, !P5 ;  /* 0x0000000402007c0c */ /* 0x001fe2000efc1270 */
[----:B------:R-:W0:Y:S01]  /*83a30*/  LDCU UR4, c[0x0][0x398] ;  /* 0x00007300ff0477ac */ /* 0x000e220008000800 */
[----:B-1----:R-:W-:Y:S01]  /*83a40*/  PRMT R7, R18, 0x7771, RZ ;  /* 0x0000777112077816 */ /* 0x002fe200000000ff */
[----:B------:R-:W2:Y:S04]  /*83a50*/  LDL.LU.64 R12, [R1+0x1840] ;  /* 0x00184000010c7983 */ /* 0x000ea80000300a00 */
[----:B------:R-:W3:Y:S06]  /*83a60*/  LDL.LU R26, [R1+0x260] ;  /* 0x00026000011a7983 */ /* 0x000eec0000300800 */
[----:B------:R1:W-:Y:S01]  /*83a70*/  @P6 STG.E.U8 desc[UR40][R4.64], R7 ;  /* 0x0000000704006986 */ /* 0x0003e2000c101128 */
[----:B0-----:R-:W-:Y:S01]  /*83a80*/  ISETP.LT.AND P6, PT, R14, UR4, !P5 ;  /* 0x000000040e007c0c */ /* 0x001fe2000efc1270 */
[----:B------:R-:W0:Y:S01]  /*83a90*/  LDCU UR4, c[0x0][0x398] ;  /* 0x00007300ff0477ac */ /* 0x000e220008000800 */
[----:B-1----:R-:W-:Y:S01]  /*83aa0*/  PRMT R7, R18, 0x7772, RZ ;  /* 0x0000777212077816 */ /* 0x002fe200000000ff */
[----:B------:R-:W2:Y:S10]  /*83ab0*/  LDL.LU.64 R4, [R1+0x1750] ;  /* 0x0017500001047983 */ /* 0x000eb40000300a00 */
[----:B------:R1:W-:Y:S01]  /*83ac0*/  @P6 STG.E.U8 desc[UR40][R24.64], R7 ;  /* 0x0000000718006986 */ /* 0x0003e2000c101128 */
[----:B------:R-:W-:Y:S01]  /*83ad0*/  ISETP.LT.AND P6, PT, R8, UR30, !P5 ;  /* 0x0000001e08007c0c */ /* 0x000fe2000efc1270 */
[----:B------:R-:W2:Y:S01]  /*83ae0*/  LDCU.64 UR30, c[0x0][0x398] ;  /* 0x00007300ff1e77ac */ /* 0x000ea20008000a00 */
        /* <DEDUP_REMOVED lines=27> */
[----:B------:R-:W-:-:S04]  /*83ca0*/  ISETP.GE.AND P5, PT, R12, UR31, PT ;  /* 0x0000001f0c007c0c */ /* 0x000fc8000bfa6270 */
[----:B0-----:R-:W-:Y:S01]  /*83cb0*/  ISETP.LT.AND P6, PT, R28, UR4, !P5 ;  /* 0x000000041c007c0c */ /* 0x001fe2000efc1270 */
[----:B------:R-:W0:Y:S01]  /*83cc0*/  LDCU UR4, c[0x0][0x398] ;  /* 0x00007300ff0477ac */ /* 0x000e220008000800 */
[----:B---3--:R-:W-:Y:S01]  /*83cd0*/  PRMT R7, R26, 0x7770, RZ ;  /* 0x000077701a077816 */ /* 0x008fe200000000ff */
        /* <DEDUP_REMOVED lines=481> */
[----:B------:R-:W2:Y:S04]  /*85af0*/  LDL.LU.64 R22, [R1+0x13f0] ;  /* 0x0013f00001167983 */ /* 0x000ea80000300a00 */
[----:B------:R-:W2:Y:S06]  /*85b00*/  LDL.LU R18, [R1+0x204] ;  /* 0x0002040001127983 */ /* 0x000eac0000300800 */
[----:B---3--:R1:W-:Y:S04]  /*85b10*/  @P6 STG.E.U8 desc[UR40][R14.64], R7 ;  /* 0x000000070e006986 */ /* 0x0083e8000c101128 */
[----:B-1----:R-:W0:Y:S01]  /*85b20*/  LDL.LU.64 R14, [R1+0x27f8] ;  /* 0x0027f800010e7983 */ /* 0x002e220000300a00 */
[----:B------:R-:W-:-:S02]  /*85b30*/  PRMT R7, R27, 0x7772, RZ ;  /* 0x000077721b077816 */ /* 0x000fc400000000ff */
[----:B0-----:R-:W-:Y:S01]  /*85b40*/  ISETP.LT.AND P6, PT, R14, UR4, !P5 ;  /* 0x000000040e007c0c */ /* 0x001fe2000efc1270 */
[----:B------:R-:W0:-:S12]  /*85b50*/  LDCU UR4, c[0x0][0x398] ;  /* 0x00007300ff0477ac */ /* 0x000e180008000800 */
[----:B------:R1:W-:Y:S04]  /*85b60*/  @P6 STG.E.U8 desc[UR40][R8.64], R7 ;  /* 0x0000000708006986 */ /* 0x0003e8000c101128 */
[----:B-1----:R-:W3:Y:S01]  /*85b70*/  LDL.LU.64 R8, [R1+0x27f0] ;  /* 0x0027f00001087983 */ /* 0x002ee20000300a00 */
[----:B------:R-:W-:Y:S02]  /*85b80*/  PRMT R7, R27, 0x7773, RZ ;  /* 0x000077731b077816 */ /* 0x000fe400000000ff */
[----:B---3--:R-:W-:Y:S01]  /*85b90*/  ISETP.LT.AND P6, PT, R8, UR32, !P5 ;  /* 0x0000002008007c0c */ /* 0x008fe2000efc1270 */
[----:B------:R-:W1:-:S12]  /*85ba0*/  LDCU.64 UR32, c[0x0][0x398] ;  /* 0x00007300ff2077ac */ /* 0x000e580008000a00 */
[----:B------:R3:W-:Y:S01]  /*85bb0*/  @P6 STG.E.U8 desc[UR40][R4.64], R7 ;  /* 0x0000000704006986 */ /* 0x0007e2000c101128 */
[----:B0-----:R-:W-:Y:S01]  /*85bc0*/  ISETP.LT.AND P6, PT, R9, UR4, !P5 ;  /* 0x0000000409007c0c */ /* 0x001fe2000efc1270 */
[----:B------:R-:W0:Y:S01]  /*85bd0*/  LDCU UR4, c[0x0][0x398] ;  /* 0x00007300ff0477ac */ /* 0x000e220008000800 */
[----:B---3--:R-:W-:Y:S01]  /*85be0*/  PRMT R7, R26, 0x7770, RZ ;  /* 0x000077701a077816 */ /* 0x008fe200000000ff */
[----:B------:R-:W3:Y:S10]  /*85bf0*/  LDL.LU.64 R4, [R1+0x13c0] ;  /* 0x0013c00001047983 */ /* 0x000ef40000300a00 */
        /* <DEDUP_REMOVED lines=17> */
[----:B--2---:R1:W-:Y:S01]  /*85d10*/  @P5 STG.E.U8 desc[UR40][R22.64], R7 ;  /* 0x0000000716005986 */ /* 0x0043e2000c101128 */
[----:B------:R-:W-:-:S03]  /*85d20*/  ISETP.GE.AND P5, PT, R12, UR33, PT ;  /* 0x000000210c007c0c */ /* 0x000fc6000bfa6270 */
[----:B-1----:R-:W2:Y:S04]  /*85d30*/  LDL.LU.64 R22, [R1+0x13a0] ;  /* 0x0013a00001167983 */ /* 0x002ea80000300a00 */
        /* <DEDUP_REMOVED lines=9> */
[----:B------:R-:W2:Y:S10]  /*85dd0*/  LDL.LU.64 R12, [R1+0x1398] ;  /* 0x00139800010c7983 */ /* 0x000eb40000300a00 */
[----:B---3--:R1:W-:Y:S01]  /*85de0*/  @P6 STG.E.U8 desc[UR40][R4.64], R7 ;  /* 0x0000000704006986 */ /* 0x0083e2000c101128 */
[----:B0-----:R-:W-:Y:S01]  /*85df0*/  ISETP.LT.AND P6, PT, R14, UR4, !P5 ;  /* 0x000000040e007c0c */ /* 0x001fe2000efc1270 */
[----:B------:R-:W0:Y:S01]  /*85e00*/  LDCU UR4, c[0x0][0x398] ;  /* 0x00007300ff0477ac */ /* 0x000e220008000800 */
[----:B-1----:R-:W-:Y:S01]  /*85e10*/  PRMT R7, R18, 0x7772, RZ ;  /* 0x0000777212077816 */ /* 0x002fe200000000ff */
[----:B------:R-:W3:Y:S04]  /*85e20*/  LDL.LU.64 R4, [R1+0x1388] ;  /* 0x0013880001047983 */ /* 0x000ee80000300a00 */
[----:B------:R-:W2:Y:S06]  /*85e30*/  LDL.LU R26, [R1+0x228] ;  /* 0x00022800011a7983 */ /* 0x000eac0000300800 */
        /* <DEDUP_REMOVED lines=29> */
[----:B---3--:R1:W-:Y:S01]  /*86010*/  @P5 STG.E.U8 desc[UR40][R4.64], R7 ;  /* 0x0000000704005986 */ /* 0x0083e2000c101128 */
[----:B------:R-:W-:-:S04]  /*86020*/  ISETP.GE.AND P5, PT, R12, UR31, PT ;  /* 0x0000001f0c007c0c */ /* 0x000fc8000bfa6270 */
        /* <DEDUP_REMOVED lines=34> */
[----:B------:R-:W3:Y:S04]  /*86250*/  LDL.LU.64 R8, [R1+0x1308] ;  /* 0x0013080001087983 */ /* 0x000ee80000300a00 */
[----:B------:R-:W3:Y:S06]  /*86260*/  LDL.LU R29, [R1+0x1f8] ;  /* 0x0001f800011d7983 */ /* 0x000eec0000300800 */
[----:B------:R1:W-:Y:S01]  /*86270*/  @P6 STG.E.U8 desc[UR40][R4.64], R7 ;  /* 0x0000000704006986 */ /* 0x0003e2000c101128 */
[----:B0-----:R-:W-:Y:S01]  /*86280*/  ISETP.LT.AND P6, PT, R11, UR4, !P5 ;  /* 0x000000040b007c0c */ /* 0x001fe2000efc1270 */
[----:B------:R-:W0:Y:S01]  /*86290*/  LDCU UR4, c[0x0][0x398] ;  /* 0x00007300ff0477ac */ /* 0x000e220008000800 */
[----:B-1----:R-:W-:-:S02]  /*862a0*/  PRMT R7, R18, 0x7772, RZ ;  /* 0x0000777212077816 */ /* 0x002fc400000000ff */
[----:B0-----:R-:W-:Y:S01]  /*862b0*/  ISETP.LT.AND P5, PT, R13, UR4, !P5 ;  /* 0x000000040d007c0c */ /* 0x001fe2000efa1270 */
[----:B------:R-:W0:Y:S08]  /*862c0*/  LDCU UR4, c[0x0][0x398] ;  /* 0x00007300ff0477ac */ /* 0x000e300008000800 */
[----:B------:R1:W-:Y:S02]  /*862d0*/  @P6 STG.E.U8 desc[UR40][R24.64], R7 ;  /* 0x0000000718006986 */ /* 0x0003e4000c101128 */
[----:B-1----:R-:W-:-:S02]  /*862e0*/  PRMT R7, R18, 0x7773, RZ ;  /* 0x0000777312077816 */ /* 0x002fc400000000ff */
[----:B------:R-:W3:Y:S04]  /*862f0*/  LDL.LU.64 R24, [R1+0x1300] ;  /* 0x0013000001187983 */ /* 0x000ee80000300a00 */
        /* <DEDUP_REMOVED lines=22> */
[----:B------:R-:W-:-:S03]  /*86460*/  PRMT R7, R27, 0x7773, RZ ;  /* 0x000077731b077816 */ /* 0x000fc600000000ff */
[----:B------:R-:W2:Y:S01]  /*86470*/  LDL.LU.64 R26, [R1+0x12c0] ;  /* 0x0012c000011a7983 */ /* 0x000ea20000300a00 */
[----:B---3--:R-:W-:Y:S01]  /*86480*/  ISETP.LT.AND P6, PT, R8, UR32, !P5 ;  /* 0x0000002008007c0c */ /* 0x008fe2000efc1270 */
[----:B------:R-:W1:-:S12]  /*86490*/  LDCU.64 UR32, c[0x0][0x398] ;  /* 0x00007300ff2077ac */ /* 0x000e580008000a00 */
[----:B------:R3:W-:Y:S01]  /*864a0*/  @P6 STG.E.U8 desc[UR40][R24.64], R7 ;  /* 0x0000000718006986 */ /* 0x0007e2000c101128 */
[----:B0-----:R-:W-:Y:S01]  /*864b0*/  ISETP.LT.AND P6, PT, R9, UR4, !P5 ;  /* 0x0000000409007c0c */ /* 0x001fe2000efc1270 */
[----:B------:R-:W0:Y:S01]  /*864c0*/  LDCU UR4, c[0x0][0x398] ;  /* 0x00007300ff0477ac */ /* 0x000e220008000800 */
[C---:B---3--:R-:W-:Y:S01]  /*864d0*/  PRMT R7, R29.reuse, 0x7770, RZ ;  /* 0x000077701d077816 */ /* 0x048fe200000000ff */
[----:B------:R-:W3:Y:S10]  /*864e0*/  LDL.LU.64 R24, [R1+0x12b8] ;  /* 0x0012b80001187983 */ /* 0x000ef40000300a00 */
[----:B------:R1:W-:Y:S01]  /*864f0*/  @P6 STG.E.U8 desc[UR40][R4.64], R7 ;  /* 0x0000000704006986 */ /* 0x0003e2000c101128 */
[----:B0-----:R-:W-:Y:S01]  /*86500*/  ISETP.LT.AND P6, PT, R10, UR4, !P5 ;  /* 0x000000040a007c0c */ /* 0x001fe2000efc1270 */
[----:B------:R-:W0:Y:S01]  /*86510*/  LDCU UR4, c[0x0][0x398] ;  /* 0x00007300ff0477ac */ /* 0x000e220008000800 */
[----:B-1----:R-:W-:Y:S01]  /*86520*/  PRMT R7, R29, 0x7771, RZ ;  /* 0x000077711d077816 */ /* 0x002fe200000000ff */
        /* <DEDUP_REMOVED lines=14> */
[----:B------:R-:W-:-:S04]  /*86610*/  ISETP.GE.AND P5, PT, R12, UR33, PT ;  /* 0x000000210c007c0c */ /* 0x000fc8000bfa6270 */
[----:B0-----:R-:W-:Y:S01]  /*86620*/  ISETP.LT.AND P6, PT, R28, UR4, !P5 ;  /* 0x000000041c007c0c */ /* 0x001fe2000efc1270 */
[----:B------:R-:W0:Y:S01]  /*86630*/  LDCU UR4, c[0x0][0x398] ;  /* 0x00007300ff0477ac */ /* 0x000e220008000800 */
[----:B-1----:R-:W-:Y:S01]  /*86640*/  PRMT R7, R18, 0x7770, RZ ;  /* 0x0000777012077816 */ /* 0x002fe200000000ff */
[----:B------:R-:W2:Y:S10]  /*86650*/  LDL.LU.64 R22, [R1+0x1288] ;  /* 0x0012880001167983 */ /* 0x000eb40000300a00 */
[----:B------:R1:W-:Y:S01]  /*86660*/  @P6 STG.E.U8 desc[UR40][R26.64], R7 ;  /* 0x000000071a006986 */ /* 0x0003e2000c101128 */
        /* <DEDUP_REMOVED lines=12> */
[----:B------:R-:W-:Y:S01]  /*86730*/  VIADD R12, R19, 0x17 ;  /* 0x00000017130c7836 */ /* 0x000fe20000000000 */
[----:B------:R-:W2:Y:S01]  /*86740*/  LDCU.64 UR30, c[0x0][0x398] ;  /* 0x00007300ff1e77ac */ /* 0x000ea20008000a00 */
[----:B-1----:R-:W-:-:S10]  /*86750*/  PRMT R7, R18, 0x7773, RZ ;  /* 0x0000777312077816 */ /* 0x002fd400000000ff */
[----:B----4-:R1:W-:Y:S01]  /*86760*/  @P6 STG.E.U8 desc[UR40][R20.64], R7 ;  /* 0x0000000714006986 */ /* 0x0103e2000c101128 */
[----:B0-----:R-:W-:Y:S01]  /*86770*/  ISETP.LT.AND P6, PT, R9, UR4, !P5 ;  /* 0x0000000409007c0c */ /* 0x001fe2000efc1270 */
[----:B------:R-:W0:Y:S02]  /*86780*/  LDCU UR4, c[0x0][0x398] ;  /* 0x00007300ff0477ac */ /* 0x000e240008000800 */
[----:B-1----:R-:W4:Y:S04]  /*86790*/  LDL.LU.64 R20, [R1+0x1258] ;  /* 0x0012580001147983 */ /* 0x002f280000300a00 */
[----:B------:R-:W2:Y:S04]  /*867a0*/  LDL.LU.64 R4, [R1+0x1250] ;  /* 0x0012500001047983 */ /* 0x000ea80000300a00 */
[----:B------:R1:W-:Y:S04]  /*867b0*/  STL.64 [R1+0x27c0], R8 ;  /* 0x0027c00801007387 */ /* 0x0003e80000100a00 */
[----:B-1----:R-:W2:Y:S01]  /*867c0*/  LDL.LU.64 R8, [R1+0x1290] ;  /* 0x0012900001087983 */ /* 0x002ea20000300a00 */
[----:B------:R-:W-:-:S05]  /*867d0*/  PRMT R7, R6, 0x7770, RZ ;  /* 0x0000777006077816 */ /* 0x000fca00000000ff */
[----:B--2---:R1:W-:Y:S04]  /*867e0*/  @P6 STG.E.U8 desc[UR40][R8.64], R7 ;  /* 0x0000000708006986 */ /* 0x0043e8000c101128 */
[----:B-1----:R-:W2:Y:S01]  /*867f0*/  LDL.LU.64 R8, [R1+0x1248] ;  /* 0x0012480001087983 */ /* 0x002ea20000300a00 */
[----:B0-----:R-:W-:Y:S01]  /*86800*/  ISETP.LT.AND P6, PT, R10, UR4, !P5 ;  /* 0x000000040a007c0c */ /* 0x001fe2000efc1270 */
[----:B------:R-:W0:Y:S01]  /*86810*/  LDCU UR4, c[0x0][0x398] ;  /* 0x00007300ff0477ac */ /* 0x000e220008000800 */
[C---:B------:R-:W-:Y:S01]  /*86820*/  PRMT R7, R6.reuse, 0x7771, RZ ;  /* 0x0000777106077816 */ /* 0x040fe200000000ff */
[----:B------:R-:W2:Y:S10]  /*86830*/  LDL.LU R18, [R1+0x1fc] ;  /* 0x0001fc0001127983 */ /* 0x000eb40000300800 */
[----:B------:R1:W-:Y:S01]  /*86840*/  @P6 STG.E.U8 desc[UR40][R22.64], R7 ;  /* 0x0000000716006986 */ /* 0x0003e2000c101128 */
[----:B0-----:R-:W-:Y:S01]  /*86850*/  ISETP.LT.AND P6, PT, R11, UR4, !P5 ;  /* 0x000000040b007c0c */ /* 0x001fe2000efc1270 */
[----:B------:R-:W0:Y:S01]  /*86860*/  LDCU UR4, c[0x0][0x398] ;  /* 0x00007300ff0477ac */ /* 0x000e220008000800 */
[C---:B-1----:R-:W-:Y:S01]  /*86870*/  PRMT R7, R6.reuse, 0x7772, RZ ;  /* 0x0000777206077816 */ /* 0x042fe200000000ff */
[----:B------:R-:W2:Y:S01]  /*86880*/  LDL.LU.64 R22, [R1+0x1240] ;  /* 0x0012400001167983 */ /* 0x000ea20000300a00 */
[----:B0-----:R-:W-:Y:S01]  /*86890*/  ISETP.LT.AND P5, PT, R13, UR4, !P5 ;  /* 0x000000040d007c0c */ /* 0x001fe2000efa1270 */
[----:B------:R-:W0:Y:S08]  /*868a0*/  LDCU UR4, c[0x0][0x398] ;  /* 0x00007300ff0477ac */ /* 0x000e300008000800 */
[----:B------:R1:W-:Y:S02]  /*868b0*/  @P6 STG.E.U8 desc[UR40][R26.64], R7 ;  /* 0x000000071a006986 */ /* 0x0003e4000c101128 */
[----:B-1----:R-:W-:-:S02]  /*868c0*/  PRMT R7, R6, 0x7773, RZ ;  /* 0x0000777306077816 */ /* 0x002fc400000000ff */
[----:B------:R-:W2:Y:S04]  /*868d0*/  LDL.LU.64 R26, [R1+0x1238] ;  /* 0x00123800011a7983 */ /* 0x000ea80000300a00 */
[----:B---3--:R1:W-:Y:S01]  /*868e0*/  @P5 STG.E.U8 desc[UR40][R24.64], R7 ;  /* 0x0000000718005986 */ /* 0x0083e2000c101128 */
[----:B------:R-:W-:-:S04]  /*868f0*/  ISETP.GE.AND P5, PT, R12, UR61, PT ;  /* 0x0000003d0c007c0c */ /* 0x000fc8000bfa6270 */
[----:B0-----:R-:W-:Y:S01]  /*86900*/  ISETP.LT.AND P6, PT, R28, UR4, !P5 ;  /* 0x000000041c007c0c */ /* 0x001fe2000efc1270 */
[----:B------:R-:W0:Y:S01]  /*86910*/  LDCU UR4, c[0x0][0x398] ;  /* 0x00007300ff0477ac */ /* 0x000e220008000800 */
[C---:B-1----:R-:W-:Y:S01]  /*86920*/  PRMT R7, R29.reuse, 0x7770, RZ ;  /* 0x000077701d077816 */ /* 0x042fe200000000ff */
[----:B------:R-:W3:Y:S10]  /*86930*/  LDL.LU.64 R24, [R1+0x1230] ;  /* 0x0012300001187983 */ /* 0x000ef40000300a00 */
[----:B----4-:R1:W-:Y:S01]  /*86940*/  @P6 STG.E.U8 desc[UR40][R20.64], R7 ;  /* 0x0000000714006986 */ /* 0x0103e2000c101128 */
[----:B0-----:R-:W-:Y:S01]  /*86950*/  ISETP.LT.AND P6, PT, R2, UR4, !P5 ;  /* 0x0000000402007c0c */ /* 0x001fe2000efc1270 */
[----:B------:R-:W0:Y:S01]  /*86960*/  LDCU UR4, c[0x0][0x398] ;  /* 0x00007300ff0477ac */ /* 0x000e220008000800 */
[C---:B-1----:R-:W-:Y:S01]  /*86970*/  PRMT R7, R29.reuse, 0x7771, RZ ;  /* 0x000077711d077816 */ /* 0x042fe200000000ff */
[----:B------:R-:W4:Y:S10]  /*86980*/  LDL.LU.64 R20, [R1+0x1228] ;  /* 0x0012280001147983 */ /* 0x000f340000300a00 */
[----:B------:R1:W-:Y:S01]  /*86990*/  @P6 STG.E.U8 desc[UR40][R4.64], R7 ;  /* 0x0000000704006986 */ /* 0x0003e2000c101128 */
[----:B0-----:R-:W-:Y:S01]  /*869a0*/  ISETP.LT.AND P6, PT, R14, UR4, !P5 ;  /* 0x000000040e007c0c */ /* 0x001fe2000efc1270 */
[----:B------:R-:W0:Y:S01]  /*869b0*/  LDCU UR4, c[0x0][0x398] ;  /* 0x00007300ff0477ac */ /* 0x000e220008000800 */
[C---:B-1----:R-:W-:Y:S01]  /*869c0*/  PRMT R7, R29.reuse, 0x7772, RZ ;  /* 0x000077721d077816 */ /* 0x042fe200000000ff */
[----:B------:R-:W3:Y:S10]  /*869d0*/  LDL.LU.64 R4, [R1+0x1218] ;  /* 0x0012180001047983 */ /* 0x000ef40000300a00 */
[----:B--2---:R1:W-:Y:S04]  /*869e0*/  @P6 STG.E.U8 desc[UR40][R8.64], R7 ;  /* 0x0000000708006986 */ /* 0x0043e8000c101128 */
[----:B-1----:R-:W2:Y:S01]  /*869f0*/  LDL.LU.64 R8, [R1+0x27c0] ;  /* 0x0027c00001087983 */ /* 0x002ea20000300a00 */
[----:B------:R-:W-:-:S03]  /*86a00*/  PRMT R7, R29, 0x7773, RZ ;  /* 0x000077731d077816 */ /* 0x000fc600000000ff */
[----:B------:R-:W3:Y:S01]  /*86a10*/  LDL.LU.64 R28, [R1+0x1208] ;  /* 0x00120800011c7983 */ /* 0x000ee20000300a00 */
[----:B------:R-:W-:Y:S01]  /*86a20*/  VIADD R12, R19, 0x18 ;  /* 0x00000018130c7836 */ /* 0x000fe20000000000 */
        /* <DEDUP_REMOVED lines=12> */
[----:B---3--:R1:W-:Y:S01]  /*86af0*/  @P6 STG.E.U8 desc[UR40][R24.64], R7 ;  /* 0x0000000718006986 */ /* 0x0083e2000c101128 */
[----:B0-----:R-:W-:Y:S01]  /*86b00*/  ISETP.LT.AND P6, PT, R11, UR4, !P5 ;  /* 0x000000040b007c0c */ /* 0x001fe2000efc1270 */
[----:B------:R-:W0:Y:S01]  /*86b10*/  LDCU UR4, c[0x0][0x398] ;  /* 0x00007300ff0477ac */ /* 0x000e220008000800 */
[----:B-1----:R-:W-:Y:S01]  /*86b20*/  PRMT R7, R18, 0x7772, RZ ;  /* 0x0000777212077816 */ /* 0x002fe200000000ff */
[----:B------:R-:W3:Y:S04]  /*86b30*/  LDL.LU.64 R24, [R1+0x11f0] ;  /* 0x0011f00001187983 */ /* 0x000ee80000300a00 */
[----:B------:R-:W2:Y:S01]  /*86b40*/  LDL.LU R6, [R1+0x1d0] ;  /* 0x0001d00001067983 */ /* 0x000ea20000300800 */
[----:B0-----:R-:W-:-:S05]  /*86b50*/  ISETP.LT.AND P5, PT, R13, UR4, !P5 ;  /* 0x000000040d007c0c */ /* 0x001fca000efa1270 */
[----:B----4-:R0:W-:Y:S01]  /*86b60*/  @P6 STG.E.U8 desc[UR40][R20.64], R7 ;  /* 0x0000000714006986 */ /* 0x0101e2000c101128 */
[----:B------:R-:W1:Y:S01]  /*86b70*/  LDCU UR4, c[0x0][0x398] ;  /* 0x00007300ff0477ac */ /* 0x000e620008000800 */
[----:B0-----:R-:W-:Y:S02]  /*86b80*/  PRMT R7, R18, 0x7773, RZ ;  /* 0x0000777312077816 */ /* 0x001fe400000000ff */
[----:B------:R-:W4:Y:S04]  /*86b90*/  LDL.LU.64 R20, [R1+0x11e8] ;  /* 0x0011e80001147983 */ /* 0x000f280000300a00 */
[----:B------:R-:W2:Y:S04]  /*86ba0*/  LDL.LU.64 R18, [R1+0x11e0] ;  /* 0x0011e00001127983 */ /* 0x000ea80000300a00 */
[----:B------:R0:W-:Y:S01]  /*86bb0*/  @P5 STG.E.U8 desc[UR40][R4.64], R7 ;  /* 0x0000000704005986 */ /* 0x0001e2000c101128 */
[----:B------:R-:W-:-:S03]  /*86bc0*/  ISETP.GE.AND P5, PT, R12, UR59, PT ;  /* 0x0000003b0c007c0c */ /* 0x000fc6000bfa6270 */
[----:B------:R-:W1:Y:S01]  /*86bd0*/  LDL.LU R12, [R1+0x11dc] ;  /* 0x0011dc00010c7983 */ /* 0x000e620000300800 */
[----:B0-----:R-:W-:Y:S02]  /*86be0*/  PRMT R7, R15, 0x7770, RZ ;  /* 0x000077700f077816 */ /* 0x001fe400000000ff */
[----:B-1----:R-:W-:Y:S01]  /*86bf0*/  ISETP.LT.AND P6, PT, R12, UR4, !P5 ;  /* 0x000000040c007c0c */ /* 0x002fe2000efc1270 */
[----:B------:R-:W0:-:S12]  /*86c00*/  LDCU UR4, c[0x0][0x398] ;  /* 0x00007300ff0477ac */ /* 0x000e180008000800 */
[----:B------:R1:W-:Y:S01]  /*86c10*/  @P6 STG.E.U8 desc[UR40][R28.64], R7 ;  /* 0x000000071c006986 */ /* 0x0003e2000c101128 */
[----:B0-----:R-:W-:Y:S01]  /*86c20*/  ISETP.LT.AND P6, PT, R2, UR4, !P5 ;  /* 0x0000000402007c0c */ /* 0x001fe2000efc1270 */
[----:B------:R-:W0:Y:S01]  /*86c30*/  LDCU UR4, c[0x0][0x398] ;  /* 0x00007300ff0477ac */ /* 0x000e220008000800 */
[----:B-1----:R-:W-:-:S11]  /*86c40*/  PRMT R7, R15, 0x7771, RZ ;  /* 0x000077710f077816 */ /* 0x002fd600000000ff */
[----:B--2---:R1:W-:Y:S01]  /*86c50*/  @P6 STG.E.U8 desc[UR40][R22.64], R7 ;  /* 0x0000000716006986 */ /* 0x0043e2000c101128 */
[----:B0-----:R-:W-:Y:S01]  /*86c60*/  ISETP.LT.AND P6, PT, R14, UR4, !P5 ;  /* 0x000000040e007c0c */ /* 0x001fe2000efc1270 */
[----:B------:R-:W0:Y:S01]  /*86c70*/  LDCU UR4, c[0x0][0x398] ;  /* 0x00007300ff0477ac */ /* 0x000e220008000800 */
[C---:B-1----:R-:W-:Y:S01]  /*86c80*/  PRMT R7, R15.reuse, 0x7772, RZ ;  /* 0x000077720f077816 */ /* 0x042fe200000000ff */
[----:B------:R-:W2:Y:S10]  /*86c90*/  LDL.LU.64 R22, [R1+0x11d0] ;  /* 0x0011d00001167983 */ /* 0x000eb40000300a00 */
[----:B------:R1:W-:Y:S02]  /*86ca0*/  @P6 STG.E.U8 desc[UR40][R26.64], R7 ;  /* 0x000000071a006986 */ /* 0x0003e4000c101128 */
[----:B-1----:R-:W-:-:S02]  /*86cb0*/  PRMT R7, R15, 0x7773, RZ ;  /* 0x000077730f077816 */ /* 0x002fc400000000ff */
[----:B------:R-:W2:Y:S04]  /*86cc0*/  LDL.LU R15, [R1+0x27bc] ;  /* 0x0027bc00010f7983 */ /* 0x000ea80000300800 */
[----:B------:R-:W2:Y:S01]  /*86cd0*/  LDL.LU R3, [R1+0x1c0] ;  /* 0x0001c00001037983 */ /* 0x000ea20000300800 */
[----:B------:R-:W-:Y:S01]  /*86ce0*/  ISETP.LT.AND P6, PT, R8, UR32, !P5 ;  /* 0x0000002008007c0c */ /* 0x000fe2000efc1270 */
[----:B------:R-:W1:-:S12]  /*86cf0*/  LDCU.64 UR32, c[0x0][0x398] ;  /* 0x00007300ff2077ac */ /* 0x000e580008000a00 */
[----:B---3--:R3:W-:Y:S01]  /*86d00*/  @P6 STG.E.U8 desc[UR40][R24.64], R7 ;  /* 0x0000000718006986 */ /* 0x0087e2000c101128 */
[----:B0-----:R-:W-:Y:S01]  /*86d10*/  ISETP.LT.AND P6, PT, R9, UR4, !P5 ;  /* 0x0000000409007c0c */ /* 0x001fe2000efc1270 */
[----:B------:R-:W0:Y:S01]  /*86d20*/  LDCU UR4, c[0x0][0x398] ;  /* 0x00007300ff0477ac */ /* 0x000e220008000800 */
[----:B---3--:R-:W-:-:S11]  /*86d30*/  PRMT R7, R6, 0x7770, RZ ;  /* 0x0000777006077816 */ /* 0x008fd600000000ff */
[----:B----4-:R-:W-:Y:S01]  /*86d40*/  @P6 STG.E.U8 desc[UR40][R20.64], R7 ;  /* 0x0000000714006986 */ /* 0x010fe2000c101128 */
[----:B0-----:R-:W-:Y:S01]  /*86d50*/  ISETP.LT.AND P6, PT, R10, UR4, !P5 ;  /* 0x000000040a007c0c */ /* 0x001fe2000efc1270 */
[----:B------:R-:W0:Y:S02]  /*86d60*/  LDCU UR4, c[0x0][0x398] ;  /* 0x00007300ff0477ac */ /* 0x000e240008000800 */
[----:B--2---:R2:W-:Y:S04]  /*86d70*/  STL.64 [R1+0x27b0], R2 ;  /* 0x0027b00201007387 */ /* 0x0045e80000100a00 */
[----:B--2---:R-:W2:Y:S01]  /*86d80*/  LDL.LU.64 R2, [R1+0x11c0] ;  /* 0x0011c00001027983 */ /* 0x004ea20000300a00 */
[----:B------:R-:W-:-:S05]  /*86d90*/  PRMT R7, R6, 0x7771, RZ ;  /* 0x0000777106077816 */ /* 0x000fca00000000ff */
[----:B------:R3:W-:Y:S01]  /*86da0*/  @P6 STG.E.U8 desc[UR40][R18.64], R7 ;  /* 0x0000000712006986 */ /* 0x0007e2000c101128 */
[----:B0-----:R-:W-:Y:S01]  /*86db0*/  ISETP.LT.AND P6, PT, R11, UR4, !P5 ;  /* 0x000000040b007c0c */ /* 0x001fe2000efc1270 */
[----:B------:R-:W0:Y:S02]  /*86dc0*/  LDCU UR4, c[0x0][0x398] ;  /* 0x00007300ff0477ac */ /* 0x000e240008000800 */
[----:B------:R4:W-:Y:S01]  /*86dd0*/  STL.64 [R1+0x2540], R8 ;  /* 0x0025400801007387 */ /* 0x0009e20000100a00 */
[----:B---3--:R-:W-:-:S03]  /*86de0*/  PRMT R7, R6, 0x7772, RZ ;  /* 0x0000777206077816 */ /* 0x008fc600000000ff */
[----:B----4-:R-:W3:Y:S04]  /*86df0*/  LDL.LU.64 R8, [R1+0x11a0] ;  /* 0x0011a00001087983 */ /* 0x010ee80000300a00 */
[----:B------:R-:W4:Y:S04]  /*86e00*/  LDL.LU.64 R4, [R1+0x1198] ;  /* 0x0011980001047983 */ /* 0x000f280000300a00 */
[----:B------:R-:W3:Y:S04]  /*86e10*/  LDL.LU.64 R28, [R1+0x1190] ;  /* 0x00119000011c7983 */ /* 0x000ee80000300a00 */
[----:B------:R-:W3:Y:S01]  /*86e20*/  LDL.LU R19, [R1+0x1b0] ;  /* 0x0001b00001137983 */ /* 0x000ee20000300800 */
[----:B0-----:R-:W-:Y:S01]  /*86e30*/  ISETP.LT.AND P5, PT, R13, UR4, !P5 ;  /* 0x000000040d007c0c */ /* 0x001fe2000efa1270 */
[----:B------:R-:W0:Y:S02]  /*86e40*/  LDCU UR4, c[0x0][0x398] ;  /* 0x00007300ff0477ac */ /* 0x000e240008000800 */
[----:B------:R1:W-:Y:S04]  /*86e50*/  STL.64 [R1+0x2548], R10 ;  /* 0x0025480a01007387 */ /* 0x0003e80000100a00 */
[----:B------:R0:W-:Y:S04]  /*86e60*/  @P6 STG.E.U8 desc[UR40][R22.64], R7 ;  /* 0x0000000716006986 */ /* 0x0001e8000c101128 */
[----:B-1----:R-:W3:Y:S04]  /*86e70*/  LDL.LU.64 R10, [R1+0x11a8] ;  /* 0x0011a800010a7983 */ /* 0x002ee80000300a00 */
[----:B------:R-:W3:Y:S01]  /*86e80*/  LDL.LU.64 R26, [R1+0x1188] ;  /* 0x00118800011a7983 */ /* 0x000ee20000300a00 */
[----:B0-----:R-:W-:-:S03]  /*86e90*/  PRMT R7, R6, 0x7773, RZ ;  /* 0x0000777306077816 */ /* 0x001fc600000000ff */
[----:B------:R-:W3:Y:S04]  /*86ea0*/  LDL.LU.64 R24, [R1+0x1180] ;  /* 0x0011800001187983 */ /* 0x000ee80000300a00 */
[----:B------:R-:W3:Y:S04]  /*86eb0*/  LDL.LU.64 R20, [R1+0x1168] ;  /* 0x0011680001147983 */ /* 0x000ee80000300a00 */
[----:B------:R-:W3:Y:S04]  /*86ec0*/  LDL.LU.64 R22, [R1+0x1148] ;  /* 0x0011480001167983 */ /* 0x000ee80000300a00 */
[----:B------:R-:W3:Y:S04]  /*86ed0*/  LDL.LU R18, [R1+0x1e4] ;  /* 0x0001e40001127983 */ /* 0x000ee80000300800 */
[----:B------:R-:W3:Y:S04]  /*86ee0*/  LDL.LU R6, [R1+0x27b8] ;  /* 0x0027b80001067983 */ /* 0x000ee80000300800 */
[----:B--2---:R0:W-:Y:S01]  /*86ef0*/  @P5 STG.E.U8 desc[UR40][R2.64], R7 ;  /* 0x0000000702005986 */ /* 0x0041e2000c101128 */
[----:B------:R-:W-:Y:S01]  /*86f00*/  ISETP.LT.AND P5, PT, R12, UR4, !P4 ;  /* 0x000000040c007c0c */ /* 0x000fe2000e7a1270 */
[----:B------:R-:W1:Y:S02]  /*86f10*/  LDCU UR4, c[0x0][0x398] ;  /* 0x00007300ff0477ac */ /* 0x000e640008000800 */
[----:B0-----:R-:W2:Y:S04]  /*86f20*/  LDL.LU.64 R2, [R1+0x27b0] ;  /* 0x0027b00001027983 */ /* 0x001ea80000300a00 */
[----:B------:R0:W-:Y:S04]  /*86f30*/  STL.64 [R1+0x2550], R12 ;  /* 0x0025500c01007387 */ /* 0x0001e80000100a00 */
[----:B0-----:R-:W3:Y:S01]  /*86f40*/  LDL.LU.64 R12, [R1+0x11b0] ;  /* 0x0011b000010c7983 */ /* 0x001ee20000300a00 */
[----:B------:R-:W-:-:S02]  /*86f50*/  LOP3.LUT P6, RZ, R15, 0x2, RZ, 0xc0, !PT ;  /* 0x000000020fff7812 */ /* 0x000fc400078cc0ff */
[----:B--2---:R-:W-:-:S05]  /*86f60*/  PRMT R7, R3, 0x7770, RZ ;  /* 0x0000777003077816 */ /* 0x004fca00000000ff */
[----:B---3--:R0:W-:Y:S01]  /*86f70*/  @P5 STG.E.U8 desc[UR40][R12.64], R7 ;  /* 0x000000070c005986 */ /* 0x0081e2000c101128 */
[----:B-1----:R-:W-:Y:S01]  /*86f80*/  ISETP.LT.AND P5, PT, R2, UR4, !P4 ;  /* 0x0000000402007c0c */ /* 0x002fe2000e7a1270 */
[----:B------:R-:W1:Y:S01]  /*86f90*/  LDCU UR4, c[0x0][0x398] ;  /* 0x00007300ff0477ac */ /* 0x000e620008000800 */
[----:B0-----:R-:W-:Y:S02]  /*86fa0*/  PRMT R7, R3, 0x7771, RZ ;  /* 0x0000777103077816 */ /* 0x001fe400000000ff */
[----:B-1----:R-:W-:-:S09]  /*86fb0*/  ISETP.LT.AND P4, PT, R14, UR4, !P4 ;  /* 0x000000040e007c0c */ /* 0x002fd2000e781270 */
[----:B------:R0:W-:Y:S04]  /*86fc0*/  @P5 STG.E.U8 desc[UR40][R10.64], R7 ;  /* 0x000000070a005986 */ /* 0x0001e8000c101128 */
[----:B------:R-:W2:Y:S01]  /*86fd0*/  LDL.LU R14, [R1+0x27a8] ;  /* 0x0027a800010e7983 */ /* 0x000ea20000300800 */
[----:B------:R-:W1:Y:S01]  /*86fe0*/  LDCU UR4, c[0x0][0x39c] ;  /* 0x00007380ff0477ac */ /* 0x000e620008000800 */
[----:B0-----:R-:W-:-:S05]  /*86ff0*/  PRMT R7, R3, 0x7772, RZ ;  /* 0x0000777203077816 */ /* 0x001fca00000000ff */
[----:B------:R0:W-:Y:S01]  /*87000*/  @P4 STG.E.U8 desc[UR40][R8.64], R7 ;  /* 0x0000000708004986 */ /* 0x0001e2000c101128 */
[----:B------:R-:W-:Y:S02]  /*87010*/  LOP3.LUT P5, RZ, R15, 0x1, RZ, 0xc0, !PT ;  /* 0x000000010fff7812 */ /* 0x000fe400078ac0ff */
[----:B0-----:R-:W-:-:S05]  /*87020*/  PRMT R7, R3, 0x7773, RZ ;  /* 0x0000777303077816 */ /* 0x001fca00000000ff */
[----:B----4-:R0:W-:Y:S02]  /*87030*/  @P3 STG.E.U8 desc[UR40][R4.64], R7 ;  /* 0x0000000704003986 */ /* 0x0101e4000c101128 */
[----:B0-----:R-:W-:-:S05]  /*87040*/  PRMT R7, R19, 0x7770, RZ ;  /* 0x0000777013077816 */ /* 0x001fca00000000ff */
[----:B------:R0:W-:Y:S02]  /*87050*/  @P2 STG.E.U8 desc[UR40][R28.64], R7 ;  /* 0x000000071c002986 */ /* 0x0001e4000c101128 */
[----:B0-----:R-:W-:-:S05]  /*87060*/  PRMT R7, R19, 0x7771, RZ ;  /* 0x0000777113077816 */ /* 0x001fca00000000ff */
[----:B------:R0:W-:Y:S02]  /*87070*/  @P1 STG.E.U8 desc[UR40][R26.64], R7 ;  /* 0x000000071a001986 */ /* 0x0001e4000c101128 */
[----:B0-----:R-:W-:-:S05]  /*87080*/  PRMT R7, R19, 0x7772, RZ ;  /* 0x0000777213077816 */ /* 0x001fca00000000ff */
[----:B------:R0:W-:Y:S02]  /*87090*/  @P5 STG.E.U8 desc[UR40][R24.64], R7 ;  /* 0x0000000718005986 */ /* 0x0001e4000c101128 */
[----:B0-----:R-:W-:-:S05]  /*870a0*/  PRMT R7, R19, 0x7773, RZ ;  /* 0x0000777313077816 */ /* 0x001fca00000000ff */
[----:B------:R0:W-:Y:S04]  /*870b0*/  @P6 STG.E.U8 desc[UR40][R20.64], R7 ;  /* 0x0000000714006986 */ /* 0x0001e8000c101128 */
[----:B0-----:R-:W3:Y:S01]  /*870c0*/  LDL.LU.64 R20, [R1+0x1140] ;  /* 0x0011400001147983 */ /* 0x001ee20000300a00 */
[----:B------:R-:W-:Y:S02]  /*870d0*/  LOP3.LUT P4, RZ, R15, 0x8, RZ, 0xc0, !PT ;  /* 0x000000080fff7812 */ /* 0x000fe4000788c0ff */
[C---:B------:R-:W-:Y:S01]  /*870e0*/  PRMT R7, R18.reuse, 0x7770, RZ ;  /* 0x0000777012077816 */ /* 0x040fe200000000ff */
[----:B------:R-:W-:Y:S01]  /*870f0*/  IMAD.MOV.U32 R19, RZ, RZ, R17 ;  /* 0x000000ffff137224 */ /* 0x000fe200078e0011 */
[----:B------:R-:W4:Y:S04]  /*87100*/  LDL.LU.64 R4, [R1+0x1138] ;  /* 0x0011380001047983 */ /* 0x000f280000300a00 */
[----:B------:R0:W-:Y:S02]  /*87110*/  @P0 STG.E.U8 desc[UR40][R22.64], R7 ;  /* 0x0000000716000986 */ /* 0x0001e4000c101128 */
[----:B0-----:R-:W-:Y:S01]  /*87120*/  PRMT R7, R18, 0x7771, RZ ;  /* 0x0000777112077816 */ /* 0x001fe200000000ff */
[----:B------:R-:W-:-:S02]  /*87130*/  IMAD.MOV.U32 R23, RZ, RZ, R16 ;  /* 0x000000ffff177224 */ /* 0x000fc400078e0010 */
[----:B------:R-:W2:Y:S04]  /*87140*/  LDL.LU.64 R16, [R1+0x1130] ;  /* 0x0011300001107983 */ /* 0x000ea80000300a00 */
[----:B------:R-:W2:Y:S04]  /*87150*/  LDL.LU.64 R26, [R1+0x1128] ;  /* 0x00112800011a7983 */ /* 0x000ea80000300a00 */
[----:B------:R-:W2:Y:S04]  /*87160*/  LDL.LU.64 R24, [R1+0x1120] ;  /* 0x0011200001187983 */ /* 0x000ea80000300a00 */
[----:B---3--:R0:W-:Y:S04]  /*87170*/  @P4 STG.E.U8 desc[UR40][R20.64], R7 ;  /* 0x0000000714004986 */ /* 0x0081e8000c101128 */
[----:B0-----:R-:W3:Y:S04]  /*87180*/  LDL.LU.64 R20, [R1+0x1118] ;  /* 0x0011180001147983 */ /* 0x001ee80000300a00 */
[----:B------:R-:W2:Y:S04]  /*87190*/  LDL.LU R28, [R1+0x1c4] ;  /* 0x0001c400011c7983 */ /* 0x000ea80000300800 */
[----:B------:R-:W2:Y:S04]  /*871a0*/  LDL.LU.64 R2, [R1+0x10f0] ;  /* 0x0010f00001027983 */ /* 0x000ea80000300a00 */
[----:B--2---:R0:W-:Y:S04]  /*871b0*/  STL.64 [R1+0x2798], R2 ;  /* 0x0027980201007387 */ /* 0x0041e80000100a00 */
[----:B0-----:R-:W2:Y:S01]  /*871c0*/  LDL.LU.64 R2, [R1+0x10f8] ;  /* 0x0010f80001027983 */ /* 0x001ea20000300a00 */
[----:B------:R-:W-:-:S13]  /*871d0*/  LOP3.LUT P1, RZ, R15, 0x20000, RZ, 0xc0, !PT ;  /* 0x000200000fff7812 */ /* 0x000fda000782c0ff */
[----:B------:R-:W-:Y:S02]  /*871e0*/  @P1 LOP3.LUT R0, R0, 0x20, RZ, 0xfc, !PT ;  /* 0x0000002000001812 */ /* 0x000fe400078efcff */
[----:B------:R-:W-:Y:S02]  /*871f0*/  LOP3.LUT P1, RZ, R15, 0x10000, RZ, 0xc0, !PT ;  /* 0x000100000fff7812 */ /* 0x000fe4000782c0ff */
[----:B------:R-:W-:-:S11]  /*87200*/  LOP3.LUT R0, R0, 0xffffffbf, RZ, 0xc0, !PT ;  /* 0xffffffbf00007812 */ /* 0x000fd600078ec0ff */
        /* <DEDUP_REMOVED lines=10> */
[----:B------:R-:W-:Y:S01]  /*872b0*/  LOP3.LUT P1, RZ, R15, 0x1000, RZ, 0xc0, !PT ;  /* 0x000010000fff7812 */ /* 0x000fe2000782c0ff */
[----:B--2---:R0:W-:Y:S04]  /*872c0*/  STL.64 [R1+0x27a0], R2 ;  /* 0x0027a00201007387 */ /* 0x0041e80000100a00 */
[----:B0-----:R-:W2:Y:S01]  /*872d0*/  LDL.LU.64 R2, [R1+0x1108] ;  /* 0x0011080001027983 */ /* 0x001ea20000300a00 */
[----:B------:R-:W-:-:S07]  /*872e0*/  LOP3.LUT R0, R0, 0xfffffbff, RZ, 0xc0, !PT ;  /* 0xfffffbff00007812 */ /* 0x000fce00078ec0ff */
[----:B------:R-:W-:Y:S02]  /*872f0*/  @P1 LOP3.LUT R0, R0, 0x400, RZ, 0xfc, !PT ;  /* 0x0000040000001812 */ /* 0x000fe400078efcff */
[C---:B------:R-:W-:Y:S02]  /*87300*/  LOP3.LUT P1, RZ, R15.reuse, 0x800, RZ, 0xc0, !PT ;  /* 0x000008000fff7812 */ /* 0x040fe4000782c0ff */
[C---:B------:R-:W-:Y:S02]  /*87310*/  LOP3.LUT P5, RZ, R15.reuse, 0x10, RZ, 0xc0, !PT ;  /* 0x000000100fff7812 */ /* 0x040fe400078ac0ff */
[----:B------:R-:W-:Y:S02]  /*87320*/  LOP3.LUT R0, R0, 0xfffff7ff, RZ, 0xc0, !PT ;  /* 0xfffff7ff00007812 */ /* 0x000fe400078ec0ff */
[----:B------:R-:W-:Y:S02]  /*87330*/  LOP3.LUT P6, RZ, R15, 0x20, RZ, 0xc0, !PT ;  /* 0x000000200fff7812 */ /* 0x000fe400078cc0ff */
[----:B------:R-:W-:-:S05]  /*87340*/  PRMT R7, R18, 0x7772, RZ ;  /* 0x0000777212077816 */ /* 0x000fca00000000ff */
[----:B------:R-:W-:Y:S02]  /*87350*/  @P1 LOP3.LUT R0, R0, 0x800, RZ, 0xfc, !PT ;  /* 0x0000080000001812 */ /* 0x000fe400078efcff */
[C---:B------:R-:W-:Y:S02]  /*87360*/  LOP3.LUT P1, RZ, R15.reuse, 0x100, RZ, 0xc0, !PT ;  /* 0x000001000fff7812 */ /* 0x040fe4000782c0ff */
[----:B------:R-:W-:Y:S01]  /*87370*/  LOP3.LUT P0, RZ, R15, 0x40, RZ, 0xc0, !PT ;  /* 0x000000400fff7812 */ /* 0x000fe2000780c0ff */
[----:B----4-:R0:W-:Y:S01]  /*87380*/  @P5 STG.E.U8 desc[UR40][R4.64], R7 ;  /* 0x0000000704005986 */ /* 0x0101e2000c101128 */
[----:B------:R-:W-:Y:S02]  /*87390*/  LOP3.LUT R0, R0, 0xffffefff, RZ, 0xc0, !PT ;  /* 0xffffefff00007812 */ /* 0x000fe400078ec0ff */
[----:B0-----:R-:W-:-:S07]  /*873a0*/  PRMT R7, R18, 0x7773, RZ ;  /* 0x0000777312077816 */ /* 0x001fce00000000ff */
[----:B------:R-:W-:Y:S02]  /*873b0*/  @P1 LOP3.LUT R0, R0, 0x1000, RZ, 0xfc, !PT ;  /* 0x0000100000001812 */ /* 0x000fe400078efcff */
[----:B------:R-:W-:Y:S01]  /*873c0*/  LOP3.LUT P1, RZ, R15, 0x80, RZ, 0xc0, !PT ;  /* 0x000000800fff7812 */ /* 0x000fe2000782c0ff */
[----:B------:R0:W-:Y:S02]  /*873d0*/  @P6 STG.E.U8 desc[UR40][R16.64], R7 ;  /* 0x0000000710006986 */ /* 0x0001e4000c101128 */
[C---:B0-----:R-:W-:Y:S02]  /*873e0*/  PRMT R7, R23.reuse, 0x7770, RZ ;  /* 0x0000777017077816 */ /* 0x041fe400000000ff */
[----:B------:R-:W4:Y:S04]  /*873f0*/  LDL.LU.64 R16, [R1+0x10e8] ;  /* 0x0010e80001107983 */ /* 0x000f280000300a00 */
[----:B------:R-:W4:Y:S04]  /*87400*/  LDL.LU.64 R12, [R1+0x10e0] ;  /* 0x0010e000010c7983 */ /* 0x000f280000300a00 */
[----:B------:R-:W4:Y:S04]  /*87410*/  LDL.LU R29, [R1+0x1b4] ;  /* 0x0001b400011d7983 */ /* 0x000f280000300800 */
[----:B------:R-:W4:Y:S04]  /*87420*/  LDL.LU.64 R10, [R1+0x10d8] ;  /* 0x0010d800010a7983 */ /* 0x000f280000300a00 */
[----:B------:R0:W-:Y:S04]  /*87430*/  @P0 STG.E.U8 desc[UR40][R26.64], R7 ;  /* 0x000000071a000986 */ /* 0x0001e8000c101128 */
[----:B------:R-:W4:Y:S04]  /*87440*/  LDL.LU.64 R8, [R1+0x10d0] ;  /* 0x0010d00001087983 */ /* 0x000f280000300a00 */
[----:B------:R-:W4:Y:S04]  /*87450*/  LDL.LU R18, [R1+0x1e8] ;  /* 0x0001e80001127983 */ /* 0x000f280000300800 */
[----:B------:R-:W4:Y:S01]  /*87460*/  LDL.LU.64 R4, [R1+0x10c8] ;  /* 0x0010c80001047983 */ /* 0x000f220000300a00 */
[----:B0-----:R-:W-:-:S03]  /*87470*/  PRMT R7, R23, 0x7771, RZ ;  /* 0x0000777117077816 */ /* 0x001fc600000000ff */
[----:B------:R-:W4:Y:S04]  /*87480*/  LDL.LU.64 R26, [R1+0x10b8] ;  /* 0x0010b800011a7983 */ /* 0x000f280000300a00 */
[----:B------:R0:W-:Y:S01]  /*87490*/  @P1 STG.E.U8 desc[UR40][R24.64], R7 ;  /* 0x0000000718001986 */ /* 0x0001e2000c101128 */
[C---:B------:R-:W-:Y:S02]  /*874a0*/  LOP3.LUT P1, RZ, R0.reuse, 0x1000, RZ, 0xc0, !PT ;  /* 0x0000100000ff7812 */ /* 0x040fe4000782c0ff */
[----:B0-----:R-:W-:Y:S01]  /*874b0*/  PRMT R7, R23, 0x7772, RZ ;  /* 0x0000777217077816 */ /* 0x001fe200000000ff */
[----:B------:R-:W4:Y:S10]  /*874c0*/  LDL.LU.64 R24, [R1+0x10a8] ;  /* 0x0010a80001187983 */ /* 0x000f340000300a00 */
[----:B---3--:R0:W-:Y:S01]  /*874d0*/  @P1 STG.E.U8 desc[UR40][R20.64], R7 ;  /* 0x0000000714001986 */ /* 0x0081e2000c101128 */
[----:B------:R-:W-:Y:S01]  /*874e0*/  LOP3.LUT P1, RZ, R0, 0x800, RZ, 0xc0, !PT ;  /* 0x0000080000ff7812 */ /* 0x000fe2000782c0ff */
[----:B0-----:R-:W-:-:S02]  /*874f0*/  IMAD.MOV.U32 R7, RZ, RZ, R23 ;  /* 0x000000ffff077224 */ /* 0x001fc400078e0017 */
[----:B------:R-:W3:Y:S04]  /*87500*/  LDL.LU.64 R20, [R1+0x10a0] ;  /* 0x0010a00001147983 */ /* 0x000ee80000300a00 */
[----:B------:R-:W3:Y:S01]  /*87510*/  LDL.LU.64 R22, [R1+0x1098] ;  /* 0x0010980001167983 */ /* 0x000ee20000300a00 */
[----:B------:R-:W-:-:S05]  /*87520*/  PRMT R7, R7, 0x7773, RZ ;  /* 0x0000777307077816 */ /* 0x000fca00000000ff */
[----:B--2---:R0:W-:Y:S04]  /*87530*/  @P1 STG.E.U8 desc[UR40][R2.64], R7 ;  /* 0x0000000702001986 */ /* 0x0041e8000c101128 */
[----:B0-----:R-:W2:Y:S01]  /*87540*/  LDL.LU.64 R2, [R1+0x27a0] ;  /* 0x0027a00001027983 */ /* 0x001ea20000300a00 */
[----:B------:R-:W-:Y:S02]  /*87550*/  LOP3.LUT P1, RZ, R0, 0x400, RZ, 0xc0, !PT ;  /* 0x0000040000ff7812 */ /* 0x000fe4000782c0ff */
[----:B------:R-:W-:-:S11]  /*87560*/  PRMT R7, R28, 0x7770, RZ ;  /* 0x000077701c077816 */ /* 0x000fd600000000ff */
[----:B--2---:R0:W-:Y:S04]  /*87570*/  @P1 STG.E.U8 desc[UR40][R2.64], R7 ;  /* 0x0000000702001986 */ /* 0x0041e8000c101128 */
[----:B0-----:R-:W2:Y:S01]  /*87580*/  LDL.LU.64 R2, [R1+0x2798] ;  /* 0x0027980001027983 */ /* 0x001ea20000300a00 */
[----:B------:R-:W-:Y:S02]  /*87590*/  LOP3.LUT P1, RZ, R0, 0x200, RZ, 0xc0, !PT ;  /* 0x0000020000ff7812 */ /* 0x000fe4000782c0ff */
[----:B------:R-:W-:Y:S02]  /*875a0*/  PRMT R7, R28, 0x7771, RZ ;  /* 0x000077711c077816 */ /* 0x000fe400000000ff */
[C---:B------:R-:W-:Y:S02]  /*875b0*/  LOP3.LUT P2, RZ, R15.reuse, 0x40000, RZ, 0xc0, !PT ;  /* 0x000400000fff7812 */ /* 0x040fe4000784c0ff */
[----:B------:R-:W-:-:S02]  /*875c0*/  LOP3.LUT P3, RZ, R15, 0x80000, RZ, 0xc0, !PT ;  /* 0x000800000fff7812 */ /* 0x000fc4000786c0ff */
[C---:B------:R-:W-:Y:S02]  /*875d0*/  LOP3.LUT P4, RZ, R15.reuse, 0x100000, RZ, 0xc0, !PT ;  /* 0x001000000fff7812 */ /* 0x040fe4000788c0ff */
[----:B------:R-:W-:-:S03]  /*875e0*/  LOP3.LUT P5, RZ, R15, 0x200000, RZ, 0xc0, !PT ;  /* 0x002000000fff7812 */ /* 0x000fc600078ac0ff */
[----:B--2---:R0:W-:Y:S01]  /*875f0*/  @P1 STG.E.U8 desc[UR40][R2.64], R7 ;  /* 0x0000000702001986 */ /* 0x0041e2000c101128 */
[----:B------:R-:W-:Y:S02]  /*87600*/  LOP3.LUT P1, RZ, R0, 0x100, RZ, 0xc0, !PT ;  /* 0x0000010000ff7812 */ /* 0x000fe4000782c0ff */
[----:B0-----:R-:W-:Y:S01]  /*87610*/  PRMT R7, R28, 0x7772, RZ ;  /* 0x000077721c077816 */ /* 0x001fe200000000ff */
[----:B------:R-:W2:Y:S10]  /*87620*/  LDL.LU.64 R2, [R1+0x2790] ;  /* 0x0027900001027983 */ /* 0x000eb40000300a00 */
[----:B----4-:R0:W-:Y:S04]  /*87630*/  @P1 STG.E.U8 desc[UR40][R16.64], R7 ;  /* 0x0000000710001986 */ /* 0x0101e8000c101128 */
[----:B0-----:R-:W4:Y:S01]  /*87640*/  LDL.LU.64 R16, [R1+0x2788] ;  /* 0x0027880001107983 */ /* 0x001f220000300a00 */
[----:B------:R-:W-:-:S02]  /*87650*/  LOP3.LUT P1, RZ, R0, 0x80, RZ, 0xc0, !PT ;  /* 0x0000008000ff7812 */ /* 0x000fc4000782c0ff */
[----:B------:R-:W-:-:S11]  /*87660*/  PRMT R7, R28, 0x7773, RZ ;  /* 0x000077731c077816 */ /* 0x000fd600000000ff */
[----:B------:R0:W-:Y:S01]  /*87670*/  @P1 STG.E.U8 desc[UR40][R12.64], R7 ;  /* 0x000000070c001986 */ /* 0x0001e2000c101128 */
[----:B------:R-:W-:Y:S02]  /*87680*/  LOP3.LUT P1, RZ, R0, 0x40, RZ, 0xc0, !PT ;  /* 0x0000004000ff7812 */ /* 0x000fe4000782c0ff */
[----:B0-----:R-:W-:-:S11]  /*87690*/  PRMT R7, R29, 0x7770, RZ ;  /* 0x000077701d077816 */ /* 0x001fd600000000ff */
[----:B------:R0:W-:Y:S01]  /*876a0*/  @P1 STG.E.U8 desc[UR40][R10.64], R7 ;  /* 0x000000070a001986 */ /* 0x0001e2000c101128 */
[----:B------:R-:W-:Y:S02]  /*876b0*/  LOP3.LUT P1, RZ, R0, 0x20, RZ, 0xc0, !PT ;  /* 0x0000002000ff7812 */ /* 0x000fe4000782c0ff */
[----:B0-----:R-:W-:-:S11]  /*876c0*/  PRMT R7, R29, 0x7771, RZ ;  /* 0x000077711d077816 */ /* 0x001fd600000000ff */
[----:B------:R0:W-:Y:S02]  /*876d0*/  @P1 STG.E.U8 desc[UR40][R8.64], R7 ;  /* 0x0000000708001986 */ /* 0x0001e4000c101128 */
[----:B0-----:R-:W-:-:S05]  /*876e0*/  PRMT R7, R29, 0x7772, RZ ;  /* 0x000077721d077816 */ /* 0x001fca00000000ff */
[----:B------:R0:W-:Y:S01]  /*876f0*/  @P2 STG.E.U8 desc[UR40][R4.64], R7 ;  /* 0x0000000704002986 */ /* 0x0001e2000c101128 */
[----:B------:R-:W-:Y:S02]  /*87700*/  LOP3.LUT P6, RZ, R15, 0x400000, RZ, 0xc0, !PT ;  /* 0x004000000fff7812 */ /* 0x000fe400078cc0ff */
[----:B0-----:R-:W-:-:S05]  /*87710*/  PRMT R7, R29, 0x7773, RZ ;  /* 0x000077731d077816 */ /* 0x001fca00000000ff */
[----:B------:R0:W-:Y:S01]  /*87720*/  @P3 STG.E.U8 desc[UR40][R26.64], R7 ;  /* 0x000000071a003986 */ /* 0x0001e2000c101128 */
[----:B------:R-:W-:Y:S02]  /*87730*/  LOP3.LUT P0, RZ, R15, 0x800000, RZ, 0xc0, !PT ;  /* 0x008000000fff7812 */ /* 0x000fe4000780c0ff */
[----:B0-----:R-:W-:-:S05]  /*87740*/  PRMT R7, R18, 0x7770, RZ ;  /* 0x0000777012077816 */ /* 0x001fca00000000ff */
[----:B------:R0:W-:Y:S02]  /*87750*/  @P4 STG.E.U8 desc[UR40][R24.64], R7 ;  /* 0x0000000718004986 */ /* 0x0001e4000c101128 */
[----:B0-----:R-:W-:-:S05]  /*87760*/  PRMT R7, R18, 0x7771, RZ ;  /* 0x0000777112077816 */ /* 0x001fca00000000ff */
[----:B---3--:R0:W-:Y:S02]  /*87770*/  @P5 STG.E.U8 desc[UR40][R20.64], R7 ;  /* 0x0000000714005986 */ /* 0x0081e4000c101128 */
[----:B0-----:R-:W-:-:S05]  /*87780*/  PRMT R7, R18, 0x7772, RZ ;  /* 0x0000777212077816 */ /* 0x001fca00000000ff */
[----:B------:R0:W-:Y:S02]  /*87790*/  @P6 STG.E.U8 desc[UR40][R22.64], R7 ;  /* 0x0000000716006986 */ /* 0x0001e4000c101128 */
[----:B0-----:R-:W-:-:S05]  /*877a0*/  PRMT R7, R18, 0x7773, RZ ;  /* 0x0000777312077816 */ /* 0x001fca00000000ff */
[----:B----4-:R0:W-:Y:S04]  /*877b0*/  @P0 STG.E.U8 desc[UR40][R16.64], R7 ;  /* 0x0000000710000986 */ /* 0x0101e8000c101128 */
[----:B0-----:R-:W3:Y:S04]  /*877c0*/  LDL.LU.64 R16, [R1+0x2780] ;  /* 0x0027800001107983 */ /* 0x001ee80000300a00 */
[----:B------:R-:W4:Y:S04]  /*877d0*/  LDL.LU.64 R20, [R1+0x1088] ;  /* 0x0010880001147983 */ /* 0x000f280000300a00 */
[----:B------:R-:W4:Y:S04]  /*877e0*/  LDL.LU.64 R28, [R1+0x1080] ;  /* 0x00108000011c7983 */ /* 0x000f280000300a00 */
[----:B------:R-:W4:Y:S04]  /*877f0*/  LDL.LU.64 R8, [R1+0x1078] ;  /* 0x0010780001087983 */ /* 0x000f280000300a00 */
[----:B------:R-:W4:Y:S01]  /*87800*/  LDL.LU R18, [R1+0x1d8] ;  /* 0x0001d80001127983 */ /* 0x000f220000300800 */
[----:B--2---:R-:W-:-:S02]  /*87810*/  LOP3.LUT R2, R2, 0xdfffffff, RZ, 0xc0, !PT ;  /* 0xdfffffff02027812 */ /* 0x004fc400078ec0ff */
[----:B------:R-:W-:Y:S01]  /*87820*/  LOP3.LUT P4, RZ, R15, 0x1000000, RZ, 0xc0, !PT ;  /* 0x010000000fff7812 */ /* 0x000fe2000788c0ff */
[----:B------:R-:W2:Y:S04]  /*87830*/  LDL.LU.64 R4, [R1+0x1068] ;  /* 0x0010680001047983 */ /* 0x000ea80000300a00 */
[----:B------:R-:W2:Y:S04]  /*87840*/  LDL.LU.64 R26, [R1+0x1050] ;  /* 0x00105000011a7983 */ /* 0x000ea80000300a00 */
[----:B------:R-:W2:Y:S04]  /*87850*/  LDL.LU.64 R24, [R1+0x1048] ;  /* 0x0010480001187983 */ /* 0x000ea80000300a00 */
[----:B------:R-:W2:Y:S01]  /*87860*/  LDL.LU R23, [R1+0x1c8] ;  /* 0x0001c80001177983 */ /* 0x000ea20000300800 */
[----:B---3--:R-:W-:-:S13]  /*87870*/  LOP3.LUT P1, RZ, R16, 0x10, RZ, 0xc0, !PT ;  /* 0x0000001010ff7812 */ /* 0x008fda000782c0ff */
[----:B------:R-:W-:Y:S02]  /*87880*/  @P1 LOP3.LUT R2, R2, 0x20000000, RZ, 0xfc, !PT ;  /* 0x2000000002021812 */ /* 0x000fe400078efcff */
[----:B------:R-:W-:Y:S02]  /*87890*/  LOP3.LUT P1, RZ, R16, 0x8, RZ, 0xc0, !PT ;  /* 0x0000000810ff7812 */ /* 0x000fe4000782c0ff */
[----:B------:R-:W-:-:S11]  /*878a0*/  LOP3.LUT R2, R2, 0xbfffffff, RZ, 0xc0, !PT ;  /* 0xbfffffff02027812 */ /* 0x000fd600078ec0ff */
[----:B------:R-:W-:Y:S02]  /*878b0*/  @P1 LOP3.LUT R2, R2, 0x40000000, RZ, 0xfc, !PT ;  /* 0x4000000002021812 */ /* 0x000fe400078efcff */
[----:B------:R-:W-:Y:S02]  /*878c0*/  LOP3.LUT P1, RZ, R16, 0x4, RZ, 0xc0, !PT ;  /* 0x0000000410ff7812 */ /* 0x000fe4000782c0ff */
[----:B------:R-:W-:Y:S02]  /*878d0*/  LOP3.LUT R2, R2, 0x7fffffff, RZ, 0xc0, !PT ;  /* 0x7fffffff02027812 */ /* 0x000fe400078ec0ff */
[----:B----4-:R-:W-:-:S09]  /*878e0*/  PRMT R7, R18, 0x7770, RZ ;  /* 0x0000777012077816 */ /* 0x010fd200000000ff */
[----:B------:R-:W-:Y:S01]  /*878f0*/  @P1 LOP3.LUT R2, R2, 0x80000000, RZ, 0xfc, !PT ;  /* 0x8000000002021812 */ /* 0x000fe200078efcff */
[----:B------:R0:W-:Y:S04]  /*87900*/  @P4 STG.E.U8 desc[UR40][R20.64], R7 ;  /* 0x0000000714004986 */ /* 0x0001e8000c101128 */
[----:B------:R3:W-:Y:S04]  /*87910*/  STL.64 [R1+0x2770], R2 ;  /* 0x0027700201007387 */ /* 0x0007e80000100a00 */
[----:B------:R-:W-:Y:S04]  /*87920*/  STL.64 [R1+0x25a8], R14 ;  /* 0x0025a80e01007387 */ /* 0x000fe80000100a00 */
[----:B0-----:R-:W4:Y:S04]  /*87930*/  LDL.LU.64 R20, [R1+0x1040] ;  /* 0x0010400001147983 */ /* 0x001f280000300a00 */
[----:B---3--:R-:W3:Y:S01]  /*87940*/  LDL.LU.64 R2, [R1+0x1030] ;  /* 0x0010300001027983 */ /* 0x008ee20000300a00 */
[----:B------:R-:W-:-:S02]  /*87950*/  LOP3.LUT P1, RZ, R16, 0x2, RZ, 0xc0, !PT ;  /* 0x0000000210ff7812 */ /* 0x000fc4000782c0ff */
        /* <DEDUP_REMOVED lines=16> */
[----:B------:R-:W-:Y:S04]  /*87a60*/  @P5 STG.E.U8 desc[UR40][R28.64], R7 ;  /* 0x000000071c005986 */ /* 0x000fe8000c101128 */
[----:B---3--:R0:W-:Y:S04]  /*87a70*/  STL.64 [R1+0x2778], R2 ;  /* 0x0027780201007387 */ /* 0x0081e80000100a00 */
[----:B0-----:R-:W3:Y:S01]  /*87a80*/  LDL.LU.64 R2, [R1+0x1038] ;  /* 0x0010380001027983 */ /* 0x001ee20000300a00 */
[----:B------:R-:W-:-:S02]  /*87a90*/  LOP3.LUT R0, R0, 0xffffffef, RZ, 0xc0, !PT ;  /* 0xffffffef00007812 */ /* 0x000fc400078ec0ff */
[----:B------:R-:W-:Y:S01]  /*87aa0*/  PRMT R7, R18, 0x7772, RZ ;  /* 0x0000777212077816 */ /* 0x000fe200000000ff */
[----:B------:R-:W3:Y:S01]  /*87ab0*/  LDL.LU R28, [R1+0x1b8] ;  /* 0x0001b800011c7983 */ /* 0x000ee20000300800 */
[----:B------:R-:W-:Y:S02]  /*87ac0*/  @P1 LOP3.LUT R0, R0, 0x10, RZ, 0xfc, !PT ;  /* 0x0000001000001812 */ /* 0x000fe400078efcff */
[----:B------:R-:W-:Y:S01]  /*87ad0*/  LOP3.LUT P1, RZ, R15, 0x10000000, RZ, 0xc0, !PT ;  /* 0x100000000fff7812 */ /* 0x000fe2000782c0ff */
[----:B------:R0:W-:Y:S04]  /*87ae0*/  @P6 STG.E.U8 desc[UR40][R8.64], R7 ;  /* 0x0000000708006986 */ /* 0x0001e8000c101128 */
[----:B------:R-:W3:Y:S04]  /*87af0*/  LDL.LU.64 R14, [R1+0x1020] ;  /* 0x00102000010e7983 */ /* 0x000ee80000300a00 */
[----:B------:R-:W3:Y:S04]  /*87b00*/  LDL.LU R29, [R1+0x1ec] ;  /* 0x0001ec00011d7983 */ /* 0x000ee80000300800 */
[----:B------:R-:W3:Y:S04]  /*87b10*/  LDL.LU.64 R12, [R1+0x1010] ;  /* 0x00101000010c7983 */ /* 0x000ee80000300a00 */
[----:B------:R-:W3:Y:S01]  /*87b20*/  LDL.LU.64 R10, [R1+0x1000] ;  /* 0x00100000010a7983 */ /* 0x000ee20000300a00 */
[----:B0-----:R-:W-:-:S03]  /*87b30*/  PRMT R7, R18, 0x7773, RZ ;  /* 0x0000777312077816 */ /* 0x001fc600000000ff */
[----:B------:R-:W3:Y:S04]  /*87b40*/  LDL.LU.64 R8, [R1+0xff8] ;  /* 0x000ff80001087983 */ /* 0x000ee80000300a00 */
[----:B------:R-:W3:Y:S04]  /*87b50*/  LDL.LU R18, [R1+0x1dc] ;  /* 0x0001dc0001127983 */ /* 0x000ee80000300800 */
[----:B--2---:R0:W-:Y:S02]  /*87b60*/  @P0 STG.E.U8 desc[UR40][R4.64], R7 ;  /* 0x0000000704000986 */ /* 0x0041e4000c101128 */
[----:B0-----:R-:W-:-:S02]  /*87b70*/  PRMT R7, R23, 0x7770, RZ ;  /* 0x0000777017077816 */ /* 0x001fc400000000ff */
[----:B------:R-:W2:Y:S04]  /*87b80*/  LDL.LU.64 R4, [R1+0xff0] ;  /* 0x000ff00001047983 */ /* 0x000ea80000300a00 */
[----:B------:R0:W-:Y:S01]  /*87b90*/  @P1 STG.E.U8 desc[UR40][R26.64], R7 ;  /* 0x000000071a001986 */ /* 0x0001e2000c101128 */
[C---:B------:R-:W-:Y:S02]  /*87ba0*/  LOP3.LUT P1, RZ, R0.reuse, 0x10, RZ, 0xc0, !PT ;  /* 0x0000001000ff7812 */ /* 0x040fe4000782c0ff */
[----:B0-----:R-:W-:Y:S01]  /*87bb0*/  PRMT R7, R23, 0x7771, RZ ;  /* 0x0000777117077816 */ /* 0x001fe200000000ff */
[----:B------:R-:W2:Y:S10]  /*87bc0*/  LDL.LU.64 R26, [R1+0xfe8] ;  /* 0x000fe800011a7983 */ /* 0x000eb40000300a00 */
[----:B------:R0:W-:Y:S01]  /*87bd0*/  @P1 STG.E.U8 desc[UR40][R24.64], R7 ;  /* 0x0000000718001986 */ /* 0x0001e2000c101128 */
[----:B------:R-:W-:-:S02]  /*87be0*/  LOP3.LUT P1, RZ, R0, 0x8, RZ, 0xc0, !PT ;  /* 0x0000000800ff7812 */ /* 0x000fc4000782c0ff */
[----:B0-----:R-:W-:Y:S01]  /*87bf0*/  PRMT R7, R23, 0x7772, RZ ;  /* 0x0000777217077816 */ /* 0x001fe200000000ff */
[----:B------:R-:W2:Y:S10]  /*87c00*/  LDL.LU.64 R24, [R1+0xfe0] ;  /* 0x000fe00001187983 */ /* 0x000eb40000300a00 */
[----:B----4-:R0:W-:Y:S01]  /*87c10*/  @P1 STG.E.U8 desc[UR40][R20.64], R7 ;  /* 0x0000000714001986 */ /* 0x0101e2000c101128 */
[----:B------:R-:W-:-:S02]  /*87c20*/  LOP3.LUT P1, RZ, R0, 0x4, RZ, 0xc0, !PT ;  /* 0x0000000400ff7812 */ /* 0x000fc4000782c0ff */
[----:B0-----:R-:W-:Y:S01]  /*87c30*/  PRMT R7, R23, 0x7773, RZ ;  /* 0x0000777317077816 */ /* 0x001fe200000000ff */
[----:B------:R-:W4:Y:S04]  /*87c40*/  LDL.LU.64 R20, [R1+0xfd8] ;  /* 0x000fd80001147983 */ /* 0x000f280000300a00 */
[----:B------:R-:W2:Y:S06]  /*87c50*/  LDL.LU.64 R22, [R1+0xfd0] ;  /* 0x000fd00001167983 */ /* 0x000eac0000300a00 */
[----:B---3--:R0:W-:Y:S04]  /*87c60*/  @P1 STG.E.U8 desc[UR40][R2.64], R7 ;  /* 0x0000000702001986 */ /* 0x0081e8000c101128 */
[----:B0-----:R-:W3:Y:S01]  /*87c70*/  LDL.LU.64 R2, [R1+0x2778] ;  /* 0x0027780001027983 */ /* 0x001ee20000300a00 */
[----:B------:R-:W-:-:S02]  /*87c80*/  LOP3.LUT P1, RZ, R0, 0x2, RZ, 0xc0, !PT ;  /* 0x0000000200ff7812 */ /* 0x000fc4000782c0ff */
[----:B------:R-:W-:-:S11]  /*87c90*/  PRMT R7, R28, 0x7770, RZ ;  /* 0x000077701c077816 */ /* 0x000fd600000000ff */
[----:B---3--:R0:W-:Y:S04]  /*87ca0*/  @P1 STG.E.U8 desc[UR40][R2.64], R7 ;  /* 0x0000000702001986 */ /* 0x0081e8000c101128 */
[----:B0-----:R-:W3:Y:S04]  /*87cb0*/  LDL.LU.64 R2, [R1+0x2770] ;  /* 0x0027700001027983 */ /* 0x001ee80000300a00 */
[----:B------:R0:W-:Y:S04]  /*87cc0*/  STL [R1+0x2644], R6 ;  /* 0x0026440601007387 */ /* 0x0001e80000100800 */
[----:B0-----:R-:W2:Y:S01]  /*87cd0*/  LDL.LU.64 R6, [R1+0x1028] ;  /* 0x0010280001067983 */ /* 0x001ea20000300a00 */
[----:B------:R-:W-:-:S02]  /*87ce0*/  LOP3.LUT P1, RZ, R0, 0x1, RZ, 0xc0, !PT ;  /* 0x0000000100ff7812 */ /* 0x000fc4000782c0ff */
[----:B------:R-:W-:Y:S02]  /*87cf0*/  PRMT R0, R28, 0x7771, RZ ;  /* 0x000077711c007816 */ /* 0x000fe400000000ff */
[C---:B------:R-:W-:Y:S02]  /*87d00*/  LOP3.LUT P2, RZ, R16.reuse, 0x20, RZ, 0xc0, !PT ;  /* 0x0000002010ff7812 */ /* 0x040fe4000784c0ff */
[C---:B------:R-:W-:Y:S02]  /*87d10*/  LOP3.LUT P3, RZ, R16.reuse, 0x40, RZ, 0xc0, !PT ;  /* 0x0000004010ff7812 */ /* 0x040fe4000786c0ff */
[C---:B------:R-:W-:Y:S02]  /*87d20*/  LOP3.LUT P4, RZ, R16.reuse, 0x80, RZ, 0xc0, !PT ;  /* 0x0000008010ff7812 */ /* 0x040fe4000788c0ff */
[C---:B------:R-:W-:Y:S02]  /*87d30*/  LOP3.LUT P5, RZ, R16.reuse, 0x100, RZ, 0xc0, !PT ;  /* 0x0000010010ff7812 */ /* 0x040fe400078ac0ff */
[----:B------:R-:W-:-:S02]  /*87d40*/  LOP3.LUT P6, RZ, R16, 0x200, RZ, 0xc0, !PT ;  /* 0x0000020010ff7812 */ /* 0x000fc400078cc0ff */
[----:B------:R-:W-:Y:S01]  /*87d50*/  LOP3.LUT P0, RZ, R16, 0x400, RZ, 0xc0, !PT ;  /* 0x0000040010ff7812 */ /* 0x000fe2000780c0ff */
[----:B--2---:R0:W-:Y:S01]  /*87d60*/  @P1 STG.E.U8 desc[UR40][R6.64], R0 ;  /* 0x0000000006001986 */ /* 0x0041e2000c101128 */
[----:B---3--:R-:W-:Y:S02]  /*87d70*/  LOP3.LUT P1, RZ, R2, 0x80000000, RZ, 0xc0, !PT ;  /* 0x8000000002ff7812 */ /* 0x008fe4000782c0ff */
[----:B0-----:R-:W-:-:S11]  /*87d80*/  PRMT R0, R28, 0x7772, RZ ;  /* 0x000077721c007816 */ /* 0x001fd600000000ff */
        /* <DEDUP_REMOVED lines=8> */
[----:B------:R0:W-:Y:S02]  /*87e10*/  @P2 STG.E.U8 desc[UR40][R8.64], R0 ;  /* 0x0000000008002986 */ /* 0x0001e4000c101128 */
[----:B0-----:R-:W-:-:S05]  /*87e20*/  PRMT R0, R29, 0x7772, RZ ;  /* 0x000077721d007816 */ /* 0x001fca00000000ff */
[----:B------:R0:W-:Y:S02]  /*87e30*/  @P3 STG.E.U8 desc[UR40][R4.64], R0 ;  /* 0x0000000004003986 */ /* 0x0001e4000c101128 */
[----:B0-----:R-:W-:-:S05]  /*87e40*/  PRMT R0, R29, 0x7773, RZ ;  /* 0x000077731d007816 */ /* 0x001fca00000000ff */
[----:B------:R0:W-:Y:S02]  /*87e50*/  @P4 STG.E.U8 desc[UR40][R26.64], R0 ;  /* 0x000000001a004986 */ /* 0x0001e4000c101128 */
[----:B0-----:R-:W-:-:S05]  /*87e60*/  PRMT R0, R18, 0x7770, RZ ;  /* 0x0000777012007816 */ /* 0x001fca00000000ff */
[----:B------:R0:W-:Y:S02]  /*87e70*/  @P5 STG.E.U8 desc[UR40][R24.64], R0 ;  /* 0x0000000018005986 */ /* 0x0001e4000c101128 */
[C---:B0-----:R-:W-:Y:S02]  /*87e80*/  PRMT R0, R18.reuse, 0x7771, RZ ;  /* 0x0000777112007816 */ /* 0x041fe400000000ff */
[----:B------:R-:W2:Y:S04]  /*87e90*/  LDL.LU.64 R24, [R1+0xfc0] ;  /* 0x000fc00001187983 */ /* 0x000ea80000300a00 */
[----:B----4-:R0:W-:Y:S02]  /*87ea0*/  @P6 STG.E.U8 desc[UR40][R20.64], R0 ;  /* 0x0000000014006986 */ /* 0x0101e4000c101128 */
[----:B0-----:R-:W-:-:S02]  /*87eb0*/  PRMT R0, R18, 0x7772, RZ ;  /* 0x0000777212007816 */ /* 0x001fc400000000ff */
[----:B------:R-:W3:Y:S04]  /*87ec0*/  LDL.LU.64 R20, [R1+0xfb0] ;  /* 0x000fb00001147983 */ /* 0x000ee80000300a00 */
[----:B------:R-:W4:Y:S04]  /*87ed0*/  LDL.LU.64 R4, [R1+0xfa8] ;  /* 0x000fa80001047983 */ /* 0x000f280000300a00 */
[----:B------:R-:W3:Y:S04]  /*87ee0*/  LDL.LU.64 R28, [R1+0xfa0] ;  /* 0x000fa000011c7983 */ /* 0x000ee80000300a00 */
[----:B------:R0:W-:Y:S04]  /*87ef0*/  @P0 STG.E.U8 desc[UR40][R22.64], R0 ;  /* 0x0000000016000986 */ /* 0x0001e8000c101128 */
[----:B0-----:R-:W3:Y:S01]  /*87f00*/  LDL.LU R22, [R1+0x1cc] ;  /* 0x0001cc0001167983 */ /* 0x001ee20000300800 */
[----:B------:R-:W-:-:S02]  /*87f10*/  LOP3.LUT P4, RZ, R16, 0x800, RZ, 0xc0, !PT ;  /* 0x0000080010ff7812 */ /* 0x000fc4000788c0ff */
[----:B------:R-:W-:Y:S02]  /*87f20*/  LOP3.LUT P5, RZ, R16, 0x1000, RZ, 0xc0, !PT ;  /* 0x0000100010ff7812 */ /* 0x000fe400078ac0ff */
[----:B------:R-:W-:Y:S01]  /*87f30*/  PRMT R0, R18, 0x7773, RZ ;  /* 0x0000777312007816 */ /* 0x000fe200000000ff */
[----:B------:R-:W4:Y:S04]  /*87f40*/  LDL.LU.64 R26, [R1+0xf98] ;  /* 0x000f9800011a7983 */ /* 0x000f280000300a00 */
[----:B------:R-:W4:Y:S04]  /*87f50*/  LDL.LU R23, [R1+0x1bc] ;  /* 0x0001bc0001177983 */ /* 0x000f280000300800 */
[----:B--2---:R0:W-:Y:S04]  /*87f60*/  @P4 STG.E.U8 desc[UR40][R24.64], R0 ;  /* 0x0000000018004986 */ /* 0x0041e8000c101128 */
[----:B0-----:R-:W2:Y:S01]  /*87f70*/  LDL.LU.64 R24, [R1+0xf90] ;  /* 0x000f900001187983 */ /* 0x001ea20000300a00 */
[----:B---3--:R-:W-:-:S05]  /*87f80*/  PRMT R0, R22, 0x7770, RZ ;  /* 0x0000777016007816 */ /* 0x008fca00000000ff */
[----:B------:R0:W-:Y:S04]  /*87f90*/  @P5 STG.E.U8 desc[UR40][R20.64], R0 ;  /* 0x0000000014005986 */ /* 0x0001e8000c101128 */
[----:B0-----:R-:W3:Y:S04]  /*87fa0*/  LDL.LU.64 R20, [R1+0xf88] ;  /* 0x000f880001147983 */ /* 0x001ee80000300a00 */
[----:B------:R-:W2:Y:S04]  /*87fb0*/  LDL.LU R18, [R1+0x1a0] ;  /* 0x0001a00001127983 */ /* 0x000ea80000300800 */
[----:B------:R-:W2:Y:S04]  /*87fc0*/  LDL.LU.64 R6, [R1+0xf50] ;  /* 0x000f500001067983 */ /* 0x000ea80000300a00 */
[----:B--2---:R0:W-:Y:S04]  /*87fd0*/  STL.64 [R1+0x2760], R6 ;  /* 0x0027600601007387 */ /* 0x0041e80000100a00 */
[----:B0-----:R-:W2:Y:S01]  /*87fe0*/  LDL.LU.64 R6, [R1+0xf70] ;  /* 0x000f700001067983 */ /* 0x001ea20000300a00 */
        /* <DEDUP_REMOVED lines=16> */
[----:B------:R-:W-:Y:S01]  /*880f0*/  LOP3.LUT R2, R2, 0xfbffffff, RZ, 0xc0, !PT ;  /* 0xfbffffff02027812 */ /* 0x000fe200078ec0ff */
[----:B--2---:R0:W-:Y:S04]  /*88100*/  STL.64 [R1+0x2768], R6 ;  /* 0x0027680601007387 */ /* 0x0041e80000100a00 */
[----:B0-----:R-:W2:Y:S06]  /*88110*/  LDL.LU.64 R6, [R1+0xf80] ;  /* 0x000f800001067983 */ /* 0x001eac0000300a00 */
[----:B------:R-:W-:-:S02]  /*88120*/  @P1 LOP3.LUT R2, R2, 0x4000000, RZ, 0xfc, !PT ;  /* 0x0400000002021812 */ /* 0x000fc400078efcff */
[C---:B------:R-:W-:Y:S02]  /*88130*/  LOP3.LUT P1, RZ, R16.reuse, 0x20000, RZ, 0xc0, !PT ;  /* 0x0002000010ff7812 */ /* 0x040fe4000782c0ff */
[C---:B------:R-:W-:Y:S02]  /*88140*/  LOP3.LUT P6, RZ, R16.reuse, 0x2000, RZ, 0xc0, !PT ;  /* 0x0000200010ff7812 */ /* 0x040fe400078cc0ff */
[----:B------:R-:W-:Y:S02]  /*88150*/  LOP3.LUT P0, RZ, R16, 0x4000, RZ, 0xc0, !PT ;  /* 0x0000400010ff7812 */ /* 0x000fe4000780c0ff */
[----:B------:R-:W-:Y:S02]  /*88160*/  LOP3.LUT R2, R2, 0xf7ffffff, RZ, 0xc0, !PT ;  /* 0xf7ffffff02027812 */ /* 0x000fe400078ec0ff */
[----:B------:R-:W-:Y:S01]  /*88170*/  PRMT R0, R22, 0x7771, RZ ;  /* 0x0000777116007816 */ /* 0x000fe200000000ff */
[----:B------:R-:W2:Y:S04]  /*88180*/  LDL.LU.64 R14, [R1+0xf48] ;  /* 0x000f4800010e7983 */ /* 0x000ea80000300a00 */
[----:B------:R-:W2:Y:S04]  /*88190*/  LDL.LU.64 R12, [R1+0xf40] ;  /* 0x000f4000010c7983 */ /* 0x000ea80000300a00 */
[----:B------:R-:W2:Y:S04]  /*881a0*/  LDL.LU.64 R10, [R1+0xf38] ;  /* 0x000f3800010a7983 */ /* 0x000ea80000300a00 */
[----:B------:R-:W2:Y:S01]  /*881b0*/  LDL.LU.64 R8, [R1+0xf30] ;  /* 0x000f300001087983 */ /* 0x000ea20000300a00 */
[----:B------:R-:W-:-:S02]  /*881c0*/  @P1 LOP3.LUT R2, R2, 0x8000000, RZ, 0xfc, !PT ;  /* 0x0800000002021812 */ /* 0x000fc400078efcff */
[----:B------:R-:W-:Y:S02]  /*881d0*/  LOP3.LUT P1, RZ, R16, 0x10000, RZ, 0xc0, !PT ;  /* 0x0001000010ff7812 */ /* 0x000fe4000782c0ff */
[----:B------:R-:W-:Y:S01]  /*881e0*/  LOP3.LUT R2, R2, 0xefffffff, RZ, 0xc0, !PT ;  /* 0xefffffff02027812 */ /* 0x000fe200078ec0ff */
[----:B----4-:R0:W-:Y:S10]  /*881f0*/  @P6 STG.E.U8 desc[UR40][R4.64], R0 ;  /* 0x0000000004006986 */ /* 0x0101f4000c101128 */
[----:B------:R-:W-:-:S02]  /*88200*/  @P1 LOP3.LUT R2, R2, 0x10000000, RZ, 0xfc, !PT ;  /* 0x1000000002021812 */ /* 0x000fc400078efcff */
[----:B------:R-:W-:Y:S02]  /*88210*/  LOP3.LUT P1, RZ, R16, 0x8000, RZ, 0xc0, !PT ;  /* 0x0000800010ff7812 */ /* 0x000fe4000782c0ff */
[C---:B0-----:R-:W-:Y:S01]  /*88220*/  PRMT R0, R22.reuse, 0x7772, RZ ;  /* 0x0000777216007816 */ /* 0x041fe200000000ff */
[----:B------:R-:W4:Y:S04]  /*88230*/  LDL.LU.64 R4, [R1+0xf28] ;  /* 0x000f280001047983 */ /* 0x000f280000300a00 */
[----:B------:R0:W-:Y:S02]  /*88240*/  @P0 STG.E.U8 desc[UR40][R28.64], R0 ;  /* 0x000000001c000986 */ /* 0x0001e4000c101128 */
[----:B0-----:R-:W-:Y:S02]  /*88250*/  PRMT R0, R22, 0x7773, RZ ;  /* 0x0000777316007816 */ /* 0x001fe400000000ff */
[----:B------:R-:W4:Y:S04]  /*88260*/  LDL.LU R22, [R1+0x180] ;  /* 0x0001800001167983 */ /* 0x000f280000300800 */
[----:B------:R0:W-:Y:S01]  /*88270*/  @P1 STG.E.U8 desc[UR40][R26.64], R0 ;  /* 0x000000001a001986 */ /* 0x0001e2000c101128 */
[----:B------:R-:W-:-:S03]  /*88280*/  LOP3.LUT P1, RZ, R2, 0x10000000, RZ, 0xc0, !PT ;  /* 0x1000000002ff7812 */ /* 0x000fc6000782c0ff */
[----:B------:R-:W4:Y:S01]  /*88290*/  LDL.LU.64 R28, [R1+0xf20] ;  /* 0x000f2000011c7983 */ /* 0x000f220000300a00 */
[----:B0-----:R-:W-:-:S03]  /*882a0*/  PRMT R0, R23, 0x7770, RZ ;  /* 0x0000777017007816 */ /* 0x001fc600000000ff */
[----:B------:R-:W4:Y:S06]  /*882b0*/  LDL.LU.64 R26, [R1+0xf10] ;  /* 0x000f1000011a7983 */ /* 0x000f2c0000300a00 */
[----:B------:R0:W-:Y:S01]  /*882c0*/  @P1 STG.E.U8 desc[UR40][R24.64], R0 ;  /* 0x0000000018001986 */ /* 0x0001e2000c101128 */
[C---:B------:R-:W-:Y:S02]  /*882d0*/  LOP3.LUT P1, RZ, R2.reuse, 0x8000000, RZ, 0xc0, !PT ;  /* 0x0800000002ff7812 */ /* 0x040fe4000782c0ff */
[----:B0-----:R-:W-:Y:S01]  /*882e0*/  PRMT R0, R23, 0x7771, RZ ;  /* 0x0000777117007816 */ /* 0x001fe200000000ff */
[----:B------:R-:W4:Y:S10]  /*882f0*/  LDL.LU.64 R24, [R1+0xf00] ;  /* 0x000f000001187983 */ /* 0x000f340000300a00 */
[----:B---3--:R0:W-:Y:S01]  /*88300*/  @P1 STG.E.U8 desc[UR40][R20.64], R0 ;  /* 0x0000000014001986 */ /* 0x0081e2000c101128 */
[----:B------:R-:W-:-:S02]  /*88310*/  LOP3.LUT P1, RZ, R2, 0x4000000, RZ, 0xc0, !PT ;  /* 0x0400000002ff7812 */ /* 0x000fc4000782c0ff */
[----:B0-----:R-:W-:Y:S01]  /*88320*/  PRMT R0, R23, 0x7772, RZ ;  /* 0x0000777217007816 */ /* 0x001fe200000000ff */
[----:B------:R-:W3:Y:S10]  /*88330*/  LDL.LU.64 R20, [R1+0xef8] ;  /* 0x000ef80001147983 */ /* 0x000ef40000300a00 */
[----:B--2---:R0:W-:Y:S04]  /*88340*/  @P1 STG.E.U8 desc[UR40][R6.64], R0 ;  /* 0x0000000006001986 */ /* 0x0041e8000c101128 */
[----:B0-----:R-:W2:Y:S01]  /*88350*/  LDL.LU.64 R6, [R1+0x2768] ;  /* 0x0027680001067983 */ /* 0x001ea20000300a00 */
[----:B------:R-:W-:-:S02]  /*88360*/  LOP3.LUT P1, RZ, R2, 0x2000000, RZ, 0xc0, !PT ;  /* 0x0200000002ff7812 */ /* 0x000fc4000782c0ff */
        /* <DEDUP_REMOVED lines=8> */
[C---:B------:R-:W-:Y:S02]  /*883f0*/  LOP3.LUT P5, RZ, R16.reuse, 0x8000000, RZ, 0xc0, !PT ;  /* 0x0800000010ff7812 */ /* 0x040fe400078ac0ff */
[C---:B------:R-:W-:Y:S02]  /*88400*/  LOP3.LUT P6, RZ, R16.reuse, 0x10000000, RZ, 0xc0, !PT ;  /* 0x1000000010ff7812 */ /* 0x040fe400078cc0ff */
[----:B------:R-:W-:Y:S01]  /*88410*/  LOP3.LUT P0, RZ, R16, 0x20000000, RZ, 0xc0, !PT ;  /* 0x2000000010ff7812 */ /* 0x000fe2000780c0ff */
[----:B--2---:R0:W-:Y:S01]  /*88420*/  @P1 STG.E.U8 desc[UR40][R6.64], R0 ;  /* 0x0000000006001986 */ /* 0x0041e2000c101128 */
[----:B------:R-:W-:Y:S02]  /*88430*/  LOP3.LUT P1, RZ, R2, 0x800000, RZ, 0xc0, !PT ;  /* 0x0080000002ff7812 */ /* 0x000fe4000782c0ff */
        /* <DEDUP_REMOVED lines=11> */
[----:B----4-:R0:W-:Y:S02]  /*884f0*/  @P3 STG.E.U8 desc[UR40][R4.64], R0 ;  /* 0x0000000004003986 */ /* 0x0101e4000c101128 */
[----:B0-----:R-:W-:-:S05]  /*88500*/  PRMT R0, R17, 0x7772, RZ ;  /* 0x0000777211007816 */ /* 0x001fca00000000ff */
[----:B------:R0:W-:Y:S02]  /*88510*/  @P4 STG.E.U8 desc[UR40][R28.64], R0 ;  /* 0x000000001c004986 */ /* 0x0001e4000c101128 */
[----:B0-----:R-:W-:Y:S02]  /*88520*/  PRMT R0, R17, 0x7773, RZ ;  /* 0x0000777311007816 */ /* 0x001fe400000000ff */
[----:B------:R-:W2:Y:S04]  /*88530*/  LDL.LU R17, [R1+0x2758] ;  /* 0x0027580001117983 */ /* 0x000ea80000300800 */
[----:B------:R0:W-:Y:S02]  /*88540*/  @P5 STG.E.U8 desc[UR40][R26.64], R0 ;  /* 0x000000001a005986 */ /* 0x0001e4000c101128 */
[----:B0-----:R-:W-:-:S02]  /*88550*/  PRMT R0, R22, 0x7770, RZ ;  /* 0x0000777016007816 */ /* 0x001fc400000000ff */
[----:B------:R-:W4:Y:S04]  /*88560*/  LDL.LU.64 R26, [R1+0xef0] ;  /* 0x000ef000011a7983 */ /* 0x000f280000300a00 */
[----:B------:R0:W-:Y:S02]  /*88570*/  @P6 STG.E.U8 desc[UR40][R24.64], R0 ;  /* 0x0000000018006986 */ /* 0x0001e4000c101128 */
[----:B0-----:R-:W-:-:S05]  /*88580*/  PRMT R0, R22, 0x7771, RZ ;  /* 0x0000777116007816 */ /* 0x001fca00000000ff */
[----:B---3--:R0:W-:Y:S04]  /*88590*/  @P0 STG.E.U8 desc[UR40][R20.64], R0 ;  /* 0x0000000014000986 */ /* 0x0081e8000c101128 */
[----:B0-----:R-:W3:Y:S01]  /*885a0*/  LDL.LU.64 R20, [R1+0xee8] ;  /* 0x000ee80001147983 */ /* 0x001ee20000300a00 */
[C---:B------:R-:W-:Y:S02]  /*885b0*/  LOP3.LUT P4, RZ, R16.reuse, 0x40000000, RZ, 0xc0, !PT ;  /* 0x4000000010ff7812 */ /* 0x040fe4000788c0ff */
[----:B------:R-:W-:Y:S02]  /*885c0*/  LOP3.LUT P5, RZ, R16, 0x80000000, RZ, 0xc0, !PT ;  /* 0x8000000010ff7812 */ /* 0x000fe400078ac0ff */
[----:B------:R-:W-:Y:S01]  /*885d0*/  PRMT R0, R22, 0x7772, RZ ;  /* 0x0000777216007816 */ /* 0x000fe200000000ff */
[----:B------:R-:W-:-:S02]  /*885e0*/  IMAD.MOV.U32 R23, RZ, RZ, R19 ;  /* 0x000000ffff177224 */ /* 0x000fc400078e0013 */
[----:B------:R-:W2:Y:S04]  /*885f0*/  LDL.LU.64 R18, [R1+0xee0] ;  /* 0x000ee00001127983 */ /* 0x000ea80000300a00 */
[----:B------:R-:W2:Y:S04]  /*88600*/  LDL.LU.64 R4, [R1+0xed8] ;  /* 0x000ed80001047983 */ /* 0x000ea80000300a00 */
[----:B------:R-:W2:Y:S04]  /*88610*/  LDL.LU.64 R28, [R1+0xed0] ;  /* 0x000ed000011c7983 */ /* 0x000ea80000300a00 */
[----:B------:R-:W2:Y:S04]  /*88620*/  LDL.LU R24, [R1+0x170] ;  /* 0x0001700001187983 */ /* 0x000ea80000300800 */
[----:B----4-:R0:W-:Y:S02]  /*88630*/  @P4 STG.E.U8 desc[UR40][R26.64], R0 ;  /* 0x000000001a004986 */ /* 0x0101e4000c101128 */
[----:B0-----:R-:W-:-:S02]  /*88640*/  PRMT R0, R22, 0x7773, RZ ;  /* 0x0000777316007816 */ /* 0x001fc400000000ff */
[----:B------:R-:W4:Y:S04]  /*88650*/  LDL.LU.64 R26, [R1+0xec0] ;  /* 0x000ec000011a7983 */ /* 0x000f280000300a00 */
[----:B------:R-:W2:Y:S04]  /*88660*/  LDL.LU R16, [R1+0x1a4] ;  /* 0x0001a40001107983 */ /* 0x000ea80000300800 */
[----:B---3--:R0:W-:Y:S02]  /*88670*/  @P5 STG.E.U8 desc[UR40][R20.64], R0 ;  /* 0x0000000014005986 */ /* 0x0081e4000c101128 */
[----:B0-----:R-:W-:-:S02]  /*88680*/  IMAD.MOV.U32 R21, RZ, RZ, R23 ;  /* 0x000000ffff157224 */ /* 0x001fc400078e0017 */
[----:B------:R-:W3:Y:S04]  /*88690*/  LDL.LU.64 R22, [R1+0xea0] ;  /* 0x000ea00001167983 */ /* 0x000ee80000300a00 */
[----:B---3--:R0:W-:Y:S04]  /*886a0*/  STL.64 [R1+0x2748], R22 ;  /* 0x0027481601007387 */ /* 0x0081e80000100a00 */
[----:B0-----:R-:W3:Y:S01]  /*886b0*/  LDL.LU.64 R22, [R1+0xea8] ;  /* 0x000ea80001167983 */ /* 0x001ee20000300a00 */
[----:B--2---:R-:W-:Y:S02]  /*886c0*/  LOP3.LUT P1, RZ, R17, 0x400, RZ, 0xc0, !PT ;  /* 0x0000040011ff7812 */ /* 0x004fe4000782c0ff */
        /* <DEDUP_REMOVED lines=15> */
[----:B---3--:R0:W-:Y:S04]  /*887c0*/  STL.64 [R1+0x2750], R22 ;  /* 0x0027501601007387 */ /* 0x0081e80000100a00 */
[----:B0-----:R-:W2:Y:S01]  /*887d0*/  LDL.LU.64 R22, [R1+0xeb0] ;  /* 0x000eb00001167983 */ /* 0x001ea20000300a00 */
[----:B------:R-:W-:-:S07]  /*887e0*/  LOP3.LUT R2, R2, 0xfffbffff, RZ, 0xc0, !PT ;  /* 0xfffbffff02027812 */ /* 0x000fce00078ec0ff */
[----:B------:R-:W-:Y:S02]  /*887f0*/  @P1 LOP3.LUT R2, R2, 0x40000, RZ, 0xfc, !PT ;  /* 0x0004000002021812 */ /* 0x000fe400078efcff */
[C---:B------:R-:W-:Y:S02]  /*88800*/  LOP3.LUT P1, RZ, R17.reuse, 0x10, RZ, 0xc0, !PT ;  /* 0x0000001011ff7812 */ /* 0x040fe4000782c0ff */
[----:B------:R-:W-:Y:S02]  /*88810*/  LOP3.LUT R2, R2, 0xfff7ffff, RZ, 0xc0, !PT ;  /* 0xfff7ffff02027812 */ /* 0x000fe400078ec0ff */
[----:B------:R-:W-:-:S09]  /*88820*/  LOP3.LUT P6, RZ, R17, 0x1, RZ, 0xc0, !PT ;  /* 0x0000000111ff7812 */ /* 0x000fd200078cc0ff */
[----:B------:R-:W-:Y:S02]  /*88830*/  @P1 LOP3.LUT R2, R2, 0x80000, RZ, 0xfc, !PT ;  /* 0x0008000002021812 */ /* 0x000fe400078efcff */
[C---:B------:R-:W-:Y:S02]  /*88840*/  LOP3.LUT P1, RZ, R17.reuse, 0x8, RZ, 0xc0, !PT ;  /* 0x0000000811ff7812 */ /* 0x040fe4000782c0ff */
[----:B------:R-:W-:Y:S02]  /*88850*/  LOP3.LUT P0, RZ, R17, 0x2, RZ, 0xc0, !PT ;  /* 0x0000000211ff7812 */ /* 0x000fe4000780c0ff */
[----:B------:R-:W-:Y:S02]  /*88860*/  PRMT R0, R24, 0x7770, RZ ;  /* 0x0000777018007816 */ /* 0x000fe400000000ff */
[----:B------:R-:W-:-:S03]  /*88870*/  LOP3.LUT R2, R2, 0xffefffff, RZ, 0xc0, !PT ;  /* 0xffefffff02027812 */ /* 0x000fc600078ec0ff */
[----:B------:R0:W-:Y:S04]  /*88880*/  @P6 STG.E.U8 desc[UR40][R18.64], R0 ;  /* 0x0000000012006986 */ /* 0x0001e8000c101128 */
[----:B------:R-:W-:Y:S02]  /*88890*/  @P1 LOP3.LUT R2, R2, 0x100000, RZ, 0xfc, !PT ;  /* 0x0010000002021812 */ /* 0x000fe400078efcff */
[----:B------:R-:W-:Y:S02]  /*888a0*/  LOP3.LUT P1, RZ, R17, 0x4, RZ, 0xc0, !PT ;  /* 0x0000000411ff7812 */ /* 0x000fe4000782c0ff */
[C---:B0-----:R-:W-:Y:S01]  /*888b0*/  PRMT R0, R24.reuse, 0x7771, RZ ;  /* 0x0000777118007816 */ /* 0x041fe200000000ff */
[----:B------:R-:W3:Y:S04]  /*888c0*/  LDL.LU.64 R18, [R1+0xe98] ;  /* 0x000e980001127983 */ /* 0x000ee80000300a00 */
[----:B------:R-:W3:Y:S04]  /*888d0*/  LDL.LU R25, [R1+0x194] ;  /* 0x0001940001197983 */ /* 0x000ee80000300800 */
[----:B------:R-:W3:Y:S04]  /*888e0*/  LDL.LU.64 R6, [R1+0xe90] ;  /* 0x000e900001067983 */ /* 0x000ee80000300a00 */
[----:B------:R-:W3:Y:S04]  /*888f0*/  LDL.LU.64 R14, [R1+0xe88] ;  /* 0x000e8800010e7983 */ /* 0x000ee80000300a00 */
[----:B------:R0:W-:Y:S04]  /*88900*/  @P0 STG.E.U8 desc[UR40][R4.64], R0 ;  /* 0x0000000004000986 */ /* 0x0001e8000c101128 */
[----:B------:R-:W3:Y:S04]  /*88910*/  LDL.LU R20, [R1+0x184] ;  /* 0x0001840001147983 */ /* 0x000ee80000300800 */
[----:B------:R-:W3:Y:S04]  /*88920*/  LDL.LU.64 R12, [R1+0xe80] ;  /* 0x000e8000010c7983 */ /* 0x000ee80000300a00 */
[----:B------:R-:W3:Y:S04]  /*88930*/  LDL.LU.64 R10, [R1+0xe70] ;  /* 0x000e7000010a7983 */ /* 0x000ee80000300a00 */
[----:B------:R-:W3:Y:S01]  /*88940*/  LDL.LU.64 R8, [R1+0xe58] ;  /* 0x000e580001087983 */ /* 0x000ee20000300a00 */
[----:B0-----:R-:W-:-:S03]  /*88950*/  PRMT R0, R24, 0x7772, RZ ;  /* 0x0000777218007816 */ /* 0x001fc600000000ff */
[----:B------:R-:W3:Y:S04]  /*88960*/  LDL.LU.64 R4, [R1+0xe50] ;  /* 0x000e500001047983 */ /* 0x000ee80000300a00 */
[----:B------:R0:W-:Y:S01]  /*88970*/  @P1 STG.E.U8 desc[UR40][R28.64], R0 ;  /* 0x000000001c001986 */ /* 0x0001e2000c101128 */
[----:B------:R-:W-:Y:S02]  /*88980*/  LOP3.LUT P1, RZ, R2, 0x100000, RZ, 0xc0, !PT ;  /* 0x0010000002ff7812 */ /* 0x000fe4000782c0ff */
[----:B0-----:R-:W-:Y:S01]  /*88990*/  PRMT R0, R24, 0x7773, RZ ;  /* 0x0000777318007816 */ /* 0x001fe200000000ff */
[----:B------:R-:W3:Y:S10]  /*889a0*/  LDL.LU.64 R28, [R1+0xe48] ;  /* 0x000e4800011c7983 */ /* 0x000ef40000300a00 */
[----:B----4-:R0:W-:Y:S01]  /*889b0*/  @P1 STG.E.U8 desc[UR40][R26.64], R0 ;  /* 0x000000001a001986 */ /* 0x0101e2000c101128 */
[----:B------:R-:W-:-:S02]  /*889c0*/  LOP3.LUT P1, RZ, R2, 0x80000, RZ, 0xc0, !PT ;  /* 0x0008000002ff7812 */ /* 0x000fc4000782c0ff */
[----:B0-----:R-:W-:Y:S01]  /*889d0*/  PRMT R0, R16, 0x7770, RZ ;  /* 0x0000777010007816 */ /* 0x001fe200000000ff */
[----:B------:R-:W4:Y:S04]  /*889e0*/  LDL.LU.64 R26, [R1+0xe40] ;  /* 0x000e4000011a7983 */ /* 0x000f280000300a00 */
[----:B------:R-:W3:Y:S06]  /*889f0*/  LDL.LU R24, [R1+0x174] ;  /* 0x0001740001187983 */ /* 0x000eec0000300800 */
        /* <DEDUP_REMOVED lines=16> */
[----:B---3--:R0:W-:Y:S04]  /*88b00*/  @P1 STG.E.U8 desc[UR40][R18.64], R0 ;  /* 0x0000000012001986 */ /* 0x0081e8000c101128 */
[----:B0-----:R-:W3:Y:S01]  /*88b10*/  LDL.LU.64 R18, [R1+0x2738] ;  /* 0x0027380001127983 */ /* 0x001ee20000300a00 */
        /* <DEDUP_REMOVED lines=18> */
[----:B------:R0:W-:Y:S02]  /*88c40*/  @P5 STG.E.U8 desc[UR40][R28.64], R0 ;  /* 0x000000001c005986 */ /* 0x0001e4000c101128 */
[----:B0-----:R-:W-:-:S05]  /*88c50*/  PRMT R0, R20, 0x7773, RZ ;  /* 0x0000777314007816 */ /* 0x001fca00000000ff */
[----:B----4-:R0:W-:Y:S02]  /*88c60*/  @P6 STG.E.U8 desc[UR40][R26.64], R0 ;  /* 0x000000001a006986 */ /* 0x0101e4000c101128 */
[----:B0-----:R-:W-:Y:S01]  /*88c70*/  PRMT R0, R24, 0x7770, RZ ;  /* 0x0000777018007816 */ /* 0x001fe200000000ff */
[----:B------:R-:W-:-:S04]  /*88c80*/  IMAD.MOV.U32 R25, RZ, RZ, R21 ;  /* 0x000000ffff197224 */ /* 0x000fc800078e0015 */
[----:B---3--:R0:W-:Y:S04]  /*88c90*/  @P0 STG.E.U8 desc[UR40][R18.64], R0 ;  /* 0x0000000012000986 */ /* 0x0081e8000c101128 */
[----:B0-----:R-:W3:Y:S04]  /*88ca0*/  LDL.LU.64 R18, [R1+0x2730] ;  /* 0x0027300001127983 */ /* 0x001ee80000300a00 */
[----:B------:R-:W4:Y:S04]  /*88cb0*/  LDL.LU.64 R26, [R1+0xe30] ;  /* 0x000e3000011a7983 */ /* 0x000f280000300a00 */
[----:B------:R-:W2:Y:S01]  /*88cc0*/  LDL.LU.64 R20, [R1+0xe28] ;  /* 0x000e280001147983 */ /* 0x000ea20000300a00 */
[----:B------:R-:W-:-:S02]  /*88cd0*/  LOP3.LUT P1, RZ, R17, 0x20000000, RZ, 0xc0, !PT ;  /* 0x2000000011ff7812 */ /* 0x000fc4000782c0ff */
[----:B------:R-:W-:Y:S02]  /*88ce0*/  LOP3.LUT R2, R2, 0xffffffdf, RZ, 0xc0, !PT ;  /* 0xffffffdf02027812 */ /* 0x000fe400078ec0ff */
[C---:B------:R-:W-:Y:S02]  /*88cf0*/  LOP3.LUT P4, RZ, R17.reuse, 0x20000, RZ, 0xc0, !PT ;  /* 0x0002000011ff7812 */ /* 0x040fe4000788c0ff */
[C---:B------:R-:W-:Y:S02]  /*88d00*/  LOP3.LUT P5, RZ, R17.reuse, 0x40000, RZ, 0xc0, !PT ;  /* 0x0004000011ff7812 */ /* 0x040fe400078ac0ff */
[----:B------:R-:W-:Y:S02]  /*88d10*/  PRMT R0, R24, 0x7771, RZ ;  /* 0x0000777118007816 */ /* 0x000fe400000000ff */
[----:B------:R-:W-:Y:S01]  /*88d20*/  LOP3.LUT P6, RZ, R17, 0x80000, RZ, 0xc0, !PT ;  /* 0x0008000011ff7812 */ /* 0x000fe200078cc0ff */
[----:B------:R-:W2:Y:S04]  /*88d30*/  LDL.LU.64 R4, [R1+0xe08] ;  /* 0x000e080001047983 */ /* 0x000ea80000300a00 */
[----:B------:R-:W2:Y:S01]  /*88d40*/  LDL.LU.64 R28, [R1+0xe00] ;  /* 0x000e0000011c7983 */ /* 0x000ea20000300a00 */
[----:B------:R-:W-:-:S02]  /*88d50*/  @P1 LOP3.LUT R2, R2, 0x20, RZ, 0xfc, !PT ;  /* 0x0000002002021812 */ /* 0x000fc400078efcff */
        /* <DEDUP_REMOVED lines=19> */
[----:B------:R-:W-:Y:S02]  /*88e90*/  LOP3.LUT R2, R2, 0xffffefff, RZ, 0xc0, !PT ;  /* 0xffffefff02027812 */ /* 0x000fe400078ec0ff */
[C---:B------:R-:W-:Y:S02]  /*88ea0*/  LOP3.LUT P0, RZ, R17.reuse, 0x100000, RZ, 0xc0, !PT ;  /* 0x0010000011ff7812 */ /* 0x040fe4000780c0ff */
[C---:B------:R-:W-:Y:S02]  /*88eb0*/  LOP3.LUT P2, RZ, R17.reuse, 0x40000000, RZ, 0xc0, !PT ;  /* 0x4000000011ff7812 */ /* 0x040fe4000784c0ff */
[----:B------:R-:W-:-:S05]  /*88ec0*/  LOP3.LUT P3, RZ, R17, 0x80000000, RZ, 0xc0, !PT ;  /* 0x8000000011ff7812 */ /* 0x000fca000786c0ff */
[----:B------:R-:W-:Y:S02]  /*88ed0*/  @P1 LOP3.LUT R2, R2, 0x1000, RZ, 0xfc, !PT ;  /* 0x0000100002021812 */ /* 0x000fe400078efcff */
[----:B------:R-:W-:Y:S01]  /*88ee0*/  LOP3.LUT P1, RZ, R17, 0x200000, RZ, 0xc0, !PT ;  /* 0x0020000011ff7812 */ /* 0x000fe2000782c0ff */
[----:B----4-:R0:W-:Y:S02]  /*88ef0*/  @P4 STG.E.U8 desc[UR40][R26.64], R0 ;  /* 0x000000001a004986 */ /* 0x0101e4000c101128 */
[C---:B0-----:R-:W-:Y:S02]  /*88f00*/  PRMT R0, R24.reuse, 0x7772, RZ ;  /* 0x0000777218007816 */ /* 0x041fe400000000ff */
[----:B------:R-:W4:Y:S04]  /*88f10*/  LDL.LU.64 R26, [R1+0xdf8] ;  /* 0x000df800011a7983 */ /* 0x000f280000300a00 */
[----:B------:R-:W3:Y:S04]  /*88f20*/  LDL.LU R8, [R1+0x198] ;  /* 0x0001980001087983 */ /* 0x000ee80000300800 */
[----:B--2---:R0:W-:Y:S02]  /*88f30*/  @P5 STG.E.U8 desc[UR40][R20.64], R0 ;  /* 0x0000000014005986 */ /* 0x0041e4000c101128 */
[----:B0-----:R-:W-:-:S02]  /*88f40*/  PRMT R0, R24, 0x7773, RZ ;  /* 0x0000777318007816 */ /* 0x001fc400000000ff */
[----:B------:R-:W2:Y:S04]  /*88f50*/  LDL.LU.64 R20, [R1+0xdf0] ;  /* 0x000df00001147983 */ /* 0x000ea80000300a00 */
[----:B------:R0:W-:Y:S04]  /*88f60*/  @P6 STG.E.U8 desc[UR40][R22.64], R0 ;  /* 0x0000000016006986 */ /* 0x0001e8000c101128 */
[----:B0-----:R-:W2:Y:S04]  /*88f70*/  LDL.LU R22, [R1+0x2728] ;  /* 0x0027280001167983 */ /* 0x001ea80000300800 */
[----:B------:R-:W2:Y:S04]  /*88f80*/  LDL.LU.64 R16, [R1+0xdd8] ;  /* 0x000dd80001107983 */ /* 0x000ea80000300a00 */
[----:B--2---:R0:W-:Y:S04]  /*88f90*/  STL.64 [R1+0x2718], R16 ;  /* 0x0027181001007387 */ /* 0x0041e80000100a00 */
[----:B0-----:R-:W2:Y:S01]  /*88fa0*/  LDL.LU.64 R16, [R1+0xde0] ;  /* 0x000de00001107983 */ /* 0x001ea20000300a00 */
[----:B------:R-:W-:-:S05]  /*88fb0*/  PRMT R0, R25, 0x7770, RZ ;  /* 0x0000777019007816 */ /* 0x000fca00000000ff */
[----:B------:R0:W-:Y:S02]  /*88fc0*/  @P0 STG.E.U8 desc[UR40][R4.64], R0 ;  /* 0x0000000004000986 */ /* 0x0001e4000c101128 */
[----:B0-----:R-:W-:-:S05]  /*88fd0*/  PRMT R0, R25, 0x7771, RZ ;  /* 0x0000777119007816 */ /* 0x001fca00000000ff */
[----:B------:R-:W-:Y:S01]  /*88fe0*/  @P1 STG.E.U8 desc[UR40][R28.64], R0 ;  /* 0x000000001c001986 */ /* 0x000fe2000c101128 */
[----:B------:R-:W-:-:S03]  /*88ff0*/  LOP3.LUT P1, RZ, R2, 0x1000, RZ, 0xc0, !PT ;  /* 0x0000100002ff7812 */ /* 0x000fc6000782c0ff */
[----:B--2---:R0:W-:Y:S04]  /*89000*/  STL.64 [R1+0x2720], R16 ;  /* 0x0027201001007387 */ /* 0x0041e80000100a00 */
[----:B0-----:R-:W2:Y:S01]  /*89010*/  LDL.LU.64 R16, [R1+0xde8] ;  /* 0x000de80001107983 */ /* 0x001ea20000300a00 */
[----:B------:R-:W-:-:S03]  /*89020*/  PRMT R0, R25, 0x7772, RZ ;  /* 0x0000777219007816 */ /* 0x000fc600000000ff */
[----:B------:R-:W2:Y:S04]  /*89030*/  LDL.LU.64 R6, [R1+0xdc8] ;  /* 0x000dc80001067983 */ /* 0x000ea80000300a00 */
[----:B------:R-:W2:Y:S04]  /*89040*/  LDL.LU R9, [R1+0x188] ;  /* 0x0001880001097983 */ /* 0x000ea80000300800 */
[----:B------:R-:W2:Y:S04]  /*89050*/  LDL.LU.64 R14, [R1+0xdb8] ;  /* 0x000db800010e7983 */ /* 0x000ea80000300a00 */
[----:B----4-:R0:W-:Y:S01]  /*89060*/  @P1 STG.E.U8 desc[UR40][R26.64], R0 ;  /* 0x000000001a001986 */ /* 0x0101e2000c101128 */
[----:B------:R-:W-:-:S03]  /*89070*/  LOP3.LUT P1, RZ, R2, 0x800, RZ, 0xc0, !PT ;  /* 0x0000080002ff7812 */ /* 0x000fc6000782c0ff */
[----:B------:R-:W4:Y:S04]  /*89080*/  LDL.LU.64 R12, [R1+0xdb0] ;  /* 0x000db000010c7983 */ /* 0x000f280000300a00 */
[----:B------:R-:W4:Y:S04]  /*89090*/  LDL.LU R23, [R1+0x178] ;  /* 0x0001780001177983 */ /* 0x000f280000300800 */
[----:B------:R-:W4:Y:S04]  /*890a0*/  LDL.LU.64 R10, [R1+0xda8] ;  /* 0x000da800010a7983 */ /* 0x000f280000300a00 */
[----:B------:R-:W4:Y:S04]  /*890b0*/  LDL.LU.64 R4, [R1+0xda0] ;  /* 0x000da00001047983 */ /* 0x000f280000300a00 */
[----:B------:R-:W4:Y:S01]  /*890c0*/  LDL.LU.64 R28, [R1+0xd98] ;  /* 0x000d9800011c7983 */ /* 0x000f220000300a00 */
[----:B0-----:R-:W-:-:S03]  /*890d0*/  IMAD.MOV.U32 R0, RZ, RZ, R25 ;  /* 0x000000ffff007224 */ /* 0x001fc600078e0019 */
[----:B------:R-:W4:Y:S04]  /*890e0*/  LDL.LU.64 R26, [R1+0xd90] ;  /* 0x000d9000011a7983 */ /* 0x000f280000300a00 */
[----:B------:R-:W4:Y:S01]  /*890f0*/  LDL.LU.64 R24, [R1+0xd88] ;  /* 0x000d880001187983 */ /* 0x000f220000300a00 */
[----:B------:R-:W-:-:S05]  /*89100*/  PRMT R0, R0, 0x7773, RZ ;  /* 0x0000777300007816 */ /* 0x000fca00000000ff */
[----:B------:R3:W-:Y:S01]  /*89110*/  @P1 STG.E.U8 desc[UR40][R20.64], R0 ;  /* 0x0000000014001986 */ /* 0x0007e2000c101128 */
[----:B------:R-:W-:Y:S02]  /*89120*/  LOP3.LUT P1, RZ, R2, 0x400, RZ, 0xc0, !PT ;  /* 0x0000040002ff7812 */ /* 0x000fe4000782c0ff */
[----:B---3--:R-:W-:Y:S01]  /*89130*/  PRMT R0, R8, 0x7770, RZ ;  /* 0x0000777008007816 */ /* 0x008fe200000000ff */
        /* <DEDUP_REMOVED lines=33> */
[----:B0-----:R-:W-:Y:S02]  /*89350*/  PRMT R0, R23, 0x7773, RZ ;  /* 0x0000777317007816 */ /* 0x001fe400000000ff */
[----:B------:R-:W2:Y:S04]  /*89360*/  LDL.LU.64 R24, [R1+0xd58] ;  /* 0x000d580001187983 */ /* 0x000ea80000300a00 */
[----:B---3--:R0:W-:Y:S04]  /*89370*/  @P0 STG.E.U8 desc[UR40][R20.64], R0 ;  /* 0x0000000014000986 */ /* 0x0081e8000c101128 */
[----:B0-----:R-:W3:Y:S04]  /*89380*/  LDL.LU.64 R20, [R1+0xd50] ;  /* 0x000d500001147983 */ /* 0x001ee80000300a00 */
[----:B------:R-:W4:Y:S04]  /*89390*/  LDL.LU.64 R8, [R1+0xd48] ;  /* 0x000d480001087983 */ /* 0x000f280000300a00 */
[----:B------:R-:W2:Y:S01]  /*893a0*/  LDL.LU R26, [R1+0x1ac] ;  /* 0x0001ac00011a7983 */ /* 0x000ea20000300800 */
[----:B------:R-:W-:-:S02]  /*893b0*/  LOP3.LUT P4, RZ, R18, 0x10, RZ, 0xc0, !PT ;  /* 0x0000001012ff7812 */ /* 0x000fc4000788c0ff */
[----:B------:R-:W-:Y:S01]  /*893c0*/  LOP3.LUT P5, RZ, R18, 0x20, RZ, 0xc0, !PT ;  /* 0x0000002012ff7812 */ /* 0x000fe200078ac0ff */
[----:B------:R-:W3:Y:S01]  /*893d0*/  LDL.LU.64 R4, [R1+0xd40] ;  /* 0x000d400001047983 */ /* 0x000ee20000300a00 */
[----:B------:R-:W-:-:S03]  /*893e0*/  IMAD.MOV.U32 R23, RZ, RZ, R19 ;  /* 0x000000ffff177224 */ /* 0x000fc600078e0013 */
[----:B------:R-:W3:Y:S04]  /*893f0*/  LDL.LU.64 R28, [R1+0xd38] ;  /* 0x000d3800011c7983 */ /* 0x000ee80000300a00 */
[----:B------:R-:W3:Y:S01]  /*89400*/  LDL.LU R19, [R1+0x19c] ;  /* 0x00019c0001137983 */ /* 0x000ee20000300800 */
[----:B--2---:R-:W-:-:S05]  /*89410*/  PRMT R0, R26, 0x7770, RZ ;  /* 0x000077701a007816 */ /* 0x004fca00000000ff */
[----:B------:R0:W-:Y:S02]  /*89420*/  @P4 STG.E.U8 desc[UR40][R24.64], R0 ;  /* 0x0000000018004986 */ /* 0x0001e4000c101128 */
[----:B0-----:R-:W-:Y:S02]  /*89430*/  PRMT R0, R26, 0x7771, RZ ;  /* 0x000077711a007816 */ /* 0x001fe400000000ff */
[----:B------:R-:W2:Y:S04]  /*89440*/  LDL.LU.64 R24, [R1+0xd30] ;  /* 0x000d300001187983 */ /* 0x000ea80000300a00 */
[----:B---3--:R0:W-:Y:S04]  /*89450*/  @P5 STG.E.U8 desc[UR40][R20.64], R0 ;  /* 0x0000000014005986 */ /* 0x0081e8000c101128 */
        /* <DEDUP_REMOVED lines=40> */
[----:B0-----:R-:W-:Y:S01]  /*896e0*/  PRMT R0, R26, 0x7773, RZ ;  /* 0x000077731a007816 */ /* 0x001fe200000000ff */
[----:B------:R-:W4:Y:S04]  /*896f0*/  LDL.LU.64 R8, [R1+0xcd8] ;  /* 0x000cd80001087983 */ /* 0x000f280000300a00 */
[----:B------:R-:W4:Y:S04]  /*89700*/  LDL.LU R26, [R1+0x160] ;  /* 0x00016000011a7983 */ /* 0x000f280000300800 */
[----:B------:R0:W-:Y:S02]  /*89710*/  @P0 STG.E.U8 desc[UR40][R4.64], R0 ;  /* 0x0000000004000986 */ /* 0x0001e4000c101128 */
[----:B0-----:R-:W-:-:S02]  /*89720*/  PRMT R0, R19, 0x7770, RZ ;  /* 0x0000777013007816 */ /* 0x001fc400000000ff */
[----:B------:R-:W4:Y:S04]  /*89730*/  LDL.LU.64 R4, [R1+0xcc8] ;  /* 0x000cc80001047983 */ /* 0x000f280000300a00 */
[----:B------:R0:W-:Y:S01]  /*89740*/  @P1 STG.E.U8 desc[UR40][R28.64], R0 ;  /* 0x000000001c001986 */ /* 0x0001e2000c101128 */
[C---:B------:R-:W-:Y:S02]  /*89750*/  LOP3.LUT P1, RZ, R2.reuse, 0x10, RZ, 0xc0, !PT ;  /* 0x0000001002ff7812 */ /* 0x040fe4000782c0ff */
[----:B0-----:R-:W-:Y:S01]  /*89760*/  PRMT R0, R19, 0x7771, RZ ;  /* 0x0000777113007816 */ /* 0x001fe200000000ff */
[----:B------:R-:W4:Y:S10]  /*89770*/  LDL.LU.64 R28, [R1+0xcb8] ;  /* 0x000cb800011c7983 */ /* 0x000f340000300a00 */
[----:B------:R0:W-:Y:S01]  /*89780*/  @P1 STG.E.U8 desc[UR40][R24.64], R0 ;  /* 0x0000000018001986 */ /* 0x0001e2000c101128 */
[----:B------:R-:W-:-:S02]  /*89790*/  LOP3.LUT P1, RZ, R2, 0x8, RZ, 0xc0, !PT ;  /* 0x0000000802ff7812 */ /* 0x000fc4000782c0ff */
[----:B0-----:R-:W-:Y:S01]  /*897a0*/  PRMT R0, R19, 0x7772, RZ ;  /* 0x0000777213007816 */ /* 0x001fe200000000ff */
[----:B------:R-:W4:Y:S10]  /*897b0*/  LDL.LU.64 R24, [R1+0xcb0] ;  /* 0x000cb00001187983 */ /* 0x000f340000300a00 */
[----:B---3--:R0:W-:Y:S01]  /*897c0*/  @P1 STG.E.U8 desc[UR40][R20.64], R0 ;  /* 0x0000000014001986 */ /* 0x0081e2000c101128 */
[----:B------:R-:W-:-:S02]  /*897d0*/  LOP3.LUT P1, RZ, R2, 0x4, RZ, 0xc0, !PT ;  /* 0x0000000402ff7812 */ /* 0x000fc4000782c0ff */
[----:B0-----:R-:W-:Y:S01]  /*897e0*/  PRMT R0, R19, 0x7773, RZ ;  /* 0x0000777313007816 */ /* 0x001fe200000000ff */
[----:B------:R-:W3:Y:S04]  /*897f0*/  LDL.LU.64 R20, [R1+0xca8] ;  /* 0x000ca80001147983 */ /* 0x000ee80000300a00 */
        /* <DEDUP_REMOVED lines=23> */
[----:B---3--:R-:W-:-:S11]  /*89970*/  PRMT R0, R19, 0x7770, RZ ;  /* 0x0000777013007816 */ /* 0x008fd600000000ff */
[----:B------:R0:W-:Y:S02]  /*89980*/  @P1 STG.E.U8 desc[UR40][R12.64], R0 ;  /* 0x000000000c001986 */ /* 0x0001e4000c101128 */
[----:B0-----:R-:W-:-:S05]  /*89990*/  PRMT R0, R19, 0x7771, RZ ;  /* 0x0000777113007816 */ /* 0x001fca00000000ff */
[----:B------:R0:W-:Y:S02]  /*899a0*/  @P2 STG.E.U8 desc[UR40][R10.64], R0 ;  /* 0x000000000a002986 */ /* 0x0001e4000c101128 */
[----:B0-----:R-:W-:-:S05]  /*899b0*/  PRMT R0, R19, 0x7772, RZ ;  /* 0x0000777213007816 */ /* 0x001fca00000000ff */
[----:B----4-:R0:W-:Y:S02]  /*899c0*/  @P3 STG.E.U8 desc[UR40][R8.64], R0 ;  /* 0x0000000008003986 */ /* 0x0101e4000c101128 */
[----:B0-----:R-:W-:Y:S02]  /*899d0*/  PRMT R0, R19, 0x7773, RZ ;  /* 0x0000777313007816 */ /* 0x001fe400000000ff */
[----:B------:R-:W2:Y:S04]  /*899e0*/  LDL.LU R19, [R1+0x26f8] ;  /* 0x0026f80001137983 */ /* 0x000ea80000300800 */
[----:B------:R0:W-:Y:S02]  /*899f0*/  @P4 STG.E.U8 desc[UR40][R4.64], R0 ;  /* 0x0000000004004986 */ /* 0x0001e4000c101128 */
[----:B0-----:R-:W-:-:S05]  /*89a00*/  PRMT R0, R26, 0x7770, RZ ;  /* 0x000077701a007816 */ /* 0x001fca00000000ff */
[----:B------:R0:W-:Y:S02]  /*89a10*/  @P5 STG.E.U8 desc[UR40][R28.64], R0 ;  /* 0x000000001c005986 */ /* 0x0001e4000c101128 */
[----:B0-----:R-:W-:-:S05]  /*89a20*/  PRMT R0, R26, 0x7771, RZ ;  /* 0x000077711a007816 */ /* 0x001fca00000000ff */
[----:B------:R0:W-:Y:S02]  /*89a30*/  @P6 STG.E.U8 desc[UR40][R24.64], R0 ;  /* 0x0000000018006986 */ /* 0x0001e4000c101128 */
[----:B0-----:R-:W-:Y:S02]  /*89a40*/  PRMT R0, R26, 0x7772, RZ ;  /* 0x000077721a007816 */ /* 0x001fe400000000ff */
[----:B------:R-:W3:Y:S04]  /*89a50*/  LDL.LU.64 R24, [R1+0xca0] ;  /* 0x000ca00001187983 */ /* 0x000ee80000300a00 */
[----:B------:R0:W-:Y:S04]  /*89a60*/  @P0 STG.E.U8 desc[UR40][R20.64], R0 ;  /* 0x0000000014000986 */ /* 0x0001e8000c101128 */
[----:B0-----:R-:W4:Y:S04]  /*89a70*/  LDL.LU.64 R20, [R1+0xc98] ;  /* 0x000c980001147983 */ /* 0x001f280000300a00 */
[----:B------:R-:W2:Y:S04]  /*89a80*/  LDL.LU.64 R8, [R1+0xc90] ;  /* 0x000c900001087983 */ /* 0x000ea80000300a00 */
[----:B------:R-:W2:Y:S04]  /*89a90*/  LDL.LU.64 R4, [R1+0xc88] ;  /* 0x000c880001047983 */ /* 0x000ea80000300a00 */
[----:B------:R-:W2:Y:S01]  /*89aa0*/  LDL.LU R27, [R1+0x150] ;  /* 0x00015000011b7983 */ /* 0x000ea20000300800 */
[----:B------:R-:W-:-:S02]  /*89ab0*/  LOP3.LUT P4, RZ, R18, 0x800000, RZ, 0xc0, !PT ;  /* 0x0080000012ff7812 */ /* 0x000fc4000788c0ff */
[----:B------:R-:W-:Y:S02]  /*89ac0*/  LOP3.LUT P5, RZ, R18, 0x1000000, RZ, 0xc0, !PT ;  /* 0x0100000012ff7812 */ /* 0x000fe400078ac0ff */
[----:B------:R-:W-:Y:S01]  /*89ad0*/  PRMT R0, R26, 0x7773, RZ ;  /* 0x000077731a007816 */ /* 0x000fe200000000ff */
[----:B------:R-:W4:Y:S04]  /*89ae0*/  LDL.LU.64 R28, [R1+0xc78] ;  /* 0x000c7800011c7983 */ /* 0x000f280000300a00 */
[----:B------:R-:W4:Y:S04]  /*89af0*/  LDL.LU R2, [R1+0x140] ;  /* 0x0001400001027983 */ /* 0x000f280000300800 */
[----:B---3--:R0:W-:Y:S04]  /*89b00*/  @P4 STG.E.U8 desc[UR40][R24.64], R0 ;  /* 0x0000000018004986 */ /* 0x0081e8000c101128 */
[----:B0-----:R-:W3:Y:S01]  /*89b10*/  LDL.LU.64 R24, [R1+0xc60] ;  /* 0x000c600001187983 */ /* 0x001ee20000300a00 */
[----:B--2---:R-:W-:-:S05]  /*89b20*/  PRMT R0, R27, 0x7770, RZ ;  /* 0x000077701b007816 */ /* 0x004fca00000000ff */
[----:B----4-:R0:W-:Y:S04]  /*89b30*/  @P5 STG.E.U8 desc[UR40][R20.64], R0 ;  /* 0x0000000014005986 */ /* 0x0101e8000c101128 */
[----:B0-----:R-:W2:Y:S04]  /*89b40*/  LDL.LU.64 R20, [R1+0xc58] ;  /* 0x000c580001147983 */ /* 0x001ea80000300a00 */
[----:B------:R-:W4:Y:S04]  /*89b50*/  LDL.LU R15, [R1+0x120] ;  /* 0x00012000010f7983 */ /* 0x000f280000300800 */
[----:B----4-:R0:W-:Y:S04]  /*89b60*/  STL [R1+0x26e8], R15 ;  /* 0x0026e80f01007387 */ /* 0x0101e80000100800 */
[----:B0-----:R-:W4:Y:S01]  /*89b70*/  LDL.LU.64 R14, [R1+0xc48] ;  /* 0x000c4800010e7983 */ /* 0x001f220000300a00 */
        /* <DEDUP_REMOVED lines=17> */
[----:B----4-:R0:W-:Y:S04]  /*89c90*/  STL.64 [R1+0x26f0], R14 ;  /* 0x0026f00e01007387 */ /* 0x0101e80000100a00 */
[----:B0-----:R-:W4:Y:S04]  /*89ca0*/  LDL.LU.64 R14, [R1+0xc50] ;  /* 0x000c5000010e7983 */ /* 0x001f280000300a00 */
[----:B------:R-:W4:Y:S02]  /*89cb0*/  LDL.LU.64 R16, [R1+0xc38] ;  /* 0x000c380001107983 */ /* 0x000f240000300a00 */
[----:B------:R-:W-:-:S02]  /*89cc0*/  @P1 LOP3.LUT R3, R3, 0x4000000, RZ, 0xfc, !PT ;  /* 0x0400000003031812 */ /* 0x000fc400078efcff */
        /* <DEDUP_REMOVED lines=11> */
[----:B0-----:R-:W-:-:S05]  /*89d80*/  PRMT R0, R27, 0x7772, RZ ;  /* 0x000077721b007816 */ /* 0x001fca00000000ff */
[----:B------:R0:W-:Y:S02]  /*89d90*/  @P0 STG.E.U8 desc[UR40][R4.64], R0 ;  /* 0x0000000004000986 */ /* 0x0001e4000c101128 */
[----:B0-----:R-:W-:-:S05]  /*89da0*/  PRMT R0, R27, 0x7773, RZ ;  /* 0x000077731b007816 */ /* 0x001fca00000000ff */
[----:B------:R0:W-:Y:S01]  /*89db0*/  @P1 STG.E.U8 desc[UR40][R28.64], R0 ;  /* 0x000000001c001986 */ /* 0x0001e2000c101128 */
[----:B------:R-:W-:Y:S02]  /*89dc0*/  LOP3.LUT P1, RZ, R3, 0x10000000, RZ, 0xc0, !PT ;  /* 0x1000000003ff7812 */ /* 0x000fe4000782c0ff */
[----:B0-----:R-:W-:-:S11]  /*89dd0*/  PRMT R0, R2, 0x7770, RZ ;  /* 0x0000777002007816 */ /* 0x001fd600000000ff */
[----:B---3--:R0:W-:Y:S01]  /*89de0*/  @P1 STG.E.U8 desc[UR40][R24.64], R0 ;  /* 0x0000000018001986 */ /* 0x0081e2000c101128 */
[----:B------:R-:W-:Y:S02]  /*89df0*/  LOP3.LUT P1, RZ, R3, 0x8000000, RZ, 0xc0, !PT ;  /* 0x0800000003ff7812 */ /* 0x000fe4000782c0ff */
[----:B0-----:R-:W-:-:S11]  /*89e00*/  PRMT R0, R2, 0x7771, RZ ;  /* 0x0000777102007816 */ /* 0x001fd600000000ff */
[----:B--2---:R0:W-:Y:S01]  /*89e10*/  @P1 STG.E.U8 desc[UR40][R20.64], R0 ;  /* 0x0000000014001986 */ /* 0x0041e2000c101128 */
[C---:B------:R-:W-:Y:S02]  /*89e20*/  LOP3.LUT P1, RZ, R3.reuse, 0x4000000, RZ, 0xc0, !PT ;  /* 0x0400000003ff7812 */ /* 0x040fe4000782c0ff */
[----:B0-----:R-:W-:Y:S01]  /*89e30*/  PRMT R0, R2, 0x7772, RZ ;  /* 0x0000777202007816 */ /* 0x001fe200000000ff */
[----:B----4-:R0:W-:Y:S10]  /*89e40*/  STL.64 [R1+0x26e0], R16 ;  /* 0x0026e01001007387 */ /* 0x0101f40000100a00 */
[----:B------:R2:W-:Y:S04]  /*89e50*/  @P1 STG.E.U8 desc[UR40][R14.64], R0 ;  /* 0x000000000e001986 */ /* 0x0005e8000c101128 */
[----:B0-----:R-:W3:Y:S04]  /*89e60*/  LDL.LU.64 R16, [R1+0xc40] ;  /* 0x000c400001107983 */ /* 0x001ee80000300a00 */
[----:B------:R-:W4:Y:S04]  /*89e70*/  LDL.LU.64 R6, [R1+0xc30] ;  /* 0x000c300001067983 */ /* 0x000f280000300a00 */
[----:B------:R-:W3:Y:S04]  /*89e80*/  LDL.LU R26, [R1+0x164] ;  /* 0x00016400011a7983 */ /* 0x000ee80000300800 */
[----:B------:R-:W3:Y:S04]  /*89e90*/  LDL.LU.64 R12, [R1+0xc20] ;  /* 0x000c2000010c7983 */ /* 0x000ee80000300a00 */
[----:B------:R-:W3:Y:S04]  /*89ea0*/  LDL.LU.64 R10, [R1+0xc10] ;  /* 0x000c1000010a7983 */ /* 0x000ee80000300a00 */
[----:B------:R-:W3:Y:S04]  /*89eb0*/  LDL.LU.64 R8, [R1+0xc08] ;  /* 0x000c080001087983 */ /* 0x000ee80000300a00 */
[----:B------:R-:W3:Y:S04]  /*89ec0*/  LDL.LU R27, [R1+0x154] ;  /* 0x00015400011b7983 */ /* 0x000ee80000300800 */
[----:B------:R-:W3:Y:S04]  /*89ed0*/  LDL.LU.64 R4, [R1+0xc00] ;  /* 0x000c000001047983 */ /* 0x000ee80000300a00 */
[----:B------:R-:W3:Y:S04]  /*89ee0*/  LDL.LU.64 R28, [R1+0xbf8] ;  /* 0x000bf800011c7983 */ /* 0x000ee80000300a00 */
[----:B------:R-:W3:Y:S04]  /*89ef0*/  LDL.LU.64 R24, [R1+0xbf0] ;  /* 0x000bf00001187983 */ /* 0x000ee80000300a00 */
[----:B------:R-:W3:Y:S04]  /*89f00*/  LDL.LU.64 R20, [R1+0xbe8] ;  /* 0x000be80001147983 */ /* 0x000ee80000300a00 */
[----:B--2---:R-:W2:Y:S01]  /*89f10*/  LDL.LU.64 R14, [R1+0x26f0] ;  /* 0x0026f000010e7983 */ /* 0x004ea20000300a00 */
[----:B------:R-:W-:-:S02]  /*89f20*/  LOP3.LUT P1, RZ, R3, 0x2000000, RZ, 0xc0, !PT ;  /* 0x0200000003ff7812 */ /* 0x000fc4000782c0ff */
[----:B------:R-:W-:-:S11]  /*89f30*/  PRMT R0, R2, 0x7773, RZ ;  /* 0x0000777302007816 */ /* 0x000fd600000000ff */
[----:B--2---:R0:W-:Y:S04]  /*89f40*/  @P1 STG.E.U8 desc[UR40][R14.64], R0 ;  /* 0x000000000e001986 */ /* 0x0041e8000c101128 */
[----:B0-----:R-:W2:Y:S01]  /*89f50*/  LDL.LU R15, [R1+0x26e8] ;  /* 0x0026e800010f7983 */ /* 0x001ea20000300800 */
[----:B------:R-:W-:Y:S02]  /*89f60*/  LOP3.LUT P1, RZ, R3, 0x1000000, RZ, 0xc0, !PT ;  /* 0x0100000003ff7812 */ /* 0x000fe4000782c0ff */
[----:B--2---:R-:W-:-:S11]  /*89f70*/  PRMT R0, R15, 0x7770, RZ ;  /* 0x000077700f007816 */ /* 0x004fd600000000ff */
[----:B---3--:R0:W-:Y:S04]  /*89f80*/  @P1 STG.E.U8 desc[UR40][R16.64], R0 ;  /* 0x0000000010001986 */ /* 0x0081e8000c101128 */
        /* <DEDUP_REMOVED lines=12> */
[----:B----4-:R0:W-:Y:S01]  /*8a050*/  @P1 STG.E.U8 desc[UR40][R6.64], R0 ;  /* 0x0000000006001986 */ /* 0x0101e2000c101128 */
        /* <DEDUP_REMOVED lines=13> */
[----:B------:R0:W-:Y:S02]  /*8a130*/  @P6 STG.E.U8 desc[UR40][R24.64], R0 ;  /* 0x0000000018006986 */ /* 0x0001e4000c101128 */
[----:B0-----:R-:W-:-:S02]  /*8a140*/  PRMT R0, R27, 0x7771, RZ ;  /* 0x000077711b007816 */ /* 0x001fc400000000ff */
[----:B------:R-:W3:Y:S04]  /*8a150*/  LDL.LU.64 R24, [R1+0xbd0] ;  /* 0x000bd00001187983 */ /* 0x000ee80000300a00 */
[----:B------:R0:W-:Y:S04]  /*8a160*/  @P0 STG.E.U8 desc[UR40][R20.64], R0 ;  /* 0x0000000014000986 */ /* 0x0001e8000c101128 */
[----:B0-----:R-:W4:Y:S04]  /*8a170*/  LDL.LU.64 R20, [R1+0xbc0] ;  /* 0x000bc00001147983 */ /* 0x001f280000300a00 */
[----:B------:R-:W4:Y:S04]  /*8a180*/  LDL.LU.64 R12, [R1+0xbb8] ;  /* 0x000bb800010c7983 */ /* 0x000f280000300a00 */
[----:B------:R-:W4:Y:S04]  /*8a190*/  LDL.LU.64 R8, [R1+0xbb0] ;  /* 0x000bb00001087983 */ /* 0x000f280000300a00 */
[----:B------:R-:W4:Y:S01]  /*8a1a0*/  LDL.LU R5, [R1+0x144] ;  /* 0x0001440001057983 */ /* 0x000f220000300800 */
[----:B------:R-:W-:-:S02]  /*8a1b0*/  LOP3.LUT P4, RZ, R19, 0x400, RZ, 0xc0, !PT ;  /* 0x0000040013ff7812 */ /* 0x000fc4000788c0ff */
[----:B------:R-:W-:Y:S02]  /*8a1c0*/  LOP3.LUT P5, RZ, R19, 0x800, RZ, 0xc0, !PT ;  /* 0x0000080013ff7812 */ /* 0x000fe400078ac0ff */
[----:B------:R-:W-:Y:S02]  /*8a1d0*/  PRMT R0, R27, 0x7772, RZ ;  /* 0x000077721b007816 */ /* 0x000fe400000000ff */
[----:B------:R-:W-:Y:S01]  /*8a1e0*/  LOP3.LUT P6, RZ, R19, 0x1000, RZ, 0xc0, !PT ;  /* 0x0000100013ff7812 */ /* 0x000fe200078cc0ff */
[----:B------:R-:W4:Y:S06]  /*8a1f0*/  LDL.LU R10, [R1+0x124] ;  /* 0x00012400010a7983 */ /* 0x000f2c0000300800 */
[----:B--2---:R0:W-:Y:S02]  /*8a200*/  @P4 STG.E.U8 desc[UR40][R28.64], R0 ;  /* 0x000000001c004986 */ /* 0x0041e4000c101128 */
[----:B0-----:R-:W-:-:S02]  /*8a210*/  PRMT R0, R27, 0x7773, RZ ;  /* 0x000077731b007816 */ /* 0x001fc400000000ff */
[----:B------:R-:W2:Y:S04]  /*8a220*/  LDL.LU.64 R28, [R1+0xba8] ;  /* 0x000ba800011c7983 */ /* 0x000ea80000300a00 */
[----:B---3--:R0:W-:Y:S04]  /*8a230*/  @P5 STG.E.U8 desc[UR40][R24.64], R0 ;  /* 0x0000000018005986 */ /* 0x0081e8000c101128 */
[----:B0-----:R-:W3:Y:S01]  /*8a240*/  LDL.LU.64 R24, [R1+0xba0] ;  /* 0x000ba00001187983 */ /* 0x001ee20000300a00 */
[----:B----4-:R-:W-:-:S05]  /*8a250*/  PRMT R0, R5, 0x7770, RZ ;  /* 0x0000777005007816 */ /* 0x010fca00000000ff */
[----:B------:R0:W-:Y:S04]  /*8a260*/  @P6 STG.E.U8 desc[UR40][R20.64], R0 ;  /* 0x0000000014006986 */ /* 0x0001e8000c101128 */
[----:B0-----:R-:W4:Y:S04]  /*8a270*/  LDL.LU.64 R20, [R1+0xb80] ;  /* 0x000b800001147983 */ /* 0x001f280000300a00 */
[----:B----4-:R0:W-:Y:S04]  /*8a280*/  STL.64 [R1+0x26d0], R20 ;  /* 0x0026d01401007387 */ /* 0x0101e80000100a00 */
        /* <DEDUP_REMOVED lines=19> */
[----:B0-----:R-:W4:Y:S06]  /*8a3c0*/  LDL.LU.64 R20, [R1+0xb98] ;  /* 0x000b980001147983 */ /* 0x001f2c0000300a00 */
[----:B------:R-:W-:-:S02]  /*8a3d0*/  @P1 LOP3.LUT R3, R3, 0x40000, RZ, 0xfc, !PT ;  /* 0x0004000003031812 */ /* 0x000fc400078efcff */
[C---:B------:R-:W-:Y:S02]  /*8a3e0*/  LOP3.LUT P1, RZ, R19.reuse, 0x10000, RZ, 0xc0, !PT ;  /* 0x0001000013ff7812 */ /* 0x040fe4000782c0ff */
[----:B------:R-:W-:Y:S02]  /*8a3f0*/  LOP3.LUT P0, RZ, R19, 0x2000, RZ, 0xc0, !PT ;  /* 0x0000200013ff7812 */ /* 0x000fe4000780c0ff */
[----:B------:R-:W-:Y:S02]  /*8a400*/  PRMT R0, R5, 0x7771, RZ ;  /* 0x0000777105007816 */ /* 0x000fe400000000ff */
[----:B------:R-:W-:Y:S01]  /*8a410*/  LOP3.LUT R3, R3, 0xfff7ffff, RZ, 0xc0, !PT ;  /* 0xfff7ffff03037812 */ /* 0x000fe200078ec0ff */
[----:B------:R-:W4:Y:S04]  /*8a420*/  LDL.LU R26, [R1+0x168] ;  /* 0x00016800011a7983 */ /* 0x000f280000300800 */
[----:B------:R-:W4:Y:S04]  /*8a430*/  LDL.LU.64 R16, [R1+0xb60] ;  /* 0x000b600001107983 */ /* 0x000f280000300a00 */
[----:B------:R-:W4:Y:S04]  /*8a440*/  LDL.LU.64 R6, [R1+0xb58] ;  /* 0x000b580001067983 */ /* 0x000f280000300a00 */
[----:B------:R-:W4:Y:S04]  /*8a450*/  LDL.LU R27, [R1+0x158] ;  /* 0x00015800011b7983 */ /* 0x000f280000300800 */
[----:B------:R-:W4:Y:S01]  /*8a460*/  LDL.LU.64 R14, [R1+0xb50] ;  /* 0x000b5000010e7983 */ /* 0x000f220000300a00 */
[----:B------:R-:W-:-:S02]  /*8a470*/  @P1 LOP3.LUT R3, R3, 0x80000, RZ, 0xfc, !PT ;  /* 0x0008000003031812 */ /* 0x000fc400078efcff */
[----:B------:R-:W-:Y:S02]  /*8a480*/  LOP3.LUT P1, RZ, R19, 0x8000, RZ, 0xc0, !PT ;  /* 0x0000800013ff7812 */ /* 0x000fe4000782c0ff */
[----:B------:R-:W-:Y:S01]  /*8a490*/  LOP3.LUT R3, R3, 0xffefffff, RZ, 0xc0, !PT ;  /* 0xffefffff03037812 */ /* 0x000fe200078ec0ff */
[----:B------:R0:W-:Y:S10]  /*8a4a0*/  @P0 STG.E.U8 desc[UR40][R12.64], R0 ;  /* 0x000000000c000986 */ /* 0x0001f4000c101128 */
[----:B------:R-:W-:-:S02]  /*8a4b0*/  @P1 LOP3.LUT R3, R3, 0x100000, RZ, 0xfc, !PT ;  /* 0x0010000003031812 */ /* 0x000fc400078efcff */
[----:B------:R-:W-:Y:S02]  /*8a4c0*/  LOP3.LUT P1, RZ, R19, 0x4000, RZ, 0xc0, !PT ;  /* 0x0000400013ff7812 */ /* 0x000fe4000782c0ff */
[----:B0-----:R-:W-:Y:S01]  /*8a4d0*/  PRMT R0, R5, 0x7772, RZ ;  /* 0x0000777205007816 */ /* 0x001fe200000000ff */
[----:B------:R-:W4:Y:S10]  /*8a4e0*/  LDL.LU.64 R12, [R1+0xb48] ;  /* 0x000b4800010c7983 */ /* 0x000f340000300a00 */
[----:B------:R0:W-:Y:S01]  /*8a4f0*/  @P1 STG.E.U8 desc[UR40][R8.64], R0 ;  /* 0x0000000008001986 */ /* 0x0001e2000c101128 */
[----:B------:R-:W-:-:S02]  /*8a500*/  LOP3.LUT P1, RZ, R3, 0x100000, RZ, 0xc0, !PT ;  /* 0x0010000003ff7812 */ /* 0x000fc4000782c0ff */
[----:B0-----:R-:W-:Y:S01]  /*8a510*/  PRMT R0, R5, 0x7773, RZ ;  /* 0x0000777305007816 */ /* 0x001fe200000000ff */
[----:B------:R-:W4:Y:S04]  /*8a520*/  LDL.LU.64 R8, [R1+0xb40] ;  /* 0x000b400001087983 */ /* 0x000f280000300a00 */
[----:B------:R-:W4:Y:S06]  /*8a530*/  LDL.LU.64 R4, [R1+0xb38] ;  /* 0x000b380001047983 */ /* 0x000f2c0000300a00 */
[----:B--2---:R0:W-:Y:S01]  /*8a540*/  @P1 STG.E.U8 desc[UR40][R28.64], R0 ;  /* 0x000000001c001986 */ /* 0x0041e2000c101128 */
[----:B------:R-:W-:-:S02]  /*8a550*/  LOP3.LUT P1, RZ, R3, 0x80000, RZ, 0xc0, !PT ;  /* 0x0008000003ff7812 */ /* 0x000fc4000782c0ff */
[----:B0-----:R-:W-:Y:S01]  /*8a560*/  PRMT R0, R10, 0x7770, RZ ;  /* 0x000077700a007816 */ /* 0x001fe200000000ff */
[----:B------:R-:W2:Y:S04]  /*8a570*/  LDL.LU.64 R28, [R1+0xb30] ;  /* 0x000b3000011c7983 */ /* 0x000ea80000300a00 */
[----:B------:R-:W2:Y:S06]  /*8a580*/  LDL.LU R11, [R1+0x148] ;  /* 0x00014800010b7983 */ /* 0x000eac0000300800 */
[----:B---3--:R0:W-:Y:S01]  /*8a590*/  @P1 STG.E.U8 desc[UR40][R24.64], R0 ;  /* 0x0000000018001986 */ /* 0x0081e2000c101128 */
[----:B------:R-:W-:-:S02]  /*8a5a0*/  LOP3.LUT P1, RZ, R3, 0x40000, RZ, 0xc0, !PT ;  /* 0x0004000003ff7812 */ /* 0x000fc4000782c0ff */
[----:B0-----:R-:W-:Y:S01]  /*8a5b0*/  PRMT R0, R10, 0x7771, RZ ;  /* 0x000077710a007816 */ /* 0x001fe200000000ff */
[----:B------:R-:W3:Y:S10]  /*8a5c0*/  LDL.LU.64 R24, [R1+0xb10] ;  /* 0x000b100001187983 */ /* 0x000ef40000300a00 */
[----:B----4-:R0:W-:Y:S04]  /*8a5d0*/  @P1 STG.E.U8 desc[UR40][R20.64], R0 ;  /* 0x0000000014001986 */ /* 0x0101e8000c101128 */
[----:B0-----:R-:W4:Y:S01]  /*8a5e0*/  LDL.LU.64 R20, [R1+0x26d8] ;  /* 0x0026d80001147983 */ /* 0x001f220000300a00 */
[----:B------:R-:W-:-:S02]  /*8a5f0*/  LOP3.LUT P1, RZ, R3, 0x20000, RZ, 0xc0, !PT ;  /* 0x0002000003ff7812 */ /* 0x000fc4000782c0ff */
[----:B------:R-:W-:-:S11]  /*8a600*/  PRMT R0, R10, 0x7772, RZ ;  /* 0x000077720a007816 */ /* 0x000fd600000000ff */
[----:B----4-:R0:W-:Y:S04]  /*8a610*/  @P1 STG.E.U8 desc[UR40][R20.64], R0 ;  /* 0x0000000014001986 */ /* 0x0101e8000c101128 */
[----:B0-----:R-:W4:Y:S01]  /*8a620*/  LDL.LU.64 R20, [R1+0x26d0] ;  /* 0x0026d00001147983 */ /* 0x001f220000300a00 */
[----:B------:R-:W-:Y:S02]  /*8a630*/  LOP3.LUT P1, RZ, R3, 0x10000, RZ, 0xc0, !PT ;  /* 0x0001000003ff7812 */ /* 0x000fe4000782c0ff */
[----:B------:R-:W-:Y:S02]  /*8a640*/  PRMT R0, R10, 0x7773, RZ ;  /* 0x000077730a007816 */ /* 0x000fe400000000ff */
[C---:B------:R-:W-:Y:S02]  /*8a650*/  LOP3.LUT P2, RZ, R19.reuse, 0x800000, RZ, 0xc0, !PT ;  /* 0x0080000013ff7812 */ /* 0x040fe4000784c0ff */
[----:B------:R-:W-:-:S02]  /*8a660*/  LOP3.LUT P3, RZ, R19, 0x1000000, RZ, 0xc0, !PT ;  /* 0x0100000013ff7812 */ /* 0x000fc4000786c0ff */
[C---:B------:R-:W-:Y:S02]  /*8a670*/  LOP3.LUT P4, RZ, R19.reuse, 0x2000000, RZ, 0xc0, !PT ;  /* 0x0200000013ff7812 */ /* 0x040fe4000788c0ff */
[C---:B------:R-:W-:Y:S02]  /*8a680*/  LOP3.LUT P5, RZ, R19.reuse, 0x4000000, RZ, 0xc0, !PT ;  /* 0x0400000013ff7812 */ /* 0x040fe400078ac0ff */
[----:B------:R-:W-:Y:S01]  /*8a690*/  LOP3.LUT P6, RZ, R19, 0x8000000, RZ, 0xc0, !PT ;  /* 0x0800000013ff7812 */ /* 0x000fe200078cc0ff */
        /* <DEDUP_REMOVED lines=14> */
[----:B------:R0:W-:Y:S01]  /*8a780*/  @P3 STG.E.U8 desc[UR40][R8.64], R0 ;  /* 0x0000000008003986 */ /* 0x0001e2000c101128 */
[----:B------:R-:W-:Y:S02]  /*8a790*/  LOP3.LUT P0, RZ, R19, 0x10000000, RZ, 0xc0, !PT ;  /* 0x1000000013ff7812 */ /* 0x000fe4000780c0ff */
[----:B0-----:R-:W-:-:S05]  /*8a7a0*/  PRMT R0, R27, 0x7771, RZ ;  /* 0x000077711b007816 */ /* 0x001fca00000000ff */
[----:B------:R0:W-:Y:S02]  /*8a7b0*/  @P4 STG.E.U8 desc[UR40][R4.64], R0 ;  /* 0x0000000004004986 */ /* 0x0001e4000c101128 */
[----:B0-----:R-:W-:-:S05]  /*8a7c0*/  PRMT R0, R27, 0x7772, RZ ;  /* 0x000077721b007816 */ /* 0x001fca00000000ff */
[----:B--2---:R0:W-:Y:S02]  /*8a7d0*/  @P5 STG.E.U8 desc[UR40][R28.64], R0 ;  /* 0x000000001c005986 */ /* 0x0041e4000c101128 */
[----:B0-----:R-:W-:-:S05]  /*8a7e0*/  PRMT R0, R27, 0x7773, RZ ;  /* 0x000077731b007816 */ /* 0x001fca00000000ff */
[----:B----4-:R0:W-:Y:S04]  /*8a7f0*/  @P6 STG.E.U8 desc[UR40][R20.64], R0 ;  /* 0x0000000014006986 */ /* 0x0101e8000c101128 */
[----:B0-----:R-:W2:Y:S01]  /*8a800*/  LDL.LU.64 R20, [R1+0x26c0] ;  /* 0x0026c00001147983 */ /* 0x001ea20000300a00 */
[----:B------:R-:W-:-:S03]  /*8a810*/  PRMT R0, R11, 0x7770, RZ ;  /* 0x000077700b007816 */ /* 0x000fc600000000ff */
[----:B------:R-:W4:Y:S04]  /*8a820*/  LDL.LU.64 R26, [R1+0xb08] ;  /* 0x000b0800011a7983 */ /* 0x000f280000300a00 */
[----:B---3--:R0:W-:Y:S04]  /*8a830*/  @P0 STG.E.U8 desc[UR40][R24.64], R0 ;  /* 0x0000000018000986 */ /* 0x0081e8000c101128 */
[----:B0-----:R-:W3:Y:S04]  /*8a840*/  LDL.LU.64 R24, [R1+0xb00] ;  /* 0x000b000001187983 */ /* 0x001ee80000300a00 */
[----:B------:R-:W2:Y:S01]  /*8a850*/  LDL.LU.64 R4, [R1+0xaf8] ;  /* 0x000af80001047983 */ /* 0x000ea20000300a00 */
[----:B------:R-:W-:-:S02]  /*8a860*/  LOP3.LUT P4, RZ, R19, 0x20000000, RZ, 0xc0, !PT ;  /* 0x2000000013ff7812 */ /* 0x000fc4000788c0ff */
[----:B------:R-:W-:Y:S02]  /*8a870*/  LOP3.LUT P5, RZ, R19, 0x40000000, RZ, 0xc0, !PT ;  /* 0x4000000013ff7812 */ /* 0x000fe400078ac0ff */
[----:B------:R-:W-:Y:S02]  /*8a880*/  PRMT R0, R11, 0x7771, RZ ;  /* 0x000077710b007816 */ /* 0x000fe400000000ff */
[----:B------:R-:W-:Y:S01]  /*8a890*/  LOP3.LUT P6, RZ, R19, 0x80000000, RZ, 0xc0, !PT ;  /* 0x8000000013ff7812 */ /* 0x000fe200078cc0ff */
[----:B------:R-:W2:Y:S04]  /*8a8a0*/  LDL.LU.64 R8, [R1+0xaf0] ;  /* 0x000af00001087983 */ /* 0x000ea80000300a00 */
[----:B------:R-:W2:Y:S04]  /*8a8b0*/  LDL.LU.64 R28, [R1+0xae8] ;  /* 0x000ae800011c7983 */ /* 0x000ea80000300a00 */
[----:B----4-:R0:W-:Y:S02]  /*8a8c0*/  @P4 STG.E.U8 desc[UR40][R26.64], R0 ;  /* 0x000000001a004986 */ /* 0x0101e4000c101128 */
[----:B0-----:R-:W-:-:S02]  /*8a8d0*/  PRMT R0, R11, 0x7772, RZ ;  /* 0x000077720b007816 */ /* 0x001fc400000000ff */
[----:B------:R-:W4:Y:S04]  /*8a8e0*/  LDL.LU.64 R26, [R1+0xae0] ;  /* 0x000ae000011a7983 */ /* 0x000f280000300a00 */
[----:B------:R-:W4:Y:S04]  /*8a8f0*/  LDL.LU R12, [R1+0x16c] ;  /* 0x00016c00010c7983 */ /* 0x000f280000300800 */
[----:B---3--:R0:W-:Y:S02]  /*8a900*/  @P5 STG.E.U8 desc[UR40][R24.64], R0 ;  /* 0x0000000018005986 */ /* 0x0081e4000c101128 */
[----:B0-----:R-:W-:-:S02]  /*8a910*/  PRMT R0, R11, 0x7773, RZ ;  /* 0x000077730b007816 */ /* 0x001fc400000000ff */
[----:B------:R-:W3:Y:S04]  /*8a920*/  LDL.LU.64 R24, [R1+0xad0] ;  /* 0x000ad00001187983 */ /* 0x000ee80000300a00 */
[----:B--2---:R0:W-:Y:S04]  /*8a930*/  @P6 STG.E.U8 desc[UR40][R4.64], R0 ;  /* 0x0000000004006986 */ /* 0x0041e8000c101128 */
[----:B0-----:R-:W2:Y:S04]  /*8a940*/  LDL.LU.64 R4, [R1+0xab0] ;  /* 0x000ab00001047983 */ /* 0x001ea80000300a00 */
        /* <DEDUP_REMOVED lines=23> */
[----:B------:R-:W-:Y:S02]  /*8aac0*/  LOP3.LUT P0, RZ, R20, 0x1, RZ, 0xc0, !PT ;  /* 0x0000000114ff7812 */ /* 0x000fe4000780c0ff */
[----:B------:R-:W-:Y:S02]  /*8aad0*/  PRMT R0, R21, 0x7770, RZ ;  /* 0x0000777015007816 */ /* 0x000fe400000000ff */
[----:B------:R-:W-:Y:S01]  /*8aae0*/  LOP3.LUT R3, R3, 0xfffff7ff, RZ, 0xc0, !PT ;  /* 0xfffff7ff03037812 */ /* 0x000fe200078ec0ff */
[----:B------:R-:W2:Y:S04]  /*8aaf0*/  LDL.LU.64 R18, [R1+0xaa8] ;  /* 0x000aa80001127983 */ /* 0x000ea80000300a00 */
[----:B------:R-:W2:Y:S04]  /*8ab00*/  LDL.LU R13, [R1+0x15c] ;  /* 0x00015c00010d7983 */ /* 0x000ea80000300800 */
[----:B------:R-:W2:Y:S04]  /*8ab10*/  LDL.LU.64 R16, [R1+0xaa0] ;  /* 0x000aa00001107983 */ /* 0x000ea80000300a00 */
[----:B------:R-:W2:Y:S04]  /*8ab20*/  LDL.LU.64 R6, [R1+0xa98] ;  /* 0x000a980001067983 */ /* 0x000ea80000300a00 */
[----:B------:R-:W2:Y:S04]  /*8ab30*/  LDL.LU.64 R14, [R1+0xa90] ;  /* 0x000a9000010e7983 */ /* 0x000ea80000300a00 */
[----:B------:R-:W2:Y:S01]  /*8ab40*/  LDL.LU.64 R10, [R1+0xa80] ;  /* 0x000a8000010a7983 */ /* 0x000ea20000300a00 */
[----:B------:R-:W-:-:S02]  /*8ab50*/  @P1 LOP3.LUT R3, R3, 0x800, RZ, 0xfc, !PT ;  /* 0x0000080003031812 */ /* 0x000fc400078efcff */
[----:B------:R-:W-:Y:S02]  /*8ab60*/  LOP3.LUT P1, RZ, R20, 0x4, RZ, 0xc0, !PT ;  /* 0x0000000414ff7812 */ /* 0x000fe4000782c0ff */
[----:B------:R-:W-:Y:S01]  /*8ab70*/  LOP3.LUT R3, R3, 0xffffefff, RZ, 0xc0, !PT ;  /* 0xffffefff03037812 */ /* 0x000fe200078ec0ff */
[----:B------:R0:W-:Y:S10]  /*8ab80*/  @P0 STG.E.U8 desc[UR40][R8.64], R0 ;  /* 0x0000000008000986 */ /* 0x0001f4000c101128 */
[----:B------:R-:W-:-:S02]  /*8ab90*/  @P1 LOP3.LUT R3, R3, 0x1000, RZ, 0xfc, !PT ;  /* 0x0000100003031812 */ /* 0x000fc400078efcff */
[----:B------:R-:W-:Y:S02]  /*8aba0*/  LOP3.LUT P1, RZ, R20, 0x2, RZ, 0xc0, !PT ;  /* 0x0000000214ff7812 */ /* 0x000fe4000782c0ff */
        /* <DEDUP_REMOVED lines=8> */
[----:B0-----:R-:W-:Y:S02]  /*8ac30*/  PRMT R0, R21, 0x7773, RZ ;  /* 0x0000777315007816 */ /* 0x001fe400000000ff */
[----:B------:R-:W4:Y:S09]  /*8ac40*/  LDL.LU R21, [R1+0x26b8] ;  /* 0x0026b80001157983 */ /* 0x000f320000300800 */
[----:B---3--:R0:W-:Y:S01]  /*8ac50*/  @P1 STG.E.U8 desc[UR40][R24.64], R0 ;  /* 0x0000000018001986 */ /* 0x0081e2000c101128 */
[----:B------:R-:W-:-:S03]  /*8ac60*/  LOP3.LUT P1, RZ, R3, 0x400, RZ, 0xc0, !PT ;  /* 0x0000040003ff7812 */ /* 0x000fc6000782c0ff */
[----:B------:R-:W3:Y:S01]  /*8ac70*/  LDL.LU.64 R26, [R1+0xa58] ;  /* 0x000a5800011a7983 */ /* 0x000ee20000300a00 */
[----:B0-----:R-:W-:-:S03]  /*8ac80*/  PRMT R0, R12, 0x7770, RZ ;  /* 0x000077700c007816 */ /* 0x001fc600000000ff */
[----:B------:R-:W3:Y:S06]  /*8ac90*/  LDL.LU.64 R24, [R1+0xa50] ;  /* 0x000a500001187983 */ /* 0x000eec0000300a00 */
        /* <DEDUP_REMOVED lines=12> */
[----:B------:R-:W-:Y:S01]  /*8ad60*/  LOP3.LUT P6, RZ, R20, 0x4000, RZ, 0xc0, !PT ;  /* 0x0000400014ff7812 */ /* 0x000fe200078cc0ff */
[----:B--2---:R0:W-:Y:S04]  /*8ad70*/  @P1 STG.E.U8 desc[UR40][R4.64], R0 ;  /* 0x0000000004001986 */ /* 0x0041e8000c101128 */
[----:B0-----:R-:W2:Y:S01]  /*8ad80*/  LDL.LU.64 R4, [R1+0x26a0] ;  /* 0x0026a00001047983 */ /* 0x001ea20000300a00 */
        /* <DEDUP_REMOVED lines=13> */
[----:B----4-:R-:W-:-:S05]  /*8ae60*/  PRMT R0, R21, 0x7770, RZ ;  /* 0x0000777015007816 */ /* 0x010fca00000000ff */
[----:B------:R0:W-:Y:S02]  /*8ae70*/  @P4 STG.E.U8 desc[UR40][R8.64], R0 ;  /* 0x0000000008004986 */ /* 0x0001e4000c101128 */
[----:B0-----:R-:W-:-:S05]  /*8ae80*/  PRMT R0, R21, 0x7771, RZ ;  /* 0x0000777115007816 */ /* 0x001fca00000000ff */
[----:B------:R0:W-:Y:S02]  /*8ae90*/  @P5 STG.E.U8 desc[UR40][R28.64], R0 ;  /* 0x000000001c005986 */ /* 0x0001e4000c101128 */
[----:B0-----:R-:W-:-:S05]  /*8aea0*/  PRMT R0, R21, 0x7772, RZ ;  /* 0x0000777215007816 */ /* 0x001fca00000000ff */
[----:B---3--:R0:W-:Y:S02]  /*8aeb0*/  @P6 STG.E.U8 desc[UR40][R26.64], R0 ;  /* 0x000000001a006986 */ /* 0x0081e4000c101128 */
[----:B0-----:R-:W-:Y:S02]  /*8aec0*/  PRMT R0, R21, 0x7773, RZ ;  /* 0x0000777315007816 */ /* 0x001fe400000000ff */
[----:B------:R-:W3:Y:S04]  /*8aed0*/  LDL.LU R21, [R1+0x2698] ;  /* 0x0026980001157983 */ /* 0x000ee80000300800 */
[----:B------:R-:W4:Y:S04]  /*8aee0*/  LDL.LU.64 R28, [R1+0xa48] ;  /* 0x000a4800011c7983 */ /* 0x000f280000300a00 */
[----:B------:R-:W3:Y:S04]  /*8aef0*/  LDL.LU.64 R26, [R1+0xa40] ;  /* 0x000a4000011a7983 */ /* 0x000ee80000300a00 */
[----:B------:R-:W3:Y:S04]  /*8af00*/  LDL.LU.64 R12, [R1+0xa38] ;  /* 0x000a3800010c7983 */ /* 0x000ee80000300a00 */
[----:B------:R-:W3:Y:S01]  /*8af10*/  LDL.LU R11, [R1+0x12c] ;  /* 0x00012c00010b7983 */ /* 0x000ee20000300800 */
[----:B------:R-:W-:-:S02]  /*8af20*/  LOP3.LUT P1, RZ, R20, 0x10000000, RZ, 0xc0, !PT ;  /* 0x1000000014ff7812 */ /* 0x000fc4000782c0ff */
[----:B------:R-:W-:Y:S02]  /*8af30*/  LOP3.LUT R3, R3, 0xfffffffe, RZ, 0xc0, !PT ;  /* 0xfffffffe03037812 */ /* 0x000fe400078ec0ff */
[C---:B------:R-:W-:Y:S02]  /*8af40*/  LOP3.LUT P0, RZ, R20.reuse, 0x8000, RZ, 0xc0, !PT ;  /* 0x0000800014ff7812 */ /* 0x040fe4000780c0ff */
[C---:B------:R-:W-:Y:S02]  /*8af50*/  LOP3.LUT P4, RZ, R20.reuse, 0x10000, RZ, 0xc0, !PT ;  /* 0x0001000014ff7812 */ /* 0x040fe4000788c0ff */
[----:B------:R-:W-:-:S09]  /*8af60*/  LOP3.LUT P5, RZ, R20, 0x20000, RZ, 0xc0, !PT ;  /* 0x0002000014ff7812 */ /* 0x000fd200078ac0ff */
[----:B------:R0:W-:Y:S01]  /*8af70*/  @P0 STG.E.U8 desc[UR40][R24.64], R0 ;  /* 0x0000000018000986 */ /* 0x0001e2000c101128 */
[C---:B------:R-:W-:Y:S02]  /*8af80*/  LOP3.LUT P6, RZ, R20.reuse, 0x40000, RZ, 0xc0, !PT ;  /* 0x0004000014ff7812 */ /* 0x040fe400078cc0ff */
[C---:B------:R-:W-:Y:S02]  /*8af90*/  LOP3.LUT P0, RZ, R20.reuse, 0x80000, RZ, 0xc0, !PT ;  /* 0x0008000014ff7812 */ /* 0x040fe4000780c0ff */
[C---:B------:R-:W-:Y:S02]  /*8afa0*/  LOP3.LUT P2, RZ, R20.reuse, 0x20000000, RZ, 0xc0, !PT ;  /* 0x2000000014ff7812 */ /* 0x040fe4000784c0ff */
[----:B------:R-:W-:Y:S01]  /*8afb0*/  LOP3.LUT P3, RZ, R20, 0x40000000, RZ, 0xc0, !PT ;  /* 0x4000000014ff7812 */ /* 0x000fe2000786c0ff */
[----:B0-----:R-:W4:Y:S04]  /*8afc0*/  LDL.LU.64 R24, [R1+0xa28] ;  /* 0x000a280001187983 */ /* 0x001f280000300a00 */
[----:B------:R-:W4:Y:S01]  /*8afd0*/  LDL.LU.64 R8, [R1+0xa20] ;  /* 0x000a200001087983 */ /* 0x000f220000300a00 */
[----:B--2---:R-:W-:-:S04]  /*8afe0*/  LOP3.LUT R4, R4, 0xdfffffff, RZ, 0xc0, !PT ;  /* 0xdfffffff04047812 */ /* 0x004fc800078ec0ff */
[----:B------:R-:W-:Y:S02]  /*8aff0*/  @P1 LOP3.LUT R4, R4, 0x20000000, RZ, 0xfc, !PT ;  /* 0x2000000004041812 */ /* 0x000fe400078efcff */
[----:B------:R-:W-:Y:S02]  /*8b000*/  LOP3.LUT P1, RZ, R20, 0x8000000, RZ, 0xc0, !PT ;  /* 0x0800000014ff7812 */ /* 0x000fe4000782c0ff */
[----:B------:R-:W-:-:S11]  /*8b010*/  LOP3.LUT R4, R4, 0xbfffffff, RZ, 0xc0, !PT ;  /* 0xbfffffff04047812 */ /* 0x000fd600078ec0ff */
[----:B------:R-:W-:Y:S02]  /*8b020*/  @P1 LOP3.LUT R4, R4, 0x40000000, RZ, 0xfc, !PT ;  /* 0x4000000004041812 */ /* 0x000fe400078efcff */
[----:B------:R-:W-:Y:S02]  /*8b030*/  LOP3.LUT P1, RZ, R20, 0x4000000, RZ, 0xc0, !PT ;  /* 0x0400000014ff7812 */ /* 0x000fe4000782c0ff */
[----:B------:R-:W-:-:S11]  /*8b040*/  LOP3.LUT R4, R4, 0x7fffffff, RZ, 0xc0, !PT ;  /* 0x7fffffff04047812 */ /* 0x000fd600078ec0ff */
[----:B------:R-:W-:Y:S02]  /*8b050*/  @P1 LOP3.LUT R4, R4, 0x80000000, RZ, 0xfc, !PT ;  /* 0x8000000004041812 */ /* 0x000fe400078efcff */
        /* <DEDUP_REMOVED lines=12> */
[----:B------:R-:W-:Y:S01]  /*8b120*/  STL.64 [R1+0x2680], R4 ;  /* 0x0026800401007387 */ /* 0x000fe20000100a00 */
[----:B------:R-:W-:-:S11]  /*8b130*/  LOP3.LUT R3, R3, 0xffffffef, RZ, 0xc0, !PT ;  /* 0xffffffef03037812 */ /* 0x000fd600078ec0ff */
[----:B------:R-:W-:Y:S02]  /*8b140*/  @P1 LOP3.LUT R3, R3, 0x10, RZ, 0xfc, !PT ;  /* 0x0000001003031812 */ /* 0x000fe400078efcff */
[----:B------:R-:W-:Y:S02]  /*8b150*/  LOP3.LUT P1, RZ, R20, 0x100000, RZ, 0xc0, !PT ;  /* 0x0010000014ff7812 */ /* 0x000fe4000782c0ff */
[----:B---3--:R-:W-:-:S05]  /*8b160*/  PRMT R0, R11, 0x7770, RZ ;  /* 0x000077700b007816 */ /* 0x008fca00000000ff */
[----:B----4-:R0:W-:Y:S01]  /*8b170*/  @P4 STG.E.U8 desc[UR40][R28.64], R0 ;  /* 0x000000001c004986 */ /* 0x0101e2000c101128 */
[----:B------:R-:W-:Y:S02]  /*8b180*/  LOP3.LUT P4, RZ, R20, 0x80000000, RZ, 0xc0, !PT ;  /* 0x8000000014ff7812 */ /* 0x000fe4000788c0ff */
[C---:B0-----:R-:W-:Y:S01]  /*8b190*/  PRMT R0, R11.reuse, 0x7771, RZ ;  /* 0x000077710b007816 */ /* 0x041fe200000000ff */
[----:B------:R-:W2:Y:S04]  /*8b1a0*/  LDL.LU.64 R28, [R1+0xa18] ;  /* 0x000a1800011c7983 */ /* 0x000ea80000300a00 */
[----:B------:R0:W-:Y:S04]  /*8b1b0*/  @P5 STG.E.U8 desc[UR40][R26.64], R0 ;  /* 0x000000001a005986 */ /* 0x0001e8000c101128 */
[----:B0-----:R-:W3:Y:S04]  /*8b1c0*/  LDL.LU.64 R26, [R1+0xa10] ;  /* 0x000a1000011a7983 */ /* 0x001ee80000300a00 */
[----:B------:R-:W4:Y:S04]  /*8b1d0*/  LDL.LU R2, [R1+0x100] ;  /* 0x0001000001027983 */ /* 0x000f280000300800 */
[----:B------:R-:W2:Y:S04]  /*8b1e0*/  LDL.LU R20, [R1+0x110] ;  /* 0x0001100001147983 */ /* 0x000ea80000300800 */
[----:B------:R-:W2:Y:S04]  /*8b1f0*/  LDL.LU.64 R4, [R1+0x9f8] ;  /* 0x0009f80001047983 */ /* 0x000ea80000300a00 */
[----:B--2---:R0:W-:Y:S04]  /*8b200*/  STL.64 [R1+0x2688], R4 ;  /* 0x0026880401007387 */ /* 0x0041e80000100a00 */
[----:B0-----:R-:W2:Y:S01]  /*8b210*/  LDL.LU.64 R4, [R1+0xa00] ;  /* 0x000a000001047983 */ /* 0x001ea20000300a00 */
[----:B------:R-:W-:-:S05]  /*8b220*/  PRMT R0, R11, 0x7772, RZ ;  /* 0x000077720b007816 */ /* 0x000fca00000000ff */
[----:B------:R0:W-:Y:S02]  /*8b230*/  @P6 STG.E.U8 desc[UR40][R12.64], R0 ;  /* 0x000000000c006986 */ /* 0x0001e4000c101128 */
[----:B0-----:R-:W-:-:S05]  /*8b240*/  PRMT R0, R11, 0x7773, RZ ;  /* 0x000077730b007816 */ /* 0x001fca00000000ff */
[----:B------:R0:W-:Y:S02]  /*8b250*/  @P0 STG.E.U8 desc[UR40][R24.64], R0 ;  /* 0x0000000018000986 */ /* 0x0001e4000c101128 */
[----:B0-----:R-:W-:-:S05]  /*8b260*/  PRMT R0, R20, 0x7770, RZ ;  /* 0x0000777014007816 */ /* 0x001fca00000000ff */
[----:B------:R-:W-:Y:S04]  /*8b270*/  @P1 STG.E.U8 desc[UR40][R8.64], R0 ;  /* 0x0000000008001986 */ /* 0x000fe8000c101128 */
[----:B--2---:R0:W-:Y:S04]  /*8b280*/  STL.64 [R1+0x2690], R4 ;  /* 0x0026900401007387 */ /* 0x0041e80000100a00 */
[----:B0-----:R-:W2:Y:S01]  /*8b290*/  LDL.LU.64 R4, [R1+0xa08] ;  /* 0x000a080001047983 */ /* 0x001ea20000300a00 */
[C---:B------:R-:W-:Y:S02]  /*8b2a0*/  LOP3.LUT P1, RZ, R3.reuse, 0x10, RZ, 0xc0, !PT ;  /* 0x0000001003ff7812 */ /* 0x040fe4000782c0ff */
[----:B------:R-:W-:Y:S01]  /*8b2b0*/  PRMT R0, R20, 0x7771, RZ ;  /* 0x0000777114007816 */ /* 0x000fe200000000ff */
[----:B------:R-:W4:Y:S04]  /*8b2c0*/  LDL.LU.64 R18, [R1+0x9f0] ;  /* 0x0009f00001127983 */ /* 0x000f280000300a00 */
[----:B------:R-:W4:Y:S04]  /*8b2d0*/  LDL.LU.64 R16, [R1+0x9e8] ;  /* 0x0009e80001107983 */ /* 0x000f280000300a00 */
[----:B------:R-:W4:Y:S04]  /*8b2e0*/  LDL.LU R24, [R1+0xe0] ;  /* 0x0000e00001187983 */ /* 0x000f280000300800 */
[----:B------:R-:W4:Y:S04]  /*8b2f0*/  LDL.LU.64 R6, [R1+0x9e0] ;  /* 0x0009e00001067983 */ /* 0x000f280000300a00 */
[----:B------:R-:W4:Y:S04]  /*8b300*/  LDL.LU.64 R14, [R1+0x9d8] ;  /* 0x0009d800010e7983 */ /* 0x000f280000300a00 */
[----:B------:R-:W4:Y:S04]  /*8b310*/  LDL.LU.64 R12, [R1+0x9d0] ;  /* 0x0009d000010c7983 */ /* 0x000f280000300a00 */
[----:B------:R-:W4:Y:S04]  /*8b320*/  LDL.LU R25, [R1+0xd0] ;  /* 0x0000d00001197983 */ /* 0x000f280000300800 */
[----:B------:R-:W4:Y:S04]  /*8b330*/  LDL.LU.64 R10, [R1+0x9c8] ;  /* 0x0009c800010a7983 */ /* 0x000f280000300a00 */
[----:B------:R-:W4:Y:S04]  /*8b340*/  LDL.LU.64 R8, [R1+0x9c0] ;  /* 0x0009c00001087983 */ /* 0x000f280000300a00 */
[----:B------:R0:W-:Y:S01]  /*8b350*/  @P1 STG.E.U8 desc[UR40][R28.64], R0 ;  /* 0x000000001c001986 */ /* 0x0001e2000c101128 */
[----:B------:R-:W-:-:S02]  /*8b360*/  LOP3.LUT P1, RZ, R3, 0x8, RZ, 0xc0, !PT ;  /* 0x0000000803ff7812 */ /* 0x000fc4000782c0ff */
        /* <DEDUP_REMOVED lines=9> */
[----:B----4-:R-:W-:-:S11]  /*8b400*/  PRMT R0, R2, 0x7770, RZ ;  /* 0x0000777002007816 */ /* 0x010fd600000000ff */
[----:B--2---:R0:W-:Y:S04]  /*8b410*/  @P1 STG.E.U8 desc[UR40][R4.64], R0 ;  /* 0x0000000004001986 */ /* 0x0041e8000c101128 */
[----:B0-----:R-:W2:Y:S01]  /*8b420*/  LDL.LU.64 R4, [R1+0x2688] ;  /* 0x0026880001047983 */ /* 0x001ea20000300a00 */
[----:B------:R-:W-:Y:S02]  /*8b430*/  LOP3.LUT P1, RZ, R3, 0x1, RZ, 0xc0, !PT ;  /* 0x0000000103ff7812 */ /* 0x000fe4000782c0ff */
[----:B------:R-:W-:-:S11]  /*8b440*/  PRMT R0, R2, 0x7771, RZ ;  /* 0x0000777102007816 */ /* 0x000fd600000000ff */
[----:B--2---:R0:W-:Y:S04]  /*8b450*/  @P1 STG.E.U8 desc[UR40][R4.64], R0 ;  /* 0x0000000004001986 */ /* 0x0041e8000c101128 */
[----:B0-----:R-:W2:Y:S01]  /*8b460*/  LDL.LU.64 R4, [R1+0x2680] ;  /* 0x0026800001047983 */ /* 0x001ea20000300a00 */
[----:B------:R-:W-:Y:S02]  /*8b470*/  PRMT R0, R2, 0x7772, RZ ;  /* 0x0000777202007816 */ /* 0x000fe400000000ff */
[C---:B------:R-:W-:Y:S02]  /*8b480*/  LOP3.LUT P5, RZ, R21.reuse, 0x1, RZ, 0xc0, !PT ;  /* 0x0000000115ff7812 */ /* 0x040fe400078ac0ff */
[C---:B------:R-:W-:Y:S02]  /*8b490*/  LOP3.LUT P6, RZ, R21.reuse, 0x2, RZ, 0xc0, !PT ;  /* 0x0000000215ff7812 */ /* 0x040fe400078cc0ff */
[----:B------:R-:W-:-:S02]  /*8b4a0*/  LOP3.LUT P0, RZ, R21, 0x4, RZ, 0xc0, !PT ;  /* 0x0000000415ff7812 */ /* 0x000fc4000780c0ff */
[----:B--2---:R-:W-:-:S13]  /*8b4b0*/  LOP3.LUT P1, RZ, R4, 0x80000000, RZ, 0xc0, !PT ;  /* 0x8000000004ff7812 */ /* 0x004fda000782c0ff */
        /* <DEDUP_REMOVED lines=22> */
[----:B------:R-:W3:Y:S04]  /*8b620*/  LDL.LU.64 R10, [R1+0x988] ;  /* 0x00098800010a7983 */ /* 0x000ee80000300a00 */
[----:B------:R-:W3:Y:S01]  /*8b630*/  LDL.LU R24, [R1+0x114] ;  /* 0x0001140001187983 */ /* 0x000ee20000300800 */
        /* <DEDUP_REMOVED lines=60> */
[----:B------:R-:W-:Y:S02]  /*8ba00*/  LOP3.LUT P1, RZ, R4, 0x8000000, RZ, 0xc0, !PT ;  /* 0x0800000004ff7812 */ /* 0x000fe4000782c0ff */
        /* <DEDUP_REMOVED lines=40> */
[----:B------:R0:W-:Y:S04]  /*8bc90*/  @P6 STG.E.U8 desc[UR40][R28.64], R0 ;  /* 0x000000001c006986 */ /* 0x0001e8000c101128 */
[----:B0-----:R-:W4:Y:S01]  /*8bca0*/  LDL.LU.64 R28, [R1+0x8e8] ;  /* 0x0008e800011c7983 */ /* 0x001f220000300a00 */
[----:B------:R-:W-:Y:S02]  /*8bcb0*/  LOP3.LUT R4, R4, 0xffffdfff, RZ, 0xc0, !PT ;  /* 0xffffdfff04047812 */ /* 0x000fe400078ec0ff */
[----:B------:R-:W-:-:S02]  /*8bcc0*/  LOP3.LUT P0, RZ, R21, 0x200000, RZ, 0xc0, !PT ;  /* 0x0020000015ff7812 */ /* 0x000fc4000780c0ff */
[C---:B------:R-:W-:Y:S02]  /*8bcd0*/  LOP3.LUT P4, RZ, R21.reuse, 0x400000, RZ, 0xc0, !PT ;  /* 0x0040000015ff7812 */ /* 0x040fe4000788c0ff */
[C---:B------:R-:W-:Y:S02]  /*8bce0*/  PRMT R0, R24.reuse, 0x7771, RZ ;  /* 0x0000777118007816 */ /* 0x040fe400000000ff */
[----:B------:R-:W-:Y:S01]  /*8bcf0*/  LOP3.LUT P5, RZ, R21, 0x800000, RZ, 0xc0, !PT ;  /* 0x0080000015ff7812 */ /* 0x000fe200078ac0ff */
[----:B------:R-:W4:Y:S04]  /*8bd00*/  LDL.LU.64 R14, [R1+0x8e0] ;  /* 0x0008e000010e7983 */ /* 0x000f280000300a00 */
[----:B------:R-:W4:Y:S04]  /*8bd10*/  LDL.LU.64 R12, [R1+0x8d8] ;  /* 0x0008d800010c7983 */ /* 0x000f280000300a00 */
[----:B------:R-:W4:Y:S04]  /*8bd20*/  LDL.LU.64 R10, [R1+0x8d0] ;  /* 0x0008d000010a7983 */ /* 0x000f280000300a00 */
[----:B---3--:R0:W-:Y:S01]  /*8bd30*/  @P0 STG.E.U8 desc[UR40][R26.64], R0 ;  /* 0x000000001a000986 */ /* 0x0081e2000c101128 */
[----:B------:R-:W-:Y:S01]  /*8bd40*/  IMAD.MOV.U32 R25, RZ, RZ, R23 ;  /* 0x000000ffff197224 */ /* 0x000fe200078e0017 */
[----:B0-----:R-:W-:-:S02]  /*8bd50*/  PRMT R0, R24, 0x7772, RZ ;  /* 0x0000777218007816 */ /* 0x001fc400000000ff */
[----:B------:R-:W3:Y:S01]  /*8bd60*/  LDL.LU R26, [R1+0x108] ;  /* 0x00010800011a7983 */ /* 0x000ee20000300800 */
[C---:B------:R-:W-:Y:S02]  /*8bd70*/  LOP3.LUT P6, RZ, R21.reuse, 0x1000000, RZ, 0xc0, !PT ;  /* 0x0100000015ff7812 */ /* 0x040fe400078cc0ff */
[----:B------:R-:W-:Y:S02]  /*8bd80*/  LOP3.LUT P0, RZ, R21, 0x2000000, RZ, 0xc0, !PT ;  /* 0x0200000015ff7812 */ /* 0x000fe4000780c0ff */
[----:B--2---:R-:W-:-:S13]  /*8bd90*/  LOP3.LUT P1, RZ, R22, 0x4, RZ, 0xc0, !PT ;  /* 0x0000000416ff7812 */ /* 0x004fda000782c0ff */
        /* <DEDUP_REMOVED lines=18> */
[----:B----4-:R0:W-:Y:S10]  /*8bec0*/  @P4 STG.E.U8 desc[UR40][R8.64], R0 ;  /* 0x0000000008004986 */ /* 0x0101f4000c101128 */
[----:B------:R-:W-:-:S02]  /*8bed0*/  @P1 LOP3.LUT R4, R4, 0x80000, RZ, 0xfc, !PT ;  /* 0x0008000004041812 */ /* 0x000fc400078efcff */
[----:B------:R-:W-:Y:S02]  /*8bee0*/  LOP3.LUT P1, RZ, R21, 0x8000000, RZ, 0xc0, !PT ;  /* 0x0800000015ff7812 */ /* 0x000fe4000782c0ff */
[----:B0-----:R-:W-:Y:S02]  /*8bef0*/  PRMT R0, R24, 0x7773, RZ ;  /* 0x0000777318007816 */ /* 0x001fe400000000ff */
[----:B------:R-:W-:Y:S01]  /*8bf00*/  LOP3.LUT R4, R4, 0xffefffff, RZ, 0xc0, !PT ;  /* 0xffefffff04047812 */ /* 0x000fe200078ec0ff */
[----:B------:R-:W2:Y:S04]  /*8bf10*/  LDL.LU.64 R8, [R1+0x8c8] ;  /* 0x0008c80001087983 */ /* 0x000ea80000300a00 */
[----:B------:R-:W4:Y:S04]  /*8bf20*/  LDL.LU R23, [R1+0xe8] ;  /* 0x0000e80001177983 */ /* 0x000f280000300800 */
[----:B------:R0:W-:Y:S01]  /*8bf30*/  @P5 STG.E.U8 desc[UR40][R28.64], R0 ;  /* 0x000000001c005986 */ /* 0x0001e2000c101128 */
[----:B------:R-:W-:-:S02]  /*8bf40*/  @P1 LOP3.LUT R4, R4, 0x100000, RZ, 0xfc, !PT ;  /* 0x0010000004041812 */ /* 0x000fc400078efcff */
[----:B------:R-:W-:Y:S01]  /*8bf50*/  LOP3.LUT P1, RZ, R21, 0x4000000, RZ, 0xc0, !PT ;  /* 0x0400000015ff7812 */ /* 0x000fe2000782c0ff */
[----:B0-----:R-:W2:Y:S04]  /*8bf60*/  LDL.LU.64 R28, [R1+0x8c0] ;  /* 0x0008c000011c7983 */ /* 0x001ea80000300a00 */
[----:B------:R-:W2:Y:S04]  /*8bf70*/  LDL.LU.64 R20, [R1+0x8a8] ;  /* 0x0008a80001147983 */ /* 0x000ea80000300a00 */
[----:B--2---:R0:W-:Y:S04]  /*8bf80*/  STL.64 [R1+0x2658], R20 ;  /* 0x0026581401007387 */ /* 0x0041e80000100a00 */
[----:B0-----:R-:W2:Y:S01]  /*8bf90*/  LDL.LU.64 R20, [R1+0x8b0] ;  /* 0x0008b00001147983 */ /* 0x001ea20000300a00 */
[----:B---3--:R-:W-:-:S05]  /*8bfa0*/  PRMT R0, R26, 0x7770, RZ ;  /* 0x000077701a007816 */ /* 0x008fca00000000ff */
[----:B------:R0:W-:Y:S02]  /*8bfb0*/  @P6 STG.E.U8 desc[UR40][R14.64], R0 ;  /* 0x000000000e006986 */ /* 0x0001e4000c101128 */
[----:B0-----:R-:W-:-:S05]  /*8bfc0*/  PRMT R0, R26, 0x7771, RZ ;  /* 0x000077711a007816 */ /* 0x001fca00000000ff */
[----:B------:R0:W-:Y:S02]  /*8bfd0*/  @P0 STG.E.U8 desc[UR40][R12.64], R0 ;  /* 0x000000000c000986 */ /* 0x0001e4000c101128 */
[----:B0-----:R-:W-:-:S05]  /*8bfe0*/  PRMT R0, R26, 0x7772, RZ ;  /* 0x000077721a007816 */ /* 0x001fca00000000ff */
[----:B------:R-:W-:Y:S04]  /*8bff0*/  @P1 STG.E.U8 desc[UR40][R10.64], R0 ;  /* 0x000000000a001986 */ /* 0x000fe8000c101128 */
[----:B--2---:R0:W-:Y:S04]  /*8c000*/  STL.64 [R1+0x2660], R20 ;  /* 0x0026601401007387 */ /* 0x0041e80000100a00 */
[----:B0-----:R-:W2:Y:S01]  /*8c010*/  LDL.LU.64 R20, [R1+0x8b8] ;  /* 0x0008b80001147983 */ /* 0x001ea20000300a00 */
[----:B------:R-:W-:Y:S02]  /*8c020*/  LOP3.LUT P1, RZ, R4, 0x100000, RZ, 0xc0, !PT ;  /* 0x0010000004ff7812 */ /* 0x000fe4000782c0ff */
[----:B------:R-:W-:Y:S01]  /*8c030*/  PRMT R0, R26, 0x7773, RZ ;  /* 0x000077731a007816 */ /* 0x000fe200000000ff */
        /* <DEDUP_REMOVED lines=9> */
[----:B------:R4:W-:Y:S01]  /*8c0d0*/  @P1 STG.E.U8 desc[UR40][R8.64], R0 ;  /* 0x0000000008001986 */ /* 0x0009e2000c101128 */
[----:B------:R-:W-:-:S02]  /*8c0e0*/  LOP3.LUT P1, RZ, R4, 0x80000, RZ, 0xc0, !PT ;  /* 0x0008000004ff7812 */ /* 0x000fc4000782c0ff */
[----:B----4-:R-:W-:Y:S01]  /*8c0f0*/  PRMT R0, R23, 0x7770, RZ ;  /* 0x0000777017007816 */ /* 0x010fe200000000ff */
[----:B------:R-:W4:Y:S04]  /*8c100*/  LDL.LU.64 R8, [R1+0x850] ;  /* 0x0008500001087983 */ /* 0x000f280000300a00 */
[----:B------:R-:W3:Y:S06]  /*8c110*/  LDL.LU R26, [R1+0x10c] ;  /* 0x00010c00011a7983 */ /* 0x000eec0000300800 */
[----:B------:R0:W-:Y:S01]  /*8c120*/  @P1 STG.E.U8 desc[UR40][R28.64], R0 ;  /* 0x000000001c001986 */ /* 0x0001e2000c101128 */
        /* <DEDUP_REMOVED lines=14> */
[----:B------:R-:W-:Y:S01]  /*8c210*/  LOP3.LUT P5, RZ, R22, 0x40, RZ, 0xc0, !PT ;  /* 0x0000004016ff7812 */ /* 0x000fe200078ac0ff */
[----:B------:R-:W3:Y:S04]  /*8c220*/  LDL.LU R23, [R1+0x2650] ;  /* 0x0026500001177983 */ /* 0x000ee80000300800 */
[----:B--2---:R3:W-:Y:S01]  /*8c230*/  @P1 STG.E.U8 desc[UR40][R20.64], R0 ;  /* 0x0000000014001986 */ /* 0x0047e2000c101128 */
[----:B------:R-:W-:Y:S02]  /*8c240*/  LOP3.LUT P1, RZ, R4, 0x8000, RZ, 0xc0, !PT ;  /* 0x0000800004ff7812 */ /* 0x000fe4000782c0ff */
[----:B---3--:R-:W-:-:S11]  /*8c250*/  PRMT R0, R27, 0x7770, RZ ;  /* 0x000077701b007816 */ /* 0x008fd600000000ff */
        /* <DEDUP_REMOVED lines=12> */
[----:B------:R0:W-:Y:S01]  /*8c320*/  @P4 STG.E.U8 desc[UR40][R12.64], R0 ;  /* 0x000000000c004986 */ /* 0x0001e2000c101128 */
[----:B------:R-:W-:Y:S01]  /*8c330*/  IMAD.MOV.U32 R27, RZ, RZ, R25 ;  /* 0x000000ffff1b7224 */ /* 0x000fe200078e0019 */
[----:B0-----:R-:W-:-:S05]  /*8c340*/  PRMT R0, R24, 0x7772, RZ ;  /* 0x0000777218007816 */ /* 0x001fca00000000ff */
[----:B------:R0:W-:Y:S02]  /*8c350*/  @P5 STG.E.U8 desc[UR40][R10.64], R0 ;  /* 0x000000000a005986 */ /* 0x0001e4000c101128 */
[----:B0-----:R-:W-:Y:S02]  /*8c360*/  PRMT R0, R24, 0x7773, RZ ;  /* 0x0000777318007816 */ /* 0x001fe400000000ff */
[----:B------:R-:W2:Y:S04]  /*8c370*/  LDL.LU.64 R24, [R1+0x840] ;  /* 0x0008400001187983 */ /* 0x000ea80000300a00 */
[----:B------:R-:W3:Y:S01]  /*8c380*/  LDL.LU.64 R6, [R1+0x838] ;  /* 0x0008380001067983 */ /* 0x000ee20000300a00 */
[C---:B------:R-:W-:Y:S02]  /*8c390*/  LOP3.LUT P6, RZ, R22.reuse, 0x80, RZ, 0xc0, !PT ;  /* 0x0000008016ff7812 */ /* 0x040fe400078cc0ff */
[----:B------:R-:W-:-:S02]  /*8c3a0*/  LOP3.LUT P0, RZ, R22, 0x100, RZ, 0xc0, !PT ;  /* 0x0000010016ff7812 */ /* 0x000fc4000780c0ff */
[C---:B------:R-:W-:Y:S02]  /*8c3b0*/  LOP3.LUT P4, RZ, R22.reuse, 0x200, RZ, 0xc0, !PT ;  /* 0x0000020016ff7812 */ /* 0x040fe4000788c0ff */
[----:B------:R-:W-:Y:S01]  /*8c3c0*/  LOP3.LUT P5, RZ, R22, 0x400, RZ, 0xc0, !PT ;  /* 0x0000040016ff7812 */ /* 0x000fe200078ac0ff */
[----:B------:R-:W3:Y:S04]  /*8c3d0*/  LDL.LU.64 R14, [R1+0x828] ;  /* 0x00082800010e7983 */ /* 0x000ee80000300a00 */
[----:B------:R-:W3:Y:S04]  /*8c3e0*/  LDL.LU.64 R10, [R1+0x818] ;  /* 0x00081800010a7983 */ /* 0x000ee80000300a00 */
[----:B----4-:R0:W-:Y:S02]  /*8c3f0*/  @P6 STG.E.U8 desc[UR40][R8.64], R0 ;  /* 0x0000000008006986 */ /* 0x0101e4000c101128 */
[----:B0-----:R-:W-:-:S02]  /*8c400*/  PRMT R0, R26, 0x7770, RZ ;  /* 0x000077701a007816 */ /* 0x001fc400000000ff */
[----:B------:R-:W4:Y:S04]  /*8c410*/  LDL.LU.64 R8, [R1+0x810] ;  /* 0x0008100001087983 */ /* 0x000f280000300a00 */
[----:B------:R0:W-:Y:S02]  /*8c420*/  @P0 STG.E.U8 desc[UR40][R28.64], R0 ;  /* 0x000000001c000986 */ /* 0x0001e4000c101128 */
[C---:B0-----:R-:W-:Y:S02]  /*8c430*/  PRMT R0, R26.reuse, 0x7771, RZ ;  /* 0x000077711a007816 */ /* 0x041fe400000000ff */
[----:B------:R-:W4:Y:S04]  /*8c440*/  LDL.LU.64 R28, [R1+0x808] ;  /* 0x00080800011c7983 */ /* 0x000f280000300a00 */
[----:B--2---:R0:W-:Y:S02]  /*8c450*/  @P4 STG.E.U8 desc[UR40][R24.64], R0 ;  /* 0x0000000018004986 */ /* 0x0041e4000c101128 */
[----:B0-----:R-:W-:-:S02]  /*8c460*/  PRMT R0, R26, 0x7772, RZ ;  /* 0x000077721a007816 */ /* 0x001fc400000000ff */
[----:B------:R-:W2:Y:S04]  /*8c470*/  LDL.LU.64 R24, [R1+0x800] ;  /* 0x0008000001187983 */ /* 0x000ea80000300a00 */
[----:B------:R-:W2:Y:S04]  /*8c480*/  LDL.LU R12, [R1+0xdc] ;  /* 0x0000dc00010c7983 */ /* 0x000ea80000300800 */
[----:B---3--:R0:W-:Y:S04]  /*8c490*/  @P5 STG.E.U8 desc[UR40][R6.64], R0 ;  /* 0x0000000006005986 */ /* 0x0081e8000c101128 */
[----:B0-----:R-:W3:Y:S01]  /*8c4a0*/  LDL.LU.64 R6, [R1+0x7f0] ;  /* 0x0007f00001067983 */ /* 0x001ee20000300a00 */
        /* <DEDUP_REMOVED lines=17> */
[----:B---3--:R0:W-:Y:S04]  /*8c5c0*/  STL.64 [R1+0x2648], R6 ;  /* 0x0026480601007387 */ /* 0x0081e80000100a00 */
[----:B0-----:R-:W3:Y:S06]  /*8c5d0*/  LDL.LU.64 R6, [R1+0x7f8] ;  /* 0x0007f80001067983 */ /* 0x001eec0000300a00 */
[----:B------:R-:W-:-:S02]  /*8c5e0*/  @P1 LOP3.LUT R4, R4, 0x400, RZ, 0xfc, !PT ;  /* 0x0000040004041812 */ /* 0x000fc400078efcff */
[C---:B------:R-:W-:Y:S02]  /*8c5f0*/  LOP3.LUT P1, RZ, R22.reuse, 0x8000, RZ, 0xc0, !PT ;  /* 0x0000800016ff7812 */ /* 0x040fe4000782c0ff */
[C---:B------:R-:W-:Y:S02]  /*8c600*/  LOP3.LUT P6, RZ, R22.reuse, 0x800, RZ, 0xc0, !PT ;  /* 0x0000080016ff7812 */ /* 0x040fe400078cc0ff */
[----:B------:R-:W-:Y:S02]  /*8c610*/  LOP3.LUT P0, RZ, R22, 0x1000, RZ, 0xc0, !PT ;  /* 0x0000100016ff7812 */ /* 0x000fe4000780c0ff */
[----:B------:R-:W-:Y:S02]  /*8c620*/  LOP3.LUT R4, R4, 0xfffff7ff, RZ, 0xc0, !PT ;  /* 0xfffff7ff04047812 */ /* 0x000fe400078ec0ff */
[----:B------:R-:W-:Y:S01]  /*8c630*/  PRMT R0, R26, 0x7773, RZ ;  /* 0x000077731a007816 */ /* 0x000fe200000000ff */
[----:B------:R-:W3:Y:S04]  /*8c640*/  LDL.LU.64 R20, [R1+0x7e8] ;  /* 0x0007e80001147983 */ /* 0x000ee80000300a00 */
[----:B------:R-:W3:Y:S04]  /*8c650*/  LDL.LU.64 R2, [R1+0x7d8] ;  /* 0x0007d80001027983 */ /* 0x000ee80000300a00 */
[----:B------:R-:W3:Y:S04]  /*8c660*/  LDL.LU R13, [R1+0xc0] ;  /* 0x0000c000010d7983 */ /* 0x000ee80000300800 */
[----:B------:R-:W3:Y:S04]  /*8c670*/  LDL.LU.64 R18, [R1+0x7c8] ;  /* 0x0007c80001127983 */ /* 0x000ee80000300a00 */
[----:B------:R-:W3:Y:S01]  /*8c680*/  LDL.LU.64 R16, [R1+0x7c0] ;  /* 0x0007c00001107983 */ /* 0x000ee20000300a00 */
[----:B------:R-:W-:-:S02]  /*8c690*/  @P1 LOP3.LUT R4, R4, 0x800, RZ, 0xfc, !PT ;  /* 0x0000080004041812 */ /* 0x000fc400078efcff */
[----:B------:R-:W-:Y:S02]  /*8c6a0*/  LOP3.LUT P1, RZ, R22, 0x4000, RZ, 0xc0, !PT ;  /* 0x0000400016ff7812 */ /* 0x000fe4000782c0ff */
[----:B------:R-:W-:Y:S01]  /*8c6b0*/  LOP3.LUT R4, R4, 0xffffefff, RZ, 0xc0, !PT ;  /* 0xffffefff04047812 */ /* 0x000fe200078ec0ff */
[----:B------:R0:W-:Y:S10]  /*8c6c0*/  @P6 STG.E.U8 desc[UR40][R14.64], R0 ;  /* 0x000000000e006986 */ /* 0x0001f4000c101128 */
[----:B------:R-:W-:-:S02]  /*8c6d0*/  @P1 LOP3.LUT R4, R4, 0x1000, RZ, 0xfc, !PT ;  /* 0x0000100004041812 */ /* 0x000fc400078efcff */
[----:B------:R-:W-:Y:S02]  /*8c6e0*/  LOP3.LUT P1, RZ, R22, 0x2000, RZ, 0xc0, !PT ;  /* 0x0000200016ff7812 */ /* 0x000fe4000782c0ff */
[C---:B0-----:R-:W-:Y:S01]  /*8c6f0*/  PRMT R0, R27.reuse, 0x7770, RZ ;  /* 0x000077701b007816 */ /* 0x041fe200000000ff */
[----:B------:R-:W3:Y:S04]  /*8c700*/  LDL.LU.64 R14, [R1+0x7b8] ;  /* 0x0007b800010e7983 */ /* 0x000ee80000300a00 */
[----:B------:R0:W-:Y:S02]  /*8c710*/  @P0 STG.E.U8 desc[UR40][R10.64], R0 ;  /* 0x000000000a000986 */ /* 0x0001e4000c101128 */
[----:B0-----:R-:W-:Y:S02]  /*8c720*/  PRMT R0, R27, 0x7771, RZ ;  /* 0x000077711b007816 */ /* 0x001fe400000000ff */
[----:B------:R-:W3:Y:S04]  /*8c730*/  LDL.LU.64 R10, [R1+0x7b0] ;  /* 0x0007b000010a7983 */ /* 0x000ee80000300a00 */
[----:B----4-:R0:W-:Y:S01]  /*8c740*/  @P1 STG.E.U8 desc[UR40][R8.64], R0 ;  /* 0x0000000008001986 */ /* 0x0101e2000c101128 */
[----:B------:R-:W-:-:S02]  /*8c750*/  LOP3.LUT P1, RZ, R4, 0x1000, RZ, 0xc0, !PT ;  /* 0x0000100004ff7812 */ /* 0x000fc4000782c0ff */
[----:B0-----:R-:W-:Y:S01]  /*8c760*/  PRMT R0, R27, 0x7772, RZ ;  /* 0x000077721b007816 */ /* 0x001fe200000000ff */
[----:B------:R-:W4:Y:S10]  /*8c770*/  LDL.LU.64 R8, [R1+0x7a8] ;  /* 0x0007a80001087983 */ /* 0x000f340000300a00 */
[----:B------:R0:W-:Y:S01]  /*8c780*/  @P1 STG.E.U8 desc[UR40][R28.64], R0 ;  /* 0x000000001c001986 */ /* 0x0001e2000c101128 */
[----:B------:R-:W-:Y:S01]  /*8c790*/  LOP3.LUT P1, RZ, R4, 0x800, RZ, 0xc0, !PT ;  /* 0x0000080004ff7812 */ /* 0x000fe2000782c0ff */
[----:B0-----:R-:W-:-:S02]  /*8c7a0*/  IMAD.MOV.U32 R0, RZ, RZ, R27 ;  /* 0x000000ffff007224 */ /* 0x001fc400078e001b */
[----:B------:R-:W4:Y:S04]  /*8c7b0*/  LDL.LU.64 R28, [R1+0x7a0] ;  /* 0x0007a000011c7983 */ /* 0x000f280000300a00 */
[----:B------:R-:W4:Y:S01]  /*8c7c0*/  LDL.LU.64 R26, [R1+0x798] ;  /* 0x00079800011a7983 */ /* 0x000f220000300a00 */
[----:B------:R-:W-:-:S05]  /*8c7d0*/  PRMT R0, R0, 0x7773, RZ ;  /* 0x0000777300007816 */ /* 0x000fca00000000ff */
[----:B--2---:R0:W-:Y:S01]  /*8c7e0*/  @P1 STG.E.U8 desc[UR40][R24.64], R0 ;  /* 0x0000000018001986 */ /* 0x0041e2000c101128 */
[----:B------:R-:W-:Y:S02]  /*8c7f0*/  LOP3.LUT P1, RZ, R4, 0x400, RZ, 0xc0, !PT ;  /* 0x0000040004ff7812 */ /* 0x000fe4000782c0ff */
[----:B0-----:R-:W-:Y:S01]  /*8c800*/  PRMT R0, R12, 0x7770, RZ ;  /* 0x000077700c007816 */ /* 0x001fe200000000ff */
[----:B------:R-:W2:Y:S10]  /*8c810*/  LDL.LU.64 R24, [R1+0x788] ;  /* 0x0007880001187983 */ /* 0x000eb40000300a00 */
[----:B---3--:R0:W-:Y:S04]  /*8c820*/  @P1 STG.E.U8 desc[UR40][R6.64], R0 ;  /* 0x0000000006001986 */ /* 0x0081e8000c101128 */
[----:B0-----:R-:W3:Y:S01]  /*8c830*/  LDL.LU.64 R6, [R1+0x2648] ;  /* 0x0026480001067983 */ /* 0x001ee20000300a00 */
        /* <DEDUP_REMOVED lines=8> */
[----:B---3--:R0:W-:Y:S01]  /*8c8c0*/  @P1 STG.E.U8 desc[UR40][R6.64], R0 ;  /* 0x0000000006001986 */ /* 0x0081e2000c101128 */
[----:B------:R-:W-:Y:S02]  /*8c8d0*/  LOP3.LUT P1, RZ, R4, 0x100, RZ, 0xc0, !PT ;  /* 0x0000010004ff7812 */ /* 0x000fe4000782c0ff */
[----:B0-----:R-:W-:Y:S01]  /*8c8e0*/  PRMT R0, R12, 0x7772, RZ ;  /* 0x000077720c007816 */ /* 0x001fe200000000ff */
[----:B------:R-:W3:Y:S10]  /*8c8f0*/  LDL.LU R6, [R1+0x2644] ;  /* 0x0026440001067983 */ /* 0x000ef40000300800 */
[----:B------:R0:W-:Y:S01]  /*8c900*/  @P1 STG.E.U8 desc[UR40][R20.64], R0 ;  /* 0x0000000014001986 */ /* 0x0001e2000c101128 */
[----:B------:R-:W-:-:S02]  /*8c910*/  LOP3.LUT P1, RZ, R4, 0x80, RZ, 0xc0, !PT ;  /* 0x0000008004ff7812 */ /* 0x000fc4000782c0ff */
        /* <DEDUP_REMOVED lines=13> */
[----:B----4-:R0:W-:Y:S02]  /*8c9f0*/  @P4 STG.E.U8 desc[UR40][R8.64], R0 ;  /* 0x0000000008004986 */ /* 0x0101e4000c101128 */
[----:B0-----:R-:W-:-:S05]  /*8ca00*/  PRMT R0, R23, 0x7771, RZ ;  /* 0x0000777117007816 */ /* 0x001fca00000000ff */
[----:B------:R0:W-:Y:S02]  /*8ca10*/  @P5 STG.E.U8 desc[UR40][R28.64], R0 ;  /* 0x000000001c005986 */ /* 0x0001e4000c101128 */
[----:B0-----:R-:W-:-:S05]  /*8ca20*/  PRMT R0, R23, 0x7772, RZ ;  /* 0x0000777217007816 */ /* 0x001fca00000000ff */
[----:B------:R0:W-:Y:S02]  /*8ca30*/  @P6 STG.E.U8 desc[UR40][R26.64], R0 ;  /* 0x000000001a006986 */ /* 0x0001e4000c101128 */
[----:B0-----:R-:W-:Y:S02]  /*8ca40*/  PRMT R0, R23, 0x7773, RZ ;  /* 0x0000777317007816 */ /* 0x001fe400000000ff */
[----:B------:R-:W4:Y:S04]  /*8ca50*/  LDL.LU R23, [R1+0x2640] ;  /* 0x0026400001177983 */ /* 0x000f280000300800 */
[----:B------:R-:W3:Y:S04]  /*8ca60*/  LDL.LU.64 R8, [R1+0x770] ;  /* 0x0007700001087983 */ /* 0x000ee80000300a00 */
[----:B--2---:R0:W-:Y:S04]  /*8ca70*/  @P0 STG.E.U8 desc[UR40][R24.64], R0 ;  /* 0x0000000018000986 */ /* 0x0041e8000c101128 */
[----:B------:R-:W2:Y:S04]  /*8ca80*/  LDL.LU.64 R26, [R1+0x768] ;  /* 0x00076800011a7983 */ /* 0x000ea80000300a00 */
[----:B0-----:R-:W2:Y:S04]  /*8ca90*/  LDL.LU.64 R24, [R1+0x760] ;  /* 0x0007600001187983 */ /* 0x001ea80000300a00 */
[----:B------:R-:W2:Y:S01]  /*8caa0*/  LDL.LU R13, [R1+0x90] ;  /* 0x00009000010d7983 */ /* 0x000ea20000300800 */
[----:B------:R-:W-:-:S02]  /*8cab0*/  LOP3.LUT P4, RZ, R22, 0x10000000, RZ, 0xc0, !PT ;  /* 0x1000000016ff7812 */ /* 0x000fc4000788c0ff */
[C---:B------:R-:W-:Y:S01]  /*8cac0*/  LOP3.LUT P5, RZ, R22.reuse, 0x20000000, RZ, 0xc0, !PT ;  /* 0x2000000016ff7812 */ /* 0x040fe200078ac0ff */
[----:B------:R-:W3:Y:S04]  /*8cad0*/  LDL.LU.64 R28, [R1+0x758] ;  /* 0x00075800011c7983 */ /* 0x000ee80000300a00 */
[----:B------:R-:W4:Y:S01]  /*8cae0*/  LDL.LU.64 R10, [R1+0x750] ;  /* 0x00075000010a7983 */ /* 0x000f220000300a00 */
[C---:B------:R-:W-:Y:S02]  /*8caf0*/  LOP3.LUT P6, RZ, R22.reuse, 0x40000000, RZ, 0xc0, !PT ;  /* 0x4000000016ff7812 */ /* 0x040fe400078cc0ff */
[----:B------:R-:W-:Y:S02]  /*8cb00*/  LOP3.LUT P0, RZ, R22, 0x80000000, RZ, 0xc0, !PT ;  /* 0x8000000016ff7812 */ /* 0x000fe4000780c0ff */
[----:B------:R-:W4:Y:S01]  /*8cb10*/  LDL.LU R22, [R1+0x80] ;  /* 0x0000800001167983 */ /* 0x000f220000300800 */
[----:B--2---:R-:W-:-:S05]  /*8cb20*/  PRMT R0, R13, 0x7770, RZ ;  /* 0x000077700d007816 */ /* 0x004fca00000000ff */
[----:B---3--:R0:W-:Y:S02]  /*8cb30*/  @P4 STG.E.U8 desc[UR40][R8.64], R0 ;  /* 0x0000000008004986 */ /* 0x0081e4000c101128 */
[C---:B0-----:R-:W-:Y:S02]  /*8cb40*/  PRMT R0, R13.reuse, 0x7771, RZ ;  /* 0x000077710d007816 */ /* 0x041fe400000000ff */
[----:B------:R-:W2:Y:S04]  /*8cb50*/  LDL.LU.64 R8, [R1+0x748] ;  /* 0x0007480001087983 */ /* 0x000ea80000300a00 */
[----:B------:R0:W-:Y:S04]  /*8cb60*/  @P5 STG.E.U8 desc[UR40][R26.64], R0 ;  /* 0x000000001a005986 */ /* 0x0001e8000c101128 */
[----:B0-----:R-:W3:Y:S04]  /*8cb70*/  LDL.LU.64 R26, [R1+0x740] ;  /* 0x00074000011a7983 */ /* 0x001ee80000300a00 */
[----:B------:R-:W2:Y:S01]  /*8cb80*/  LDL.LU R7, [R1+0xc4] ;  /* 0x0000c40001077983 */ /* 0x000ea20000300800 */
[----:B------:R-:W-:-:S05]  /*8cb90*/  PRMT R0, R13, 0x7772, RZ ;  /* 0x000077720d007816 */ /* 0x000fca00000000ff */
[----:B------:R-:W-:Y:S01]  /*8cba0*/  @P6 STG.E.U8 desc[UR40][R24.64], R0 ;  /* 0x0000000018006986 */ /* 0x000fe2000c101128 */
[----:B----4-:R-:W-:Y:S02]  /*8cbb0*/  LOP3.LUT P1, RZ, R23, 0x100, RZ, 0xc0, !PT ;  /* 0x0000010017ff7812 */ /* 0x010fe4000782c0ff */
        /* <DEDUP_REMOVED lines=16> */
[----:B0-----:R-:W2:Y:S04]  /*8ccc0*/  LDL.LU.64 R6, [R1+0x730] ;  /* 0x0007300001067983 */ /* 0x001ea80000300a00 */
[----:B------:R-:W4:Y:S01]  /*8ccd0*/  LDL.LU.64 R24, [R1+0x718] ;  /* 0x0007180001187983 */ /* 0x000f220000300a00 */
[----:B------:R-:W-:-:S04]  /*8cce0*/  LOP3.LUT R4, R4, 0xfffffffb, RZ, 0xc0, !PT ;  /* 0xfffffffb04047812 */ /* 0x000fc800078ec0ff */
[----:B------:R-:W-:Y:S02]  /*8ccf0*/  @P1 LOP3.LUT R4, R4, 0x4, RZ, 0xfc, !PT ;  /* 0x0000000404041812 */ /* 0x000fe400078efcff */
[----:B------:R-:W-:Y:S02]  /*8cd00*/  LOP3.LUT P1, RZ, R23, 0x4, RZ, 0xc0, !PT ;  /* 0x0000000417ff7812 */ /* 0x000fe4000782c0ff */
[----:B------:R-:W-:-:S11]  /*8cd10*/  LOP3.LUT R4, R4, 0xfffffff7, RZ, 0xc0, !PT ;  /* 0xfffffff704047812 */ /* 0x000fd600078ec0ff */
[----:B------:R-:W-:Y:S02]  /*8cd20*/  @P1 LOP3.LUT R4, R4, 0x8, RZ, 0xfc, !PT ;  /* 0x0000000804041812 */ /* 0x000fe400078efcff */
[----:B------:R-:W-:Y:S02]  /*8cd30*/  LOP3.LUT P1, RZ, R23, 0x2, RZ, 0xc0, !PT ;  /* 0x0000000217ff7812 */ /* 0x000fe4000782c0ff */
[----:B------:R-:W-:Y:S02]  /*8cd40*/  LOP3.LUT R4, R4, 0xffffffef, RZ, 0xc0, !PT ;  /* 0xffffffef04047812 */ /* 0x000fe400078ec0ff */
[----:B------:R-:W-:-:S09]  /*8cd50*/  PRMT R0, R13, 0x7773, RZ ;  /* 0x000077730d007816 */ /* 0x000fd200000000ff */
[----:B------:R-:W-:Y:S02]  /*8cd60*/  @P1 LOP3.LUT R4, R4, 0x10, RZ, 0xfc, !PT ;  /* 0x0000001004041812 */ /* 0x000fe400078efcff */
[----:B------:R-:W-:Y:S01]  /*8cd70*/  LOP3.LUT P1, RZ, R23, 0x1, RZ, 0xc0, !PT ;  /* 0x0000000117ff7812 */ /* 0x000fe2000782c0ff */
[----:B------:R0:W-:Y:S02]  /*8cd80*/  @P0 STG.E.U8 desc[UR40][R28.64], R0 ;  /* 0x000000001c000986 */ /* 0x0001e4000c101128 */
[----:B0-----:R-:W-:-:S10]  /*8cd90*/  PRMT R0, R22, 0x7770, RZ ;  /* 0x0000777016007816 */ /* 0x001fd400000000ff */
[----:B------:R0:W-:Y:S01]  /*8cda0*/  @P1 STG.E.U8 desc[UR40][R10.64], R0 ;  /* 0x000000000a001986 */ /* 0x0001e2000c101128 */
[----:B------:R-:W-:Y:S02]  /*8cdb0*/  LOP3.LUT P1, RZ, R4, 0x10, RZ, 0xc0, !PT ;  /* 0x0000001004ff7812 */ /* 0x000fe4000782c0ff */
[----:B0-----:R-:W-:-:S11]  /*8cdc0*/  PRMT R0, R22, 0x7771, RZ ;  /* 0x0000777116007816 */ /* 0x001fd600000000ff */
[----:B------:R0:W-:Y:S01]  /*8cdd0*/  @P1 STG.E.U8 desc[UR40][R8.64], R0 ;  /* 0x0000000008001986 */ /* 0x0001e2000c101128 */
[----:B------:R-:W-:Y:S02]  /*8cde0*/  LOP3.LUT P1, RZ, R4, 0x8, RZ, 0xc0, !PT ;  /* 0x0000000804ff7812 */ /* 0x000fe4000782c0ff */
[----:B0-----:R-:W-:-:S11]  /*8cdf0*/  PRMT R0, R22, 0x7772, RZ ;  /* 0x0000777216007816 */ /* 0x001fd600000000ff */
[----:B---3--:R0:W-:Y:S01]  /*8ce00*/  @P1 STG.E.U8 desc[UR40][R26.64], R0 ;  /* 0x000000001a001986 */ /* 0x0081e2000c101128 */
[----:B------:R-:W-:Y:S02]  /*8ce10*/  LOP3.LUT P1, RZ, R4, 0x4, RZ, 0xc0, !PT ;  /* 0x0000000404ff7812 */ /* 0x000fe4000782c0ff */
[----:B0-----:R-:W-:Y:S01]  /*8ce20*/  PRMT R0, R22, 0x7773, RZ ;  /* 0x0000777316007816 */ /* 0x001fe200000000ff */
[----:B----4-:R0:W-:Y:S10]  /*8ce30*/  STL.64 [R1+0x2630], R24 ;  /* 0x0026301801007387 */ /* 0x0101f40000100a00 */
[----:B--2---:R2:W-:Y:S04]  /*8ce40*/  @P1 STG.E.U8 desc[UR40][R6.64], R0 ;  /* 0x0000000006001986 */ /* 0x0045e8000c101128 */
[----:B0-----:R-:W3:Y:S04]  /*8ce50*/  LDL.LU.64 R24, [R1+0x720] ;  /* 0x0007200001187983 */ /* 0x001ee80000300a00 */
[----:B------:R-:W4:Y:S04]  /*8ce60*/  LDL.LU.64 R20, [R1+0x710] ;  /* 0x0007100001147983 */ /* 0x000f280000300a00 */
[----:B------:R-:W3:Y:S04]  /*8ce70*/  LDL.LU.64 R2, [R1+0x708] ;  /* 0x0007080001027983 */ /* 0x000ee80000300a00 */
[----:B------:R-:W3:Y:S04]  /*8ce80*/  LDL.LU R28, [R1+0xa4] ;  /* 0x0000a400011c7983 */ /* 0x000ee80000300800 */
[----:B------:R-:W3:Y:S04]  /*8ce90*/  LDL.LU.64 R18, [R1+0x700] ;  /* 0x0007000001127983 */ /* 0x000ee80000300a00 */
[----:B------:R-:W3:Y:S04]  /*8cea0*/  LDL.LU.64 R16, [R1+0x6f8] ;  /* 0x0006f80001107983 */ /* 0x000ee80000300a00 */
[----:B------:R-:W3:Y:S04]  /*8ceb0*/  LDL.LU.64 R14, [R1+0x6f0] ;  /* 0x0006f000010e7983 */ /* 0x000ee80000300a00 */
[----:B------:R-:W3:Y:S04]  /*8cec0*/  LDL.LU.64 R12, [R1+0x6e0] ;  /* 0x0006e000010c7983 */ /* 0x000ee80000300a00 */
[----:B------:R-:W3:Y:S04]  /*8ced0*/  LDL.LU R29, [R1+0x94] ;  /* 0x00009400011d7983 */ /* 0x000ee80000300800 */
[----:B------:R-:W3:Y:S04]  /*8cee0*/  LDL.LU.64 R10, [R1+0x6d0] ;  /* 0x0006d000010a7983 */ /* 0x000ee80000300a00 */
[----:B------:R-:W3:Y:S04]  /*8cef0*/  LDL.LU.64 R8, [R1+0x6c8] ;  /* 0x0006c80001087983 */ /* 0x000ee80000300a00 */
[----:B------:R-:W3:Y:S04]  /*8cf00*/  LDL.LU.64 R26, [R1+0x6c0] ;  /* 0x0006c000011a7983 */ /* 0x000ee80000300a00 */
[----:B--2---:R-:W2:Y:S01]  /*8cf10*/  LDL.LU.64 R6, [R1+0x2638] ;  /* 0x0026380001067983 */ /* 0x004ea20000300a00 */
[----:B------:R-:W-:-:S02]  /*8cf20*/  LOP3.LUT P1, RZ, R4, 0x2, RZ, 0xc0, !PT ;  /* 0x0000000204ff7812 */ /* 0x000fc4000782c0ff */
        /* <DEDUP_REMOVED lines=13> */
[----:B0-----:R-:W-:Y:S01]  /*8d000*/  PRMT R0, R7, 0x7772, RZ ;  /* 0x0000777207007816 */ /* 0x001fe200000000ff */
[----:B------:R-:W2:Y:S10]  /*8d010*/  LDL.LU.64 R24, [R1+0x2628] ;  /* 0x0026280001187983 */ /* 0x000eb40000300a00 */
[----:B----4-:R0:W-:Y:S01]  /*8d020*/  @P1 STG.E.U8 desc[UR40][R20.64], R0 ;  /* 0x0000000014001986 */ /* 0x0101e2000c101128 */
[----:B------:R-:W-:-:S02]  /*8d030*/  LOP3.LUT P1, RZ, R5, 0x40000000, RZ, 0xc0, !PT ;  /* 0x4000000005ff7812 */ /* 0x000fc4000782c0ff */
        /* <DEDUP_REMOVED lines=17> */
[----:B0-----:R-:W3:Y:S04]  /*8d150*/  LDL.LU.64 R26, [R1+0x6b8] ;  /* 0x0006b800011a7983 */ /* 0x001ee80000300a00 */
[----:B------:R-:W4:Y:S04]  /*8d160*/  LDL.LU.64 R14, [R1+0x6a8] ;  /* 0x0006a800010e7983 */ /* 0x000f280000300a00 */
[----:B------:R-:W2:Y:S04]  /*8d170*/  LDL.LU.64 R12, [R1+0x6a0] ;  /* 0x0006a000010c7983 */ /* 0x000ea80000300a00 */
[----:B------:R-:W2:Y:S01]  /*8d180*/  LDL.LU R8, [R1+0x84] ;  /* 0x0000840001087983 */ /* 0x000ea20000300800 */
[----:B------:R-:W-:-:S02]  /*8d190*/  LOP3.LUT P4, RZ, R23, 0x8000, RZ, 0xc0, !PT ;  /* 0x0000800017ff7812 */ /* 0x000fc4000788c0ff */
[----:B------:R-:W-:Y:S02]  /*8d1a0*/  LOP3.LUT P5, RZ, R23, 0x10000, RZ, 0xc0, !PT ;  /* 0x0001000017ff7812 */ /* 0x000fe400078ac0ff */
[----:B------:R-:W-:Y:S01]  /*8d1b0*/  PRMT R0, R29, 0x7773, RZ ;  /* 0x000077731d007816 */ /* 0x000fe200000000ff */
[----:B------:R-:W4:Y:S04]  /*8d1c0*/  LDL.LU.64 R10, [R1+0x690] ;  /* 0x00069000010a7983 */ /* 0x000f280000300a00 */
[----:B------:R-:W4:Y:S04]  /*8d1d0*/  LDL.LU R4, [R1+0xc8] ;  /* 0x0000c80001047983 */ /* 0x000f280000300800 */
[----:B------:R-:W4:Y:S04]  /*8d1e0*/  LDL.LU.64 R28, [R1+0x670] ;  /* 0x00067000011c7983 */ /* 0x000f280000300a00 */
[----:B---3--:R2:W-:Y:S02]  /*8d1f0*/  @P4 STG.E.U8 desc[UR40][R26.64], R0 ;  /* 0x000000001a004986 */ /* 0x0085e4000c101128 */
[----:B--2---:R-:W-:-:S05]  /*8d200*/  PRMT R0, R8, 0x7770, RZ ;  /* 0x0000777008007816 */ /* 0x004fca00000000ff */
[----:B------:R0:W-:Y:S04]  /*8d210*/  @P5 STG.E.U8 desc[UR40][R24.64], R0 ;  /* 0x0000000018005986 */ /* 0x0001e8000c101128 */
[----:B0-----:R-:W2:Y:S04]  /*8d220*/  LDL.LU.64 R24, [R1+0x2620] ;  /* 0x0026200001187983 */ /* 0x001ea80000300a00 */
[----:B------:R-:W3:Y:S04]  /*8d230*/  LDL.LU.64 R26, [R1+0x668] ;  /* 0x00066800011a7983 */ /* 0x000ee80000300a00 */
[----:B------:R-:W2:Y:S04]  /*8d240*/  LDL.LU R7, [R1+0xa8] ;  /* 0x0000a80001077983 */ /* 0x000ea80000300800 */
        /* <DEDUP_REMOVED lines=22> */
[----:B------:R-:W-:Y:S02]  /*8d3b0*/  LOP3.LUT P1, RZ, R23, 0x200000, RZ, 0xc0, !PT ;  /* 0x0020000017ff7812 */ /* 0x000fe4000782c0ff */
[----:B------:R-:W-:Y:S02]  /*8d3c0*/  LOP3.LUT R5, R5, 0xf7ffffff, RZ, 0xc0, !PT ;  /* 0xf7ffffff05057812 */ /* 0x000fe400078ec0ff */
[----:B------:R-:W-:-:S09]  /*8d3d0*/  LOP3.LUT P6, RZ, R23, 0x20000, RZ, 0xc0, !PT ;  /* 0x0002000017ff7812 */ /* 0x000fd200078cc0ff */
[----:B------:R-:W-:Y:S02]  /*8d3e0*/  @P1 LOP3.LUT R5, R5, 0x8000000, RZ, 0xfc, !PT ;  /* 0x0800000005051812 */ /* 0x000fe400078efcff */
[C---:B------:R-:W-:Y:S02]  /*8d3f0*/  LOP3.LUT P1, RZ, R23.reuse, 0x100000, RZ, 0xc0, !PT ;  /* 0x0010000017ff7812 */ /* 0x040fe4000782c0ff */
[----:B------:R-:W-:Y:S02]  /*8d400*/  LOP3.LUT P0, RZ, R23, 0x40000, RZ, 0xc0, !PT ;  /* 0x0004000017ff7812 */ /* 0x000fe4000780c0ff */
[----:B------:R-:W-:Y:S02]  /*8d410*/  PRMT R0, R8, 0x7771, RZ ;  /* 0x0000777108007816 */ /* 0x000fe400000000ff */
[----:B------:R-:W-:-:S03]  /*8d420*/  LOP3.LUT R5, R5, 0xefffffff, RZ, 0xc0, !PT ;  /* 0xefffffff05057812 */ /* 0x000fc600078ec0ff */
[----:B----4-:R0:W-:Y:S04]  /*8d430*/  @P6 STG.E.U8 desc[UR40][R14.64], R0 ;  /* 0x000000000e006986 */ /* 0x0101e8000c101128 */
        /* <DEDUP_REMOVED lines=8> */
[----:B------:R0:W-:Y:S01]  /*8d4c0*/  @P1 STG.E.U8 desc[UR40][R28.64], R0 ;  /* 0x000000001c001986 */ /* 0x0001e2000c101128 */
[----:B------:R-:W-:Y:S02]  /*8d4d0*/  LOP3.LUT P1, RZ, R5, 0x8000000, RZ, 0xc0, !PT ;  /* 0x0800000005ff7812 */ /* 0x000fe4000782c0ff */
[C---:B------:R-:W-:Y:S02]  /*8d4e0*/  LOP3.LUT P2, RZ, R23.reuse, 0x10000000, RZ, 0xc0, !PT ;  /* 0x1000000017ff7812 */ /* 0x040fe4000784c0ff */
[C---:B------:R-:W-:Y:S02]  /*8d4f0*/  LOP3.LUT P3, RZ, R23.reuse, 0x20000000, RZ, 0xc0, !PT ;  /* 0x2000000017ff7812 */ /* 0x040fe4000786c0ff */
[C---:B------:R-:W-:Y:S02]  /*8d500*/  LOP3.LUT P4, RZ, R23.reuse, 0x40000000, RZ, 0xc0, !PT ;  /* 0x4000000017ff7812 */ /* 0x040fe4000788c0ff */
[----:B------:R-:W-:Y:S02]  /*8d510*/  LOP3.LUT P5, RZ, R23, 0x80000000, RZ, 0xc0, !PT ;  /* 0x8000000017ff7812 */ /* 0x000fe400078ac0ff */
[----:B------:R-:W4:Y:S04]  /*8d520*/  LDL.LU.64 R22, [R1+0x650] ;  /* 0x0006500001167983 */ /* 0x000f280000300a00 */
[----:B------:R-:W4:Y:S04]  /*8d530*/  LDL.LU.64 R20, [R1+0x648] ;  /* 0x0006480001147983 */ /* 0x000f280000300a00 */
[----:B------:R-:W4:Y:S04]  /*8d540*/  LDL.LU.64 R2, [R1+0x640] ;  /* 0x0006400001027983 */ /* 0x000f280000300a00 */
[----:B------:R-:W4:Y:S04]  /*8d550*/  LDL.LU R9, [R1+0x98] ;  /* 0x0000980001097983 */ /* 0x000f280000300800 */
[----:B------:R-:W4:Y:S01]  /*8d560*/  LDL.LU.64 R18, [R1+0x630] ;  /* 0x0006300001127983 */ /* 0x000f220000300a00 */
[----:B0-----:R-:W-:-:S03]  /*8d570*/  PRMT R0, R4, 0x7771, RZ ;  /* 0x0000777104007816 */ /* 0x001fc600000000ff */
[----:B------:R-:W4:Y:S04]  /*8d580*/  LDL.LU.64 R16, [R1+0x620] ;  /* 0x0006200001107983 */ /* 0x000f280000300a00 */
[----:B------:R-:W4:Y:S04]  /*8d590*/  LDL.LU.64 R14, [R1+0x618] ;  /* 0x00061800010e7983 */ /* 0x000f280000300a00 */
[----:B------:R-:W4:Y:S04]  /*8d5a0*/  LDL.LU.64 R12, [R1+0x610] ;  /* 0x00061000010c7983 */ /* 0x000f280000300a00 */
[----:B---3--:R0:W-:Y:S01]  /*8d5b0*/  @P1 STG.E.U8 desc[UR40][R26.64], R0 ;  /* 0x000000001a001986 */ /* 0x0081e2000c101128 */
[----:B------:R-:W-:-:S03]  /*8d5c0*/  LOP3.LUT P1, RZ, R5, 0x4000000, RZ, 0xc0, !PT ;  /* 0x0400000005ff7812 */ /* 0x000fc6000782c0ff */
[----:B------:R-:W3:Y:S04]  /*8d5d0*/  LDL.LU R8, [R1+0x88] ;  /* 0x0000880001087983 */ /* 0x000ee80000300800 */
[----:B------:R-:W3:Y:S04]  /*8d5e0*/  LDL.LU.64 R10, [R1+0x608] ;  /* 0x00060800010a7983 */ /* 0x000ee80000300a00 */
[----:B------:R-:W3:Y:S01]  /*8d5f0*/  LDL.LU.64 R28, [R1+0x600] ;  /* 0x00060000011c7983 */ /* 0x000ee20000300a00 */
[----:B0-----:R-:W-:-:S03]  /*8d600*/  PRMT R0, R4, 0x7772, RZ ;  /* 0x0000777204007816 */ /* 0x001fc600000000ff */
[----:B------:R-:W3:Y:S04]  /*8d610*/  LDL.LU.64 R26, [R1+0x5f8] ;  /* 0x0005f800011a7983 */ /* 0x000ee80000300a00 */
[----:B--2---:R0:W-:Y:S04]  /*8d620*/  @P1 STG.E.U8 desc[UR40][R6.64], R0 ;  /* 0x0000000006001986 */ /* 0x0041e8000c101128 */
[----:B0-----:R-:W2:Y:S01]  /*8d630*/  LDL.LU.64 R6, [R1+0x2618] ;  /* 0x0026180001067983 */ /* 0x001ea20000300a00 */
[----:B------:R-:W-:Y:S02]  /*8d640*/  LOP3.LUT P1, RZ, R5, 0x2000000, RZ, 0xc0, !PT ;  /* 0x0200000005ff7812 */ /* 0x000fe4000782c0ff */
[----:B------:R-:W-:-:S11]  /*8d650*/  PRMT R0, R4, 0x7773, RZ ;  /* 0x0000777304007816 */ /* 0x000fd600000000ff */
[----:B--2---:R0:W-:Y:S04]  /*8d660*/  @P1 STG.E.U8 desc[UR40][R6.64], R0 ;  /* 0x0000000006001986 */ /* 0x0041e8000c101128 */
[----:B0-----:R-:W2:Y:S01]  /*8d670*/  LDL.LU.64 R6, [R1+0x2610] ;  /* 0x0026100001067983 */ /* 0x001ea20000300a00 */
[----:B------:R-:W-:Y:S02]  /*8d680*/  LOP3.LUT P1, RZ, R5, 0x1000000, RZ, 0xc0, !PT ;  /* 0x0100000005ff7812 */ /* 0x000fe4000782c0ff */
[C---:B------:R-:W-:Y:S02]  /*8d690*/  LOP3.LUT P6, RZ, R24.reuse, 0x1, RZ, 0xc0, !PT ;  /* 0x0000000118ff7812 */ /* 0x040fe400078cc0ff */
[----:B------:R-:W-:Y:S02]  /*8d6a0*/  LOP3.LUT P0, RZ, R24, 0x2, RZ, 0xc0, !PT ;  /* 0x0000000218ff7812 */ /* 0x000fe4000780c0ff */
[----:B--2---:R-:W-:-:S07]  /*8d6b0*/  PRMT R0, R7, 0x7770, RZ ;  /* 0x0000777007007816 */ /* 0x004fce00000000ff */
[----:B----4-:R0:W-:Y:S01]  /*8d6c0*/  @P1 STG.E.U8 desc[UR40][R22.64], R0 ;  /* 0x0000000016001986 */ /* 0x0101e2000c101128 */
        /* <DEDUP_REMOVED lines=16> */
[----:B0-----:R-:W-:-:S05]  /*8d7d0*/  PRMT R0, R9, 0x7773, RZ ;  /* 0x0000777309007816 */ /* 0x001fca00000000ff */
[----:B---3--:R0:W-:Y:S02]  /*8d7e0*/  @P5 STG.E.U8 desc[UR40][R10.64], R0 ;  /* 0x000000000a005986 */ /* 0x0081e4000c101128 */
[----:B0-----:R-:W-:-:S05]  /*8d7f0*/  PRMT R0, R8, 0x7770, RZ ;  /* 0x0000777008007816 */ /* 0x001fca00000000ff */
[----:B------:R0:W-:Y:S02]  /*8d800*/  @P6 STG.E.U8 desc[UR40][R28.64], R0 ;  /* 0x000000001c006986 */ /* 0x0001e4000c101128 */
[----:B0-----:R-:W-:-:S05]  /*8d810*/  PRMT R0, R8, 0x7771, RZ ;  /* 0x0000777108007816 */ /* 0x001fca00000000ff */
[----:B------:R0:W-:Y:S04]  /*8d820*/  @P0 STG.E.U8 desc[UR40][R26.64], R0 ;  /* 0x000000001a000986 */ /* 0x0001e8000c101128 */
[----:B0-----:R-:W3:Y:S01]  /*8d830*/  LDL.LU.64 R26, [R1+0x5e0] ;  /* 0x0005e000011a7983 */ /* 0x001ee20000300a00 */
[C---:B------:R-:W-:Y:S02]  /*8d840*/  LOP3.LUT P4, RZ, R24.reuse, 0x4, RZ, 0xc0, !PT ;  /* 0x0000000418ff7812 */ /* 0x040fe4000788c0ff */
[----:B------:R-:W-:Y:S02]  /*8d850*/  LOP3.LUT P5, RZ, R24, 0x8, RZ, 0xc0, !PT ;  /* 0x0000000818ff7812 */ /* 0x000fe400078ac0ff */
[C---:B------:R-:W-:Y:S01]  /*8d860*/  PRMT R0, R8.reuse, 0x7772, RZ ;  /* 0x0000777208007816 */ /* 0x040fe200000000ff */
[----:B------:R-:W4:Y:S04]  /*8d870*/  LDL.LU.64 R16, [R1+0x5d0] ;  /* 0x0005d00001107983 */ /* 0x000f280000300a00 */
[----:B------:R-:W4:Y:S04]  /*8d880*/  LDL.LU.64 R12, [R1+0x5c8] ;  /* 0x0005c800010c7983 */ /* 0x000f280000300a00 */
[----:B------:R-:W4:Y:S04]  /*8d890*/  LDL.LU.64 R10, [R1+0x5c0] ;  /* 0x0005c000010a7983 */ /* 0x000f280000300a00 */
[----:B------:R-:W4:Y:S04]  /*8d8a0*/  LDL.LU R9, [R1+0xcc] ;  /* 0x0000cc0001097983 */ /* 0x000f280000300800 */
[----:B------:R-:W4:Y:S04]  /*8d8b0*/  LDL.LU.64 R28, [R1+0x5b8] ;  /* 0x0005b800011c7983 */ /* 0x000f280000300a00 */
[----:B------:R-:W4:Y:S04]  /*8d8c0*/  LDL.LU R7, [R1+0xac] ;  /* 0x0000ac0001077983 */ /* 0x000f280000300800 */
[----:B--2---:R0:W-:Y:S02]  /*8d8d0*/  @P4 STG.E.U8 desc[UR40][R14.64], R0 ;  /* 0x000000000e004986 */ /* 0x0041e4000c101128 */
[----:B0-----:R-:W-:-:S05]  /*8d8e0*/  PRMT R0, R8, 0x7773, RZ ;  /* 0x0000777308007816 */ /* 0x001fca00000000ff */
[----:B---3--:R0:W-:Y:S04]  /*8d8f0*/  @P5 STG.E.U8 desc[UR40][R26.64], R0 ;  /* 0x000000001a005986 */ /* 0x0081e8000c101128 */
[----:B0-----:R-:W2:Y:S04]  /*8d900*/  LDL.LU.64 R26, [R1+0x5b0] ;  /* 0x0005b000011a7983 */ /* 0x001ea80000300a00 */
[----:B------:R-:W3:Y:S04]  /*8d910*/  LDL.LU R14, [R1+0x9c] ;  /* 0x00009c00010e7983 */ /* 0x000ee80000300800 */
        /* <DEDUP_REMOVED lines=27> */
[----:B----4-:R-:W-:Y:S01]  /*8dad0*/  PRMT R0, R9, 0x7770, RZ ;  /* 0x0000777009007816 */ /* 0x010fe200000000ff */
[----:B------:R-:W4:Y:S04]  /*8dae0*/  LDL.LU.64 R20, [R1+0x578] ;  /* 0x0005780001147983 */ /* 0x000f280000300a00 */
        /* <DEDUP_REMOVED lines=13> */
[----:B------:R0:W-:Y:S01]  /*8dbc0*/  @P1 STG.E.U8 desc[UR40][R10.64], R0 ;  /* 0x000000000a001986 */ /* 0x0001e2000c101128 */
[----:B------:R-:W-:-:S02]  /*8dbd0*/  LOP3.LUT P1, RZ, R5, 0x100000, RZ, 0xc0, !PT ;  /* 0x0010000005ff7812 */ /* 0x000fc4000782c0ff */
[----:B0-----:R-:W-:Y:S01]  /*8dbe0*/  PRMT R0, R9, 0x7773, RZ ;  /* 0x0000777309007816 */ /* 0x001fe200000000ff */
[----:B------:R-:W3:Y:S04]  /*8dbf0*/  LDL.LU.64 R10, [R1+0x550] ;  /* 0x00055000010a7983 */ /* 0x000ee80000300a00 */
[----:B------:R-:W3:Y:S06]  /*8dc00*/  LDL.LU.64 R8, [R1+0x548] ;  /* 0x0005480001087983 */ /* 0x000eec0000300a00 */
[----:B------:R0:W-:Y:S01]  /*8dc10*/  @P1 STG.E.U8 desc[UR40][R28.64], R0 ;  /* 0x000000001c001986 */ /* 0x0001e2000c101128 */
[----:B------:R-:W-:-:S02]  /*8dc20*/  LOP3.LUT P1, RZ, R5, 0x80000, RZ, 0xc0, !PT ;  /* 0x0008000005ff7812 */ /* 0x000fc4000782c0ff */
[----:B0-----:R-:W-:Y:S01]  /*8dc30*/  PRMT R0, R7, 0x7770, RZ ;  /* 0x0000777007007816 */ /* 0x001fe200000000ff */
[----:B------:R-:W3:Y:S04]  /*8dc40*/  LDL.LU.64 R28, [R1+0x528] ;  /* 0x00052800011c7983 */ /* 0x000ee80000300a00 */
        /* <DEDUP_REMOVED lines=21> */
[----:B---3--:R-:W-:-:S11]  /*8dda0*/  PRMT R0, R14, 0x7770, RZ ;  /* 0x000077700e007816 */ /* 0x008fd600000000ff */
[----:B----4-:R0:W-:Y:S01]  /*8ddb0*/  @P1 STG.E.U8 desc[UR40][R20.64], R0 ;  /* 0x0000000014001986 */ /* 0x0101e2000c101128 */
        /* <DEDUP_REMOVED lines=15> */
[----:B------:R-:W2:Y:S04]  /*8deb0*/  LDL.LU R25, [R1+0x25f8] ;  /* 0x0025f80001197983 */ /* 0x000ea80000300800 */
[----:B------:R0:W-:Y:S04]  /*8dec0*/  @P6 STG.E.U8 desc[UR40][R28.64], R0 ;  /* 0x000000001c006986 */ /* 0x0001e8000c101128 */
[----:B------:R-:W3:Y:S01]  /*8ded0*/  LDL.LU.64 R8, [R1+0x330] ;  /* 0x0003300001087983 */ /* 0x000ee20000300a00 */
[----:B0-----:R-:W-:-:S05]  /*8dee0*/  PRMT R0, R15, 0x7770, RZ ;  /* 0x000077700f007816 */ /* 0x001fca00000000ff */
[----:B------:R0:W-:Y:S04]  /*8def0*/  @P0 STG.E.U8 desc[UR40][R26.64], R0 ;  /* 0x000000001a000986 */ /* 0x0001e8000c101128 */
[----:B0-----:R-:W4:Y:S01]  /*8df00*/  LDL.LU.64 R26, [R1+0x18] ;  /* 0x00001800011a7983 */ /* 0x001f220000300a00 */
[C---:B------:R-:W-:Y:S02]  /*8df10*/  LOP3.LUT P4, RZ, R24.reuse, 0x200000, RZ, 0xc0, !PT ;  /* 0x0020000018ff7812 */ /* 0x040fe4000788c0ff */
[----:B------:R-:W-:Y:S02]  /*8df20*/  LOP3.LUT P5, RZ, R24, 0x400000, RZ, 0xc0, !PT ;  /* 0x0040000018ff7812 */ /* 0x000fe400078ac0ff */
[C---:B------:R-:W-:Y:S01]  /*8df30*/  PRMT R0, R15.reuse, 0x7771, RZ ;  /* 0x000077710f007816 */ /* 0x040fe200000000ff */
[----:B------:R-:W2:Y:S04]  /*8df40*/  LDL.LU.64 R28, [R1+0x10] ;  /* 0x00001000011c7983 */ /* 0x000ea80000300a00 */
[----:B------:R-:W2:Y:S04]  /*8df50*/  LDL.LU.64 R12, [R1+0x3b0] ;  /* 0x0003b000010c7983 */ /* 0x000ea80000300a00 */
[----:B------:R-:W2:Y:S04]  /*8df60*/  LDL.LU.64 R10, [R1+0x540] ;  /* 0x00054000010a7983 */ /* 0x000ea80000300a00 */
[----:B------:R-:W2:Y:S04]  /*8df70*/  LDL.LU R4, [R1+0xf0] ;  /* 0x0000f00001047983 */ /* 0x000ea80000300800 */
[----:B---3--:R0:W-:Y:S02]  /*8df80*/  @P4 STG.E.U8 desc[UR40][R8.64], R0 ;  /* 0x0000000008004986 */ /* 0x0081e4000c101128 */
[----:B0-----:R-:W-:-:S02]  /*8df90*/  PRMT R0, R15, 0x7772, RZ ;  /* 0x000077720f007816 */ /* 0x001fc400000000ff */
[----:B------:R-:W3:Y:S04]  /*8dfa0*/  LDL.LU.64 R8, [R1+0x588] ;  /* 0x0005880001087983 */ /* 0x000ee80000300a00 */
[----:B------:R-:W2:Y:S04]  /*8dfb0*/  LDL.LU R7, [R1+0x130] ;  /* 0x0001300001077983 */ /* 0x000ea80000300800 */
[----:B----4-:R0:W-:Y:S04]  /*8dfc0*/  @P5 STG.E.U8 desc[UR40][R26.64], R0 ;  /* 0x000000001a005986 */ /* 0x0101e8000c101128 */
[----:B0-----:R-:W4:Y:S04]  /*8dfd0*/  LDL.LU.64 R26, [R1+0x580] ;  /* 0x00058000011a7983 */ /* 0x001f280000300a00 */
        /* <DEDUP_REMOVED lines=29> */
[----:B------:R-:W-:-:S02]  /*8e1b0*/  @P1 LOP3.LUT R5, R5, 0x800, RZ, 0xfc, !PT ;  /* 0x0000080005051812 */ /* 0x000fc400078efcff */
[----:B------:R-:W-:Y:S02]  /*8e1c0*/  LOP3.LUT P1, RZ, R24, 0x4000000, RZ, 0xc0, !PT ;  /* 0x0400000018ff7812 */ /* 0x000fe4000782c0ff */
[----:B------:R-:W-:Y:S01]  /*8e1d0*/  LOP3.LUT R5, R5, 0xffffefff, RZ, 0xc0, !PT ;  /* 0xffffefff05057812 */ /* 0x000fe200078ec0ff */
[----:B------:R0:W-:Y:S10]  /*8e1e0*/  @P6 STG.E.U8 desc[UR40][R28.64], R0 ;  /* 0x000000001c006986 */ /* 0x0001f4000c101128 */
[----:B------:R-:W-:-:S02]  /*8e1f0*/  @P1 LOP3.LUT R5, R5, 0x1000, RZ, 0xfc, !PT ;  /* 0x0000100005051812 */ /* 0x000fc400078efcff */
[----:B------:R-:W-:Y:S02]  /*8e200*/  LOP3.LUT P1, RZ, R24, 0x2000000, RZ, 0xc0, !PT ;  /* 0x0200000018ff7812 */ /* 0x000fe4000782c0ff */
[C---:B0-----:R-:W-:Y:S01]  /*8e210*/  PRMT R0, R4.reuse, 0x7770, RZ ;  /* 0x0000777004007816 */ /* 0x041fe200000000ff */
[----:B------:R-:W2:Y:S04]  /*8e220*/  LDL.LU R28, [R1+0x70] ;  /* 0x00007000011c7983 */ /* 0x000ea80000300800 */
[----:B------:R-:W2:Y:S04]  /*8e230*/  LDL.LU.64 R2, [R1+0x628] ;  /* 0x0006280001027983 */ /* 0x000ea80000300a00 */
[----:B------:R-:W2:Y:S04]  /*8e240*/  LDL.LU.64 R18, [R1+0x638] ;  /* 0x0006380001127983 */ /* 0x000ea80000300a00 */
[----:B------:R-:W2:Y:S04]  /*8e250*/  LDL.LU R29, [R1+0xb4] ;  /* 0x0000b400011d7983 */ /* 0x000ea80000300800 */
[----:B------:R0:W-:Y:S04]  /*8e260*/  @P0 STG.E.U8 desc[UR40][R12.64], R0 ;  /* 0x000000000c000986 */ /* 0x0001e8000c101128 */
[----:B------:R-:W2:Y:S04]  /*8e270*/  LDL.LU.64 R16, [R1+0x688] ;  /* 0x0006880001107983 */ /* 0x000ea80000300a00 */
[----:B------:R-:W2:Y:S01]  /*8e280*/  LDL.LU.64 R14, [R1+0x680] ;  /* 0x00068000010e7983 */ /* 0x000ea20000300a00 */
[----:B0-----:R-:W-:-:S03]  /*8e290*/  PRMT R0, R4, 0x7771, RZ ;  /* 0x0000777104007816 */ /* 0x001fc600000000ff */
[----:B------:R-:W2:Y:S04]  /*8e2a0*/  LDL.LU.64 R12, [R1+0x678] ;  /* 0x00067800010c7983 */ /* 0x000ea80000300a00 */
[----:B------:R0:W-:Y:S01]  /*8e2b0*/  @P1 STG.E.U8 desc[UR40][R10.64], R0 ;  /* 0x000000000a001986 */ /* 0x0001e2000c101128 */
[C---:B------:R-:W-:Y:S02]  /*8e2c0*/  LOP3.LUT P1, RZ, R5.reuse, 0x1000, RZ, 0xc0, !PT ;  /* 0x0000100005ff7812 */ /* 0x040fe4000782c0ff */
[----:B0-----:R-:W-:Y:S01]  /*8e2d0*/  PRMT R0, R4, 0x7772, RZ ;  /* 0x0000777204007816 */ /* 0x001fe200000000ff */
[----:B------:R-:W2:Y:S10]  /*8e2e0*/  LDL.LU.64 R10, [R1+0x698] ;  /* 0x00069800010a7983 */ /* 0x000eb40000300a00 */
[----:B---3--:R0:W-:Y:S01]  /*8e2f0*/  @P1 STG.E.U8 desc[UR40][R8.64], R0 ;  /* 0x0000000008001986 */ /* 0x0081e2000c101128 */
[----:B------:R-:W-:-:S02]  /*8e300*/  LOP3.LUT P1, RZ, R5, 0x800, RZ, 0xc0, !PT ;  /* 0x0000080005ff7812 */ /* 0x000fc4000782c0ff */
[----:B0-----:R-:W-:Y:S01]  /*8e310*/  PRMT R0, R4, 0x7773, RZ ;  /* 0x0000777304007816 */ /* 0x001fe200000000ff */
[----:B------:R-:W3:Y:S10]  /*8e320*/  LDL.LU.64 R8, [R1+0x6d8] ;  /* 0x0006d80001087983 */ /* 0x000ef40000300a00 */
[----:B----4-:R0:W-:Y:S01]  /*8e330*/  @P1 STG.E.U8 desc[UR40][R26.64], R0 ;  /* 0x000000001a001986 */ /* 0x0101e2000c101128 */
[----:B------:R-:W-:-:S02]  /*8e340*/  LOP3.LUT P1, RZ, R5, 0x400, RZ, 0xc0, !PT ;  /* 0x0000040005ff7812 */ /* 0x000fc4000782c0ff */
[----:B0-----:R-:W-:Y:S01]  /*8e350*/  PRMT R0, R7, 0x7770, RZ ;  /* 0x0000777007007816 */ /* 0x001fe200000000ff */
[----:B------:R-:W4:Y:S10]  /*8e360*/  LDL.LU.64 R26, [R1+0x6e8] ;  /* 0x0006e800011a7983 */ /* 0x000f340000300a00 */
        /* <DEDUP_REMOVED lines=33> */
[----:B---3--:R0:W-:Y:S02]  /*8e580*/  @P6 STG.E.U8 desc[UR40][R8.64], R0 ;  /* 0x0000000008006986 */ /* 0x0081e4000c101128 */
[----:B0-----:R-:W-:Y:S02]  /*8e590*/  PRMT R0, R29, 0x7773, RZ ;  /* 0x000077731d007816 */ /* 0x001fe400000000ff */
[----:B------:R-:W2:Y:S04]  /*8e5a0*/  LDL.LU.64 R28, [R1+0x728] ;  /* 0x00072800011c7983 */ /* 0x000ea80000300a00 */
[----:B----4-:R0:W-:Y:S04]  /*8e5b0*/  @P0 STG.E.U8 desc[UR40][R26.64], R0 ;  /* 0x000000001a000986 */ /* 0x0101e8000c101128 */
[----:B0-----:R-:W3:Y:S04]  /*8e5c0*/  LDL.LU.64 R26, [R1+0x738] ;  /* 0x00073800011a7983 */ /* 0x001ee80000300a00 */
[----:B------:R-:W4:Y:S04]  /*8e5d0*/  LDL.LU.64 R14, [R1+0x780] ;  /* 0x00078000010e7983 */ /* 0x000f280000300a00 */
[----:B------:R-:W2:Y:S01]  /*8e5e0*/  LDL.LU R9, [R1+0xf4] ;  /* 0x0000f40001097983 */ /* 0x000ea20000300800 */
[----:B------:R-:W-:-:S03]  /*8e5f0*/  LOP3.LUT P4, RZ, R25, 0x100, RZ, 0xc0, !PT ;  /* 0x0000010019ff7812 */ /* 0x000fc6000788c0ff */
[----:B------:R-:W3:Y:S04]  /*8e600*/  LDL.LU.64 R12, [R1+0x778] ;  /* 0x00077800010c7983 */ /* 0x000ee80000300a00 */
[----:B------:R-:W3:Y:S04]  /*8e610*/  LDL.LU.64 R10, [R1+0x3c0] ;  /* 0x0003c000010a7983 */ /* 0x000ee80000300a00 */
[----:B------:R-:W3:Y:S01]  /*8e620*/  LDL.LU R4, [R1+0x134] ;  /* 0x0001340001047983 */ /* 0x000ee20000300800 */
[----:B--2---:R-:W-:-:S05]  /*8e630*/  PRMT R0, R9, 0x7770, RZ ;  /* 0x0000777009007816 */ /* 0x004fca00000000ff */
[----:B------:R0:W-:Y:S04]  /*8e640*/  @P4 STG.E.U8 desc[UR40][R28.64], R0 ;  /* 0x000000001c004986 */ /* 0x0001e8000c101128 */
[----:B0-----:R-:W2:Y:S01]  /*8e650*/  LDL.LU.64 R28, [R1+0x7d0] ;  /* 0x0007d000011c7983 */ /* 0x001ea20000300a00 */
        /* <DEDUP_REMOVED lines=15> */
[----:B0-----:R-:W2:Y:S04]  /*8e750*/  LDL.LU.64 R28, [R1+0x790] ;  /* 0x00079000011c7983 */ /* 0x001ea80000300a00 */
[----:B------:R-:W2:Y:S02]  /*8e760*/  LDL.LU R7, [R1+0x74] ;  /* 0x0000740001077983 */ /* 0x000ea40000300800 */
[----:B------:R-:W-:-:S02]  /*8e770*/  @P1 LOP3.LUT R5, R5, 0x2, RZ, 0xfc, !PT ;  /* 0x0000000205051812 */ /* 0x000fc400078efcff */
[----:B------:R-:W-:Y:S02]  /*8e780*/  LOP3.LUT P1, RZ, R25, 0x8000, RZ, 0xc0, !PT ;  /* 0x0000800019ff7812 */ /* 0x000fe4000782c0ff */
[----:B------:R-:W-:-:S11]  /*8e790*/  LOP3.LUT R5, R5, 0xfffffffb, RZ, 0xc0, !PT ;  /* 0xfffffffb05057812 */ /* 0x000fd600078ec0ff */
[----:B------:R-:W-:Y:S02]  /*8e7a0*/  @P1 LOP3.LUT R5, R5, 0x4, RZ, 0xfc, !PT ;  /* 0x0000000405051812 */ /* 0x000fe400078efcff */
[C---:B------:R-:W-:Y:S02]  /*8e7b0*/  LOP3.LUT P1, RZ, R25.reuse, 0x4000, RZ, 0xc0, !PT ;  /* 0x0000400019ff7812 */ /* 0x040fe4000782c0ff */
[----:B------:R-:W-:Y:S02]  /*8e7c0*/  LOP3.LUT P5, RZ, R25, 0x200, RZ, 0xc0, !PT ;  /* 0x0000020019ff7812 */ /* 0x000fe400078ac0ff */
[----:B------:R-:W-:Y:S02]  /*8e7d0*/  LOP3.LUT R5, R5, 0xfffffff7, RZ, 0xc0, !PT ;  /* 0xfffffff705057812 */ /* 0x000fe400078ec0ff */
[----:B------:R-:W-:Y:S02]  /*8e7e0*/  LOP3.LUT P6, RZ, R25, 0x400, RZ, 0xc0, !PT ;  /* 0x0000040019ff7812 */ /* 0x000fe400078cc0ff */
[----:B------:R-:W-:-:S05]  /*8e7f0*/  PRMT R0, R9, 0x7771, RZ ;  /* 0x0000777109007816 */ /* 0x000fca00000000ff */
[----:B------:R-:W-:Y:S02]  /*8e800*/  @P1 LOP3.LUT R5, R5, 0x8, RZ, 0xfc, !PT ;  /* 0x0000000805051812 */ /* 0x000fe400078efcff */
[C---:B------:R-:W-:Y:S02]  /*8e810*/  LOP3.LUT P1, RZ, R25.reuse, 0x2000, RZ, 0xc0, !PT ;  /* 0x0000200019ff7812 */ /* 0x040fe4000782c0ff */
[----:B------:R-:W-:Y:S01]  /*8e820*/  LOP3.LUT P0, RZ, R25, 0x800, RZ, 0xc0, !PT ;  /* 0x0000080019ff7812 */ /* 0x000fe2000780c0ff */
[----:B---3--:R0:W-:Y:S01]  /*8e830*/  @P5 STG.E.U8 desc[UR40][R26.64], R0 ;  /* 0x000000001a005986 */ /* 0x0081e2000c101128 */
[----:B------:R-:W-:Y:S02]  /*8e840*/  LOP3.LUT R5, R5, 0xffffffef, RZ, 0xc0, !PT ;  /* 0xffffffef05057812 */ /* 0x000fe400078ec0ff */
[----:B0-----:R-:W-:-:S07]  /*8e850*/  PRMT R0, R9, 0x7772, RZ ;  /* 0x0000777209007816 */ /* 0x001fce00000000ff */
[----:B------:R-:W-:Y:S02]  /*8e860*/  @P1 LOP3.LUT R5, R5, 0x10, RZ, 0xfc, !PT ;  /* 0x0000001005051812 */ /* 0x000fe400078efcff */
[----:B------:R-:W-:Y:S01]  /*8e870*/  LOP3.LUT P1, RZ, R25, 0x1000, RZ, 0xc0, !PT ;  /* 0x0000100019ff7812 */ /* 0x000fe2000782c0ff */
[----:B----4-:R0:W-:Y:S02]  /*8e880*/  @P6 STG.E.U8 desc[UR40][R14.64], R0 ;  /* 0x000000000e006986 */ /* 0x0101e4000c101128 */
[----:B0-----:R-:W-:-:S05]  /*8e890*/  PRMT R0, R9, 0x7773, RZ ;  /* 0x0000777309007816 */ /* 0x001fca00000000ff */
[----:B------:R0:W-:Y:S02]  /*8e8a0*/  @P0 STG.E.U8 desc[UR40][R12.64], R0 ;  /* 0x000000000c000986 */ /* 0x0001e4000c101128 */
[----:B0-----:R-:W-:-:S05]  /*8e8b0*/  PRMT R0, R4, 0x7770, RZ ;  /* 0x0000777004007816 */ /* 0x001fca00000000ff */
[----:B------:R0:W-:Y:S01]  /*8e8c0*/  @P1 STG.E.U8 desc[UR40][R10.64], R0 ;  /* 0x000000000a001986 */ /* 0x0001e2000c101128 */
[C---:B------:R-:W-:Y:S02]  /*8e8d0*/  LOP3.LUT P1, RZ, R5.reuse, 0x10, RZ, 0xc0, !PT ;  /* 0x0000001005ff7812 */ /* 0x040fe4000782c0ff */
[----:B0-----:R-:W-:Y:S01]  /*8e8e0*/  PRMT R0, R4, 0x7771, RZ ;  /* 0x0000777104007816 */ /* 0x001fe200000000ff */
[----:B--2---:R0:W-:Y:S10]  /*8e8f0*/  STL.64 [R1+0x25d8], R6 ;  /* 0x0025d80601007387 */ /* 0x0041f40000100a00 */
[----:B------:R2:W-:Y:S04]  /*8e900*/  @P1 STG.E.U8 desc[UR40][R28.64], R0 ;  /* 0x000000001c001986 */ /* 0x0005e8000c101128 */
[----:B0-----:R-:W3:Y:S04]  /*8e910*/  LDL.LU.64 R6, [R1+0x7e0] ;  /* 0x0007e00001067983 */ /* 0x001ee80000300a00 */
[----:B------:R-:W4:Y:S04]  /*8e920*/  LDL.LU.64 R26, [R1+0x820] ;  /* 0x00082000011a7983 */ /* 0x000f280000300a00 */
[----:B------:R-:W3:Y:S04]  /*8e930*/  LDL.LU.64 R22, [R1+0x830] ;  /* 0x0008300001167983 */ /* 0x000ee80000300a00 */
[----:B------:R-:W3:Y:S04]  /*8e940*/  LDL.LU.64 R20, [R1+0x880] ;  /* 0x0008800001147983 */ /* 0x000ee80000300a00 */
[----:B------:R-:W3:Y:S04]  /*8e950*/  LDL.LU R8, [R1+0xb8] ;  /* 0x0000b80001087983 */ /* 0x000ee80000300800 */
[----:B------:R-:W3:Y:S04]  /*8e960*/  LDL.LU.64 R2, [R1+0x878] ;  /* 0x0008780001027983 */ /* 0x000ee80000300a00 */
[----:B------:R-:W3:Y:S04]  /*8e970*/  LDL.LU.64 R18, [R1+0x870] ;  /* 0x0008700001127983 */ /* 0x000ee80000300a00 */
[----:B------:R-:W3:Y:S04]  /*8e980*/  LDL.LU.64 R16, [R1+0x910] ;  /* 0x0009100001107983 */ /* 0x000ee80000300a00 */
[----:B------:R-:W3:Y:S04]  /*8e990*/  LDL.LU.64 R14, [R1+0x950] ;  /* 0x00095000010e7983 */ /* 0x000ee80000300a00 */
[----:B------:R-:W3:Y:S04]  /*8e9a0*/  LDL.LU.64 R12, [R1+0x960] ;  /* 0x00096000010c7983 */ /* 0x000ee80000300a00 */
[----:B------:R-:W3:Y:S04]  /*8e9b0*/  LDL.LU.64 R10, [R1+0x9a0] ;  /* 0x0009a000010a7983 */ /* 0x000ee80000300a00 */
[----:B------:R-:W3:Y:S04]  /*8e9c0*/  LDL.LU R9, [R1+0xf8] ;  /* 0x0000f80001097983 */ /* 0x000ee80000300800 */
[----:B--2---:R-:W2:Y:S01]  /*8e9d0*/  LDL.LU.64 R28, [R1+0x25e0] ;  /* 0x0025e000011c7983 */ /* 0x004ea20000300a00 */
[----:B------:R-:W-:-:S02]  /*8e9e0*/  LOP3.LUT P1, RZ, R5, 0x8, RZ, 0xc0, !PT ;  /* 0x0000000805ff7812 */ /* 0x000fc4000782c0ff */
[----:B------:R-:W-:-:S11]  /*8e9f0*/  PRMT R0, R4, 0x7772, RZ ;  /* 0x0000777204007816 */ /* 0x000fd600000000ff */
[----:B--2---:R0:W-:Y:S01]  /*8ea00*/  @P1 STG.E.U8 desc[UR40][R28.64], R0 ;  /* 0x000000001c001986 */ /* 0x0041e2000c101128 */
[C---:B------:R-:W-:Y:S02]  /*8ea10*/  LOP3.LUT P1, RZ, R5.reuse, 0x4, RZ, 0xc0, !PT ;  /* 0x0000000405ff7812 */ /* 0x040fe4000782c0ff */
[----:B0-----:R-:W-:Y:S01]  /*8ea20*/  PRMT R0, R4, 0x7773, RZ ;  /* 0x0000777304007816 */ /* 0x001fe200000000ff */
[----:B------:R-:W2:Y:S10]  /*8ea30*/  LDL.LU.64 R28, [R1+0xa78] ;  /* 0x000a7800011c7983 */ /* 0x000eb40000300a00 */
[----:B---3--:R0:W-:Y:S04]  /*8ea40*/  @P1 STG.E.U8 desc[UR40][R6.64], R0 ;  /* 0x0000000006001986 */ /* 0x0081e8000c101128 */
[----:B0-----:R-:W3:Y:S01]  /*8ea50*/  LDL.LU.64 R6, [R1+0x25d8] ;  /* 0x0025d80001067983 */ /* 0x001ee20000300a00 */
[----:B------:R-:W-:-:S02]  /*8ea60*/  LOP3.LUT P1, RZ, R5, 0x2, RZ, 0xc0, !PT ;  /* 0x0000000205ff7812 */ /* 0x000fc4000782c0ff */
[C---:B------:R-:W-:Y:S02]  /*8ea70*/  LOP3.LUT P2, RZ, R25.reuse, 0x200000, RZ, 0xc0, !PT ;  /* 0x0020000019ff7812 */ /* 0x040fe4000784c0ff */
[C---:B------:R-:W-:Y:S02]  /*8ea80*/  LOP3.LUT P3, RZ, R25.reuse, 0x400000, RZ, 0xc0, !PT ;  /* 0x0040000019ff7812 */ /* 0x040fe4000786c0ff */
[C---:B------:R-:W-:Y:S02]  /*8ea90*/  LOP3.LUT P4, RZ, R25.reuse, 0x800000, RZ, 0xc0, !PT ;  /* 0x0080000019ff7812 */ /* 0x040fe4000788c0ff */
[C---:B------:R-:W-:Y:S02]  /*8eaa0*/  LOP3.LUT P5, RZ, R25.reuse, 0x1000000, RZ, 0xc0, !PT ;  /* 0x0100000019ff7812 */ /* 0x040fe400078ac0ff */
[----:B------:R-:W-:Y:S02]  /*8eab0*/  LOP3.LUT P6, RZ, R25, 0x2000000, RZ, 0xc0, !PT ;  /* 0x0200000019ff7812 */ /* 0x000fe400078cc0ff */
[----:B---3--:R-:W-:-:S05]  /*8eac0*/  PRMT R0, R7, 0x7770, RZ ;  /* 0x0000777007007816 */ /* 0x008fca00000000ff */
[----:B----4-:R0:W-:Y:S04]  /*8ead0*/  @P1 STG.E.U8 desc[UR40][R26.64], R0 ;  /* 0x000000001a001986 */ /* 0x0101e8000c101128 */
[----:B0-----:R-:W3:Y:S01]  /*8eae0*/  LDL.LU.64 R26, [R1+0x25d0] ;  /* 0x0025d000011a7983 */ /* 0x001ee20000300a00 */
[----:B------:R-:W-:Y:S02]  /*8eaf0*/  LOP3.LUT P1, RZ, R5, 0x1, RZ, 0xc0, !PT ;  /* 0x0000000105ff7812 */ /* 0x000fe4000782c0ff */
[----:B------:R-:W-:-:S11]  /*8eb00*/  PRMT R0, R7, 0x7771, RZ ;  /* 0x0000777107007816 */ /* 0x000fd600000000ff */
[----:B------:R0:W-:Y:S01]  /*8eb10*/  @P1 STG.E.U8 desc[UR40][R22.64], R0 ;  /* 0x0000000016001986 */ /* 0x0001e2000c101128 */
        /* <DEDUP_REMOVED lines=18> */
[----:B------:R-:W-:-:S03]  /*8ec40*/  LOP3.LUT P0, RZ, R25, 0x4000000, RZ, 0xc0, !PT ;  /* 0x0400000019ff7812 */ /* 0x000fc6000780c0ff */
[----:B---3--:R0:W-:Y:S04]  /*8ec50*/  @P6 STG.E.U8 desc[UR40][R26.64], R0 ;  /* 0x000000001a006986 */ /* 0x0081e8000c101128 */
[----:B0-----:R-:W3:Y:S01]  /*8ec60*/  LDL.LU.64 R26, [R1+0x25c8] ;  /* 0x0025c800011a7983 */ /* 0x001ee20000300a00 */
[----:B------:R-:W-:-:S05]  /*8ec70*/  PRMT R0, R9, 0x7772, RZ ;  /* 0x0000777209007816 */ /* 0x000fca00000000ff */
[----:B--2---:R0:W-:Y:S04]  /*8ec80*/  @P0 STG.E.U8 desc[UR40][R28.64], R0 ;  /* 0x000000001c000986 */ /* 0x0041e8000c101128 */
[----:B0-----:R-:W2:Y:S01]  /*8ec90*/  LDL.LU.64 R28, [R1+0xa70] ;  /* 0x000a7000011c7983 */ /* 0x001ea20000300a00 */
[----:B------:R-:W-:Y:S02]  /*8eca0*/  LOP3.LUT R6, R6, 0xffdfffff, RZ, 0xc0, !PT ;  /* 0xffdfffff06067812 */ /* 0x000fe400078ec0ff */
[----:B------:R-:W-:Y:S01]  /*8ecb0*/  LOP3.LUT P4, RZ, R25, 0x8000000, RZ, 0xc0, !PT ;  /* 0x0800000019ff7812 */ /* 0x000fe2000788c0ff */
[----:B------:R-:W4:Y:S01]  /*8ecc0*/  LDL.LU.64 R12, [R1+0x3c8] ;  /* 0x0003c800010c7983 */ /* 0x000f220000300a00 */
[----:B------:R-:W-:-:S03]  /*8ecd0*/  PRMT R0, R9, 0x7773, RZ ;  /* 0x0000777309007816 */ /* 0x000fc600000000ff */
[----:B------:R-:W2:Y:S04]  /*8ece0*/  LDL.LU.64 R18, [R1+0xa88] ;  /* 0x000a880001127983 */ /* 0x000ea80000300a00 */
[----:B------:R-:W2:Y:S04]  /*8ecf0*/  LDL.LU.64 R16, [R1+0xac8] ;  /* 0x000ac80001107983 */ /* 0x000ea80000300a00 */
[----:B------:R-:W2:Y:S04]  /*8ed00*/  LDL.LU R15, [R1+0x138] ;  /* 0x00013800010f7983 */ /* 0x000ea80000300800 */
[----:B------:R-:W2:Y:S04]  /*8ed10*/  LDL.LU.64 R10, [R1+0xad8] ;  /* 0x000ad800010a7983 */ /* 0x000ea80000300a00 */
[----:B------:R-:W2:Y:S01]  /*8ed20*/  LDL.LU.64 R8, [R1+0xb18] ;  /* 0x000b180001087983 */ /* 0x000ea20000300a00 */
[----:B------:R-:W-:-:S02]  /*8ed30*/  LOP3.LUT P5, RZ, R25, 0x10000000, RZ, 0xc0, !PT ;  /* 0x1000000019ff7812 */ /* 0x000fc400078ac0ff */
[C---:B------:R-:W-:Y:S02]  /*8ed40*/  LOP3.LUT P6, RZ, R25.reuse, 0x20000000, RZ, 0xc0, !PT ;  /* 0x2000000019ff7812 */ /* 0x040fe400078cc0ff */
[----:B------:R-:W-:Y:S02]  /*8ed50*/  LOP3.LUT P0, RZ, R25, 0x40000000, RZ, 0xc0, !PT ;  /* 0x4000000019ff7812 */ /* 0x000fe4000780c0ff */
[----:B---3--:R-:W-:-:S13]  /*8ed60*/  LOP3.LUT P1, RZ, R26, 0x80, RZ, 0xc0, !PT ;  /* 0x000000801aff7812 */ /* 0x008fda000782c0ff */
        /* <DEDUP_REMOVED lines=21> */
[----:B--2---:R0:W-:Y:S10]  /*8eec0*/  @P4 STG.E.U8 desc[UR40][R28.64], R0 ;  /* 0x000000001c004986 */ /* 0x0041f4000c101128 */
[----:B------:R-:W-:-:S02]  /*8eed0*/  @P1 LOP3.LUT R6, R6, 0x10000000, RZ, 0xfc, !PT ;  /* 0x1000000006061812 */ /* 0x000fc400078efcff */
[----:B------:R-:W-:Y:S01]  /*8eee0*/  LOP3.LUT P1, RZ, R25, 0x80000000, RZ, 0xc0, !PT ;  /* 0x8000000019ff7812 */ /* 0x000fe2000782c0ff */
[----:B0-----:R-:W2:Y:S04]  /*8eef0*/  LDL.LU.64 R28, [R1+0xb28] ;  /* 0x000b2800011c7983 */ /* 0x001ea80000300a00 */
[----:B------:R-:W3:Y:S01]  /*8ef00*/  LDL.LU.64 R24, [R1+0xb70] ;  /* 0x000b700001187983 */ /* 0x000ee20000300a00 */
[----:B------:R-:W-:-:S05]  /*8ef10*/  PRMT R0, R15, 0x7770, RZ ;  /* 0x000077700f007816 */ /* 0x000fca00000000ff */
[----:B----4-:R0:W-:Y:S02]  /*8ef20*/  @P5 STG.E.U8 desc[UR40][R12.64], R0 ;  /* 0x000000000c005986 */ /* 0x0101e4000c101128 */
[----:B0-----:R-:W-:-:S05]  /*8ef30*/  PRMT R0, R15, 0x7771, RZ ;  /* 0x000077710f007816 */ /* 0x001fca00000000ff */
[----:B------:R0:W-:Y:S02]  /*8ef40*/  @P6 STG.E.U8 desc[UR40][R18.64], R0 ;  /* 0x0000000012006986 */ /* 0x0001e4000c101128 */
[----:B0-----:R-:W-:-:S05]  /*8ef50*/  PRMT R0, R15, 0x7772, RZ ;  /* 0x000077720f007816 */ /* 0x001fca00000000ff */
[----:B------:R-:W-:Y:S04]  /*8ef60*/  @P0 STG.E.U8 desc[UR40][R16.64], R0 ;  /* 0x0000000010000986 */ /* 0x000fe8000c101128 */
[----:B---3--:R0:W-:Y:S04]  /*8ef70*/  STL.64 [R1+0x25c0], R24 ;  /* 0x0025c01801007387 */ /* 0x0081e80000100a00 */
[----:B0-----:R-:W3:Y:S01]  /*8ef80*/  LDL.LU.64 R24, [R1+0xb78] ;  /* 0x000b780001187983 */ /* 0x001ee20000300a00 */
[----:B------:R-:W-:-:S03]  /*8ef90*/  PRMT R0, R15, 0x7773, RZ ;  /* 0x000077730f007816 */ /* 0x000fc600000000ff */
[----:B------:R-:W4:Y:S04]  /*8efa0*/  LDL.LU R12, [R1+0xbc] ;  /* 0x0000bc00010c7983 */ /* 0x000f280000300800 */
[----:B------:R-:W4:Y:S04]  /*8efb0*/  LDL.LU.64 R4, [R1+0xb68] ;  /* 0x000b680001047983 */ /* 0x000f280000300a00 */
[----:B------:R-:W4:Y:S04]  /*8efc0*/  LDL.LU.64 R22, [R1+0xb88] ;  /* 0x000b880001167983 */ /* 0x000f280000300a00 */
[----:B------:R0:W-:Y:S01]  /*8efd0*/  @P1 STG.E.U8 desc[UR40][R10.64], R0 ;  /* 0x000000000a001986 */ /* 0x0001e2000c101128 */
[----:B------:R-:W-:-:S03]  /*8efe0*/  LOP3.LUT P1, RZ, R6, 0x10000000, RZ, 0xc0, !PT ;  /* 0x1000000006ff7812 */ /* 0x000fc6000782c0ff */
[----:B------:R-:W4:Y:S04]  /*8eff0*/  LDL.LU.64 R20, [R1+0xbc8] ;  /* 0x000bc80001147983 */ /* 0x000f280000300a00 */
[----:B------:R-:W4:Y:S04]  /*8f000*/  LDL.LU R13, [R1+0xfc] ;  /* 0x0000fc00010d7983 */ /* 0x000f280000300800 */
[----:B------:R-:W4:Y:S04]  /*8f010*/  LDL.LU.64 R2, [R1+0xbd8] ;  /* 0x000bd80001027983 */ /* 0x000f280000300a00 */
[----:B------:R-:W4:Y:S04]  /*8f020*/  LDL.LU.64 R18, [R1+0xc18] ;  /* 0x000c180001127983 */ /* 0x000f280000300a00 */
[----:B------:R-:W4:Y:S04]  /*8f030*/  LDL.LU.64 R16, [R1+0xc28] ;  /* 0x000c280001107983 */ /* 0x000f280000300a00 */
[----:B------:R-:W4:Y:S01]  /*8f040*/  LDL.LU.64 R14, [R1+0xc70] ;  /* 0x000c7000010e7983 */ /* 0x000f220000300a00 */
[----:B0-----:R-:W-:-:S03]  /*8f050*/  PRMT R0, R27, 0x7770, RZ ;  /* 0x000077701b007816 */ /* 0x001fc600000000ff */
[----:B------:R-:W4:Y:S04]  /*8f060*/  LDL.LU.64 R10, [R1+0xc68] ;  /* 0x000c6800010a7983 */ /* 0x000f280000300a00 */
[----:B------:R0:W-:Y:S01]  /*8f070*/  @P1 STG.E.U8 desc[UR40][R8.64], R0 ;  /* 0x0000000008001986 */ /* 0x0001e2000c101128 */
[C---:B------:R-:W-:Y:S02]  /*8f080*/  LOP3.LUT P1, RZ, R6.reuse, 0x8000000, RZ, 0xc0, !PT ;  /* 0x0800000006ff7812 */ /* 0x040fe4000782c0ff */
[----:B0-----:R-:W-:Y:S01]  /*8f090*/  PRMT R0, R27, 0x7771, RZ ;  /* 0x000077711b007816 */ /* 0x001fe200000000ff */
[----:B------:R-:W4:Y:S10]  /*8f0a0*/  LDL.LU.64 R8, [R1+0x3d0] ;  /* 0x0003d00001087983 */ /* 0x000f340000300a00 */
[----:B--2---:R0:W-:Y:S01]  /*8f0b0*/  @P1 STG.E.U8 desc[UR40][R28.64], R0 ;  /* 0x000000001c001986 */ /* 0x0041e2000c101128 */
[----:B------:R-:W-:-:S02]  /*8f0c0*/  LOP3.LUT P1, RZ, R6, 0x4000000, RZ, 0xc0, !PT ;  /* 0x0400000006ff7812 */ /* 0x000fc4000782c0ff */
[C---:B0-----:R-:W-:Y:S01]  /*8f0d0*/  PRMT R0, R27.reuse, 0x7772, RZ ;  /* 0x000077721b007816 */ /* 0x041fe200000000ff */
[----:B------:R-:W2:Y:S10]  /*8f0e0*/  LDL.LU.64 R28, [R1+0xc80] ;  /* 0x000c8000011c7983 */ /* 0x000eb40000300a00 */
[----:B---3--:R0:W-:Y:S04]  /*8f0f0*/  @P1 STG.E.U8 desc[UR40][R24.64], R0 ;  /* 0x0000000018001986 */ /* 0x0081e8000c101128 */
[----:B0-----:R-:W3:Y:S01]  /*8f100*/  LDL.LU.64 R24, [R1+0x25c0] ;  /* 0x0025c00001187983 */ /* 0x001ee20000300a00 */
[----:B------:R-:W-:-:S03]  /*8f110*/  PRMT R0, R27, 0x7773, RZ ;  /* 0x000077731b007816 */ /* 0x000fc600000000ff */
[----:B------:R-:W2:Y:S01]  /*8f120*/  LDL.LU R27, [R1+0x25bc] ;  /* 0x0025bc00011b7983 */ /* 0x000ea20000300800 */
[----:B------:R-:W-:Y:S02]  /*8f130*/  LOP3.LUT P1, RZ, R6, 0x2000000, RZ, 0xc0, !PT ;  /* 0x0200000006ff7812 */ /* 0x000fe4000782c0ff */
        /* <DEDUP_REMOVED lines=8> */
[----:B----4-:R-:W-:-:S11]  /*8f1c0*/  PRMT R0, R12, 0x7770, RZ ;  /* 0x000077700c007816 */ /* 0x010fd600000000ff */
        /* <DEDUP_REMOVED lines=18> */
[----:B--2---:R-:W-:-:S05]  /*8f2f0*/  PRMT R0, R27, 0x7770, RZ ;  /* 0x000077701b007816 */ /* 0x004fca00000000ff */
[----:B------:R0:W-:Y:S02]  /*8f300*/  @P6 STG.E.U8 desc[UR40][R8.64], R0 ;  /* 0x0000000008006986 */ /* 0x0001e4000c101128 */
[----:B0-----:R-:W-:-:S05]  /*8f310*/  PRMT R0, R27, 0x7771, RZ ;  /* 0x000077711b007816 */ /* 0x001fca00000000ff */
[----:B------:R0:W-:Y:S04]  /*8f320*/  @P0 STG.E.U8 desc[UR40][R28.64], R0 ;  /* 0x000000001c000986 */ /* 0x0001e8000c101128 */
[----:B0-----:R-:W2:Y:S01]  /*8f330*/  LDL.LU.64 R28, [R1+0xcc0] ;  /* 0x000cc000011c7983 */ /* 0x001ea20000300a00 */
[----:B------:R-:W-:-:S03]  /*8f340*/  LOP3.LUT P4, RZ, R26, 0x4000, RZ, 0xc0, !PT ;  /* 0x000040001aff7812 */ /* 0x000fc6000788c0ff */
[----:B------:R-:W3:Y:S01]  /*8f350*/  LDL.LU.64 R10, [R1+0xcd0] ;  /* 0x000cd000010a7983 */ /* 0x000ee20000300a00 */
[----:B------:R-:W-:-:S03]  /*8f360*/  PRMT R0, R27, 0x7772, RZ ;  /* 0x000077721b007816 */ /* 0x000fc600000000ff */
[----:B------:R-:W4:Y:S04]  /*8f370*/  LDL.LU.64 R2, [R1+0xd10] ;  /* 0x000d100001027983 */ /* 0x000f280000300a00 */
[----:B------:R-:W3:Y:S04]  /*8f380*/  LDL.LU.64 R18, [R1+0xd20] ;  /* 0x000d200001127983 */ /* 0x000ee80000300a00 */
[----:B------:R-:W3:Y:S04]  /*8f390*/  LDL.LU.64 R16, [R1+0xd70] ;  /* 0x000d700001107983 */ /* 0x000ee80000300a00 */
[----:B------:R-:W3:Y:S04]  /*8f3a0*/  LDL.LU R13, [R1+0x7c] ;  /* 0x00007c00010d7983 */ /* 0x000ee80000300800 */
[----:B------:R-:W3:Y:S04]  /*8f3b0*/  LDL.LU.64 R8, [R1+0xd68] ;  /* 0x000d680001087983 */ /* 0x000ee80000300a00 */
[----:B------:R-:W3:Y:S04]  /*8f3c0*/  LDL.LU R7, [R1+0x2e0] ;  /* 0x0002e00001077983 */ /* 0x000ee80000300800 */
[----:B--2---:R0:W-:Y:S02]  /*8f3d0*/  @P4 STG.E.U8 desc[UR40][R28.64], R0 ;  /* 0x000000001c004986 */ /* 0x0041e4000c101128 */
[----:B0-----:R-:W-:-:S02]  /*8f3e0*/  PRMT R0, R27, 0x7773, RZ ;  /* 0x000077731b007816 */ /* 0x001fc400000000ff */
[----:B------:R-:W2:Y:S04]  /*8f3f0*/  LDL.LU R27, [R1+0x25b8] ;  /* 0x0025b800011b7983 */ /* 0x000ea80000300800 */
[----:B------:R-:W2:Y:S04]  /*8f400*/  LDL.LU.64 R28, [R1+0xd60] ;  /* 0x000d6000011c7983 */ /* 0x000ea80000300a00 */
[----:B------:R-:W2:Y:S01]  /*8f410*/  LDL.LU.64 R14, [R1+0xdc0] ;  /* 0x000dc000010e7983 */ /* 0x000ea20000300a00 */
        /* <DEDUP_REMOVED lines=22> */
[----:B------:R-:W-:Y:S02]  /*8f580*/  LOP3.LUT R6, R6, 0xfff7ffff, RZ, 0xc0, !PT ;  /* 0xfff7ffff06067812 */ /* 0x000fe400078ec0ff */
[----:B------:R-:W-:-:S07]  /*8f590*/  LOP3.LUT P6, RZ, R26, 0x10000, RZ, 0xc0, !PT ;  /* 0x000100001aff7812 */ /* 0x000fce00078cc0ff */
        /* <DEDUP_REMOVED lines=8> */
[----:B------:R-:W3:Y:S04]  /*8f620*/  LDL.LU R10, [R1+0x2d0] ;  /* 0x0002d000010a7983 */ /* 0x000ee80000300800 */
[----:B----4-:R0:W-:Y:S04]  /*8f630*/  @P6 STG.E.U8 desc[UR40][R2.64], R0 ;  /* 0x0000000002006986 */ /* 0x0101e8000c101128 */
[----:B------:R-:W4:Y:S04]  /*8f640*/  LDL.LU.64 R24, [R1+0xdd0] ;  /* 0x000dd00001187983 */ /* 0x000f280000300a00 */
[----:B------:R-:W3:Y:S04]  /*8f650*/  LDL.LU.64 R4, [R1+0xe10] ;  /* 0x000e100001047983 */ /* 0x000ee80000300a00 */
[----:B------:R-:W3:Y:S04]  /*8f660*/  LDL.LU.64 R22, [R1+0xe20] ;  /* 0x000e200001167983 */ /* 0x000ee80000300a00 */
[----:B------:R-:W3:Y:S04]  /*8f670*/  LDL.LU.64 R20, [R1+0xe68] ;  /* 0x000e680001147983 */ /* 0x000ee80000300a00 */
[----:B------:R-:W3:Y:S01]  /*8f680*/  LDL.LU R11, [R1+0x2c0] ;  /* 0x0002c000010b7983 */ /* 0x000ee20000300800 */
[----:B0-----:R-:W-:-:S03]  /*8f690*/  PRMT R0, R13, 0x7771, RZ ;  /* 0x000077710d007816 */ /* 0x001fc600000000ff */
        /* <DEDUP_REMOVED lines=12> */
[----:B------:R-:W3:Y:S10]  /*8f760*/  LDL.LU.64 R8, [R1+0xec8] ;  /* 0x000ec80001087983 */ /* 0x000ef40000300a00 */
[----:B------:R0:W-:Y:S01]  /*8f770*/  @P1 STG.E.U8 desc[UR40][R28.64], R0 ;  /* 0x000000001c001986 */ /* 0x0001e2000c101128 */
[----:B------:R-:W-:-:S02]  /*8f780*/  LOP3.LUT P1, RZ, R6, 0x40000, RZ, 0xc0, !PT ;  /* 0x0004000006ff7812 */ /* 0x000fc4000782c0ff */
[----:B0-----:R-:W-:Y:S01]  /*8f790*/  PRMT R0, R7, 0x7771, RZ ;  /* 0x0000777107007816 */ /* 0x001fe200000000ff */
[----:B------:R-:W3:Y:S10]  /*8f7a0*/  LDL.LU.64 R28, [R1+0xf08] ;  /* 0x000f0800011c7983 */ /* 0x000ef40000300a00 */
[----:B--2---:R0:W-:Y:S04]  /*8f7b0*/  @P1 STG.E.U8 desc[UR40][R14.64], R0 ;  /* 0x000000000e001986 */ /* 0x0041e8000c101128 */
[----:B0-----:R-:W2:Y:S01]  /*8f7c0*/  LDL.LU.64 R14, [R1+0x25b0] ;  /* 0x0025b000010e7983 */ /* 0x001ea20000300a00 */
[----:B------:R-:W-:-:S02]  /*8f7d0*/  LOP3.LUT P1, RZ, R6, 0x20000, RZ, 0xc0, !PT ;  /* 0x0002000006ff7812 */ /* 0x000fc4000782c0ff */
[----:B------:R-:W-:Y:S02]  /*8f7e0*/  PRMT R0, R7, 0x7772, RZ ;  /* 0x0000777207007816 */ /* 0x000fe400000000ff */
[C---:B------:R-:W-:Y:S02]  /*8f7f0*/  LOP3.LUT P2, RZ, R26.reuse, 0x8000000, RZ, 0xc0, !PT ;  /* 0x080000001aff7812 */ /* 0x040fe4000784c0ff */
[C---:B------:R-:W-:Y:S02]  /*8f800*/  LOP3.LUT P3, RZ, R26.reuse, 0x10000000, RZ, 0xc0, !PT ;  /* 0x100000001aff7812 */ /* 0x040fe4000786c0ff */
[C---:B------:R-:W-:Y:S02]  /*8f810*/  LOP3.LUT P4, RZ, R26.reuse, 0x20000000, RZ, 0xc0, !PT ;  /* 0x200000001aff7812 */ /* 0x040fe4000788c0ff */
[C---:B------:R-:W-:Y:S02]  /*8f820*/  LOP3.LUT P5, RZ, R26.reuse, 0x40000000, RZ, 0xc0, !PT ;  /* 0x400000001aff7812 */ /* 0x040fe400078ac0ff */
[----:B------:R-:W-:Y:S01]  /*8f830*/  LOP3.LUT P6, RZ, R26, 0x80000000, RZ, 0xc0, !PT ;  /* 0x800000001aff7812 */ /* 0x000fe200078cc0ff */
[----:B--2---:R0:W-:Y:S04]  /*8f840*/  @P1 STG.E.U8 desc[UR40][R14.64], R0 ;  /* 0x000000000e001986 */ /* 0x0041e8000c101128 */
[----:B0-----:R-:W2:Y:S01]  /*8f850*/  LDL.LU.64 R14, [R1+0x25a8] ;  /* 0x0025a800010e7983 */ /* 0x001ea20000300a00 */
[----:B------:R-:W-:-:S02]  /*8f860*/  LOP3.LUT P1, RZ, R6, 0x10000, RZ, 0xc0, !PT ;  /* 0x0001000006ff7812 */ /* 0x000fc4000782c0ff */
[----:B------:R-:W-:-:S11]  /*8f870*/  PRMT R0, R7, 0x7773, RZ ;  /* 0x0000777307007816 */ /* 0x000fd600000000ff */
[----:B----4-:R3:W-:Y:S01]  /*8f880*/  @P1 STG.E.U8 desc[UR40][R24.64], R0 ;  /* 0x0000000018001986 */ /* 0x0107e2000c101128 */
        /* <DEDUP_REMOVED lines=19> */
[----:B------:R2:W-:Y:S02]  /*8f9c0*/  @P6 STG.E.U8 desc[UR40][R8.64], R0 ;  /* 0x0000000008006986 */ /* 0x0005e4000c101128 */
[----:B--2---:R-:W-:-:S05]  /*8f9d0*/  PRMT R0, R14, 0x7770, RZ ;  /* 0x000077700e007816 */ /* 0x004fca00000000ff */
[----:B------:R0:W-:Y:S04]  /*8f9e0*/  @P0 STG.E.U8 desc[UR40][R28.64], R0 ;  /* 0x000000001c000986 */ /* 0x0001e8000c101128 */
[----:B0-----:R-:W2:Y:S04]  /*8f9f0*/  LDL.LU.64 R28, [R1+0xf18] ;  /* 0x000f1800011c7983 */ /* 0x001ea80000300a00 */
[----:B------:R-:W3:Y:S04]  /*8fa00*/  LDL.LU.64 R2, [R1+0xf68] ;  /* 0x000f680001027983 */ /* 0x000ee80000300a00 */
[----:B------:R-:W4:Y:S04]  /*8fa10*/  LDL.LU.64 R18, [R1+0xf60] ;  /* 0x000f600001127983 */ /* 0x000f280000300a00 */
[----:B------:R-:W3:Y:S04]  /*8fa20*/  LDL.LU.64 R16, [R1+0xf58] ;  /* 0x000f580001107983 */ /* 0x000ee80000300a00 */
[----:B------:R-:W3:Y:S04]  /*8fa30*/  LDL.LU.64 R12, [R1+0xf78] ;  /* 0x000f7800010c7983 */ /* 0x000ee80000300a00 */
[----:B------:R-:W3:Y:S04]  /*8fa40*/  LDL.LU.64 R10, [R1+0xfb8] ;  /* 0x000fb800010a7983 */ /* 0x000ee80000300a00 */
[----:B------:R-:W3:Y:S01]  /*8fa50*/  LDL.LU R26, [R1+0x2e4] ;  /* 0x0002e400011a7983 */ /* 0x000ee20000300800 */
[----:B------:R-:W-:-:S03]  /*8fa60*/  LOP3.LUT P4, RZ, R27, 0x2, RZ, 0xc0, !PT ;  /* 0x000000021bff7812 */ /* 0x000fc6000788c0ff */
[----:B------:R-:W3:Y:S01]  /*8fa70*/  LDL.LU.64 R8, [R1+0xfc8] ;  /* 0x000fc80001087983 */ /* 0x000ee20000300a00 */
[----:B------:R-:W-:-:S03]  /*8fa80*/  PRMT R0, R14, 0x7771, RZ ;  /* 0x000077710e007816 */ /* 0x000fc600000000ff */
[----:B------:R-:W3:Y:S01]  /*8fa90*/  LDL.LU R7, [R1+0x2d4] ;  /* 0x0002d40001077983 */ /* 0x000ee20000300800 */
        /* <DEDUP_REMOVED lines=17> */
[----:B--2---:R0:W-:Y:S04]  /*8fbb0*/  @P4 STG.E.U8 desc[UR40][R28.64], R0 ;  /* 0x000000001c004986 */ /* 0x0041e8000c101128 */
[----:B0-----:R-:W2:Y:S06]  /*8fbc0*/  LDL.LU.64 R28, [R1+0x1008] ;  /* 0x00100800011c7983 */ /* 0x001eac0000300a00 */
[----:B------:R-:W-:-:S02]  /*8fbd0*/  @P1 LOP3.LUT R6, R6, 0x400, RZ, 0xfc, !PT ;  /* 0x0000040006061812 */ /* 0x000fc400078efcff */
[C---:B------:R-:W-:Y:S02]  /*8fbe0*/  LOP3.LUT P1, RZ, R27.reuse, 0x80, RZ, 0xc0, !PT ;  /* 0x000000801bff7812 */ /* 0x040fe4000782c0ff */
[C---:B------:R-:W-:Y:S02]  /*8fbf0*/  LOP3.LUT P5, RZ, R27.reuse, 0x4, RZ, 0xc0, !PT ;  /* 0x000000041bff7812 */ /* 0x040fe400078ac0ff */
[C---:B------:R-:W-:Y:S02]  /*8fc00*/  LOP3.LUT P6, RZ, R27.reuse, 0x8, RZ, 0xc0, !PT ;  /* 0x000000081bff7812 */ /* 0x040fe400078cc0ff */
[----:B------:R-:W-:Y:S02]  /*8fc10*/  LOP3.LUT R6, R6, 0xfffff7ff, RZ, 0xc0, !PT ;  /* 0xfffff7ff06067812 */ /* 0x000fe400078ec0ff */
[----:B------:R-:W-:Y:S02]  /*8fc20*/  PRMT R0, R14, 0x7772, RZ ;  /* 0x000077720e007816 */ /* 0x000fe400000000ff */
[----:B------:R-:W-:Y:S01]  /*8fc30*/  LOP3.LUT P0, RZ, R27, 0x10, RZ, 0xc0, !PT ;  /* 0x000000101bff7812 */ /* 0x000fe2000780c0ff */
[----:B------:R-:W2:Y:S04]  /*8fc40*/  LDL.LU.64 R24, [R1+0x1018] ;  /* 0x0010180001187983 */ /* 0x000ea80000300a00 */
[----:B------:R-:W2:Y:S01]  /*8fc50*/  LDL.LU.64 R4, [R1+0x1060] ;  /* 0x0010600001047983 */ /* 0x000ea20000300a00 */
[----:B------:R-:W-:-:S02]  /*8fc60*/  @P1 LOP3.LUT R6, R6, 0x800, RZ, 0xfc, !PT ;  /* 0x0000080006061812 */ /* 0x000fc400078efcff */
[----:B------:R-:W-:Y:S01]  /*8fc70*/  LOP3.LUT P1, RZ, R27, 0x40, RZ, 0xc0, !PT ;  /* 0x000000401bff7812 */ /* 0x000fe2000782c0ff */
[----:B---3--:R0:W-:Y:S01]  /*8fc80*/  @P5 STG.E.U8 desc[UR40][R2.64], R0 ;  /* 0x0000000002005986 */ /* 0x0081e2000c101128 */
[----:B------:R-:W-:Y:S02]  /*8fc90*/  LOP3.LUT R6, R6, 0xffffefff, RZ, 0xc0, !PT ;  /* 0xffffefff06067812 */ /* 0x000fe400078ec0ff */
[----:B0-----:R-:W-:-:S09]  /*8fca0*/  PRMT R0, R14, 0x7773, RZ ;  /* 0x000077730e007816 */ /* 0x001fd200000000ff */
[----:B------:R-:W-:Y:S02]  /*8fcb0*/  @P1 LOP3.LUT R6, R6, 0x1000, RZ, 0xfc, !PT ;  /* 0x0000100006061812 */ /* 0x000fe400078efcff */
[----:B------:R-:W-:Y:S01]  /*8fcc0*/  LOP3.LUT P1, RZ, R27, 0x20, RZ, 0xc0, !PT ;  /* 0x000000201bff7812 */ /* 0x000fe2000782c0ff */
[----:B------:R-:W3:Y:S04]  /*8fcd0*/  LDL.LU R14, [R1+0x25a0] ;  /* 0x0025a000010e7983 */ /* 0x000ee80000300800 */
[----:B----4-:R0:W-:Y:S04]  /*8fce0*/  @P6 STG.E.U8 desc[UR40][R18.64], R0 ;  /* 0x0000000012006986 */ /* 0x0101e8000c101128 */
[----:B------:R-:W4:Y:S04]  /*8fcf0*/  LDL.LU.64 R22, [R1+0x3e0] ;  /* 0x0003e00001167983 */ /* 0x000f280000300a00 */
[----:B------:R-:W3:Y:S04]  /*8fd00*/  LDL.LU.64 R20, [R1+0x1070] ;  /* 0x0010700001147983 */ /* 0x000ee80000300a00 */
[----:B------:R-:W3:Y:S01]  /*8fd10*/  LDL.LU.64 R2, [R1+0x10b0] ;  /* 0x0010b00001027983 */ /* 0x000ee20000300a00 */
        /* <DEDUP_REMOVED lines=27> */
[----:B--2---:R0:W-:Y:S04]  /*8fed0*/  @P1 STG.E.U8 desc[UR40][R28.64], R0 ;  /* 0x000000001c001986 */ /* 0x0041e8000c101128 */
[----:B0-----:R-:W2:Y:S01]  /*8fee0*/  LDL.LU R28, [R1+0x2590] ;  /* 0x00259000011c7983 */ /* 0x001ea20000300800 */
[----:B------:R-:W-:Y:S02]  /*8fef0*/  LOP3.LUT P1, RZ, R6, 0x40, RZ, 0xc0, !PT ;  /* 0x0000004006ff7812 */ /* 0x000fe4000782c0ff */
[----:B---3--:R-:W-:Y:S02]  /*8ff00*/  PRMT R0, R14, 0x7770, RZ ;  /* 0x000077700e007816 */ /* 0x008fe400000000ff */
[----:B------:R-:W-:-:S09]  /*8ff10*/  LOP3.LUT P2, RZ, R27, 0x4000, RZ, 0xc0, !PT ;  /* 0x000040001bff7812 */ /* 0x000fd2000784c0ff */
[----:B----4-:R0:W-:Y:S01]  /*8ff20*/  @P1 STG.E.U8 desc[UR40][R22.64], R0 ;  /* 0x0000000016001986 */ /* 0x0101e2000c101128 */
[----:B------:R-:W-:Y:S02]  /*8ff30*/  LOP3.LUT P1, RZ, R6, 0x20, RZ, 0xc0, !PT ;  /* 0x0000002006ff7812 */ /* 0x000fe4000782c0ff */
[----:B------:R-:W-:Y:S02]  /*8ff40*/  LOP3.LUT P3, RZ, R27, 0x8000, RZ, 0xc0, !PT ;  /* 0x000080001bff7812 */ /* 0x000fe4000786c0ff */
[----:B0-----:R-:W-:-:S09]  /*8ff50*/  PRMT R0, R14, 0x7771, RZ ;  /* 0x000077710e007816 */ /* 0x001fd200000000ff */
[----:B------:R0:W-:Y:S01]  /*8ff60*/  @P1 STG.E.U8 desc[UR40][R20.64], R0 ;  /* 0x0000000014001986 */ /* 0x0001e2000c101128 */
[C---:B------:R-:W-:Y:S02]  /*8ff70*/  LOP3.LUT P4, RZ, R27.reuse, 0x10000, RZ, 0xc0, !PT ;  /* 0x000100001bff7812 */ /* 0x040fe4000788c0ff */
[----:B------:R-:W-:Y:S02]  /*8ff80*/  LOP3.LUT P5, RZ, R27, 0x20000, RZ, 0xc0, !PT ;  /* 0x000200001bff7812 */ /* 0x000fe400078ac0ff */
[----:B0-----:R-:W-:-:S05]  /*8ff90*/  PRMT R0, R14, 0x7772, RZ ;  /* 0x000077720e007816 */ /* 0x001fca00000000ff */
[----:B------:R0:W-:Y:S01]  /*8ffa0*/  @P2 STG.E.U8 desc[UR40][R2.64], R0 ;  /* 0x0000000002002986 */ /* 0x0001e2000c101128 */
[C---:B------:R-:W-:Y:S02]  /*8ffb0*/  LOP3.LUT P6, RZ, R27.reuse, 0x40000, RZ, 0xc0, !PT ;  /* 0x000400001bff7812 */ /* 0x040fe400078cc0ff */
[----:B0-----:R-:W-:Y:S02]  /*8ffc0*/  PRMT R0, R14, 0x7773, RZ ;  /* 0x000077730e007816 */ /* 0x001fe400000000ff */
[----:B------:R-:W3:Y:S04]  /*8ffd0*/  LDL.LU R14, [R1+0x258c] ;  /* 0x00258c00010e7983 */ /* 0x000ee80000300800 */
[----:B------:R2:W-:Y:S01]  /*8ffe0*/  @P3 STG.E.U8 desc[UR40][R18.64], R0 ;  /* 0x0000000012003986 */ /* 0x0005e2000c101128 */
[----:B------:R-:W-:-:S02]  /*8fff0*/  LOP3.LUT P0, RZ, R27, 0x80000, RZ, 0xc0, !PT ;  /* 0x000800001bff7812 */ /* 0x000fc4000780c0ff */
[----:B--2---:R-:W-:-:S05]  /*90000*/  PRMT R0, R28, 0x7770, RZ ;  /* 0x000077701c007816 */ /* 0x004fca00000000ff */
        /* <DEDUP_REMOVED lines=8> */
[----:B------:R-:W4:Y:S04]  /*90090*/  LDL.LU.64 R10, [R1+0x1150] ;  /* 0x00115000010a7983 */ /* 0x000f280000300a00 */
[----:B0-----:R-:W4:Y:S04]  /*900a0*/  LDL.LU.64 R8, [R1+0x1170] ;  /* 0x0011700001087983 */ /* 0x001f280000300a00 */
[----:B------:R-:W4:Y:S04]  /*900b0*/  LDL.LU.64 R2, [R1+0x11b8] ;  /* 0x0011b80001027983 */ /* 0x000f280000300a00 */
[----:B------:R-:W4:Y:S01]  /*900c0*/  LDL.LU R29, [R1+0x2e8] ;  /* 0x0002e800011d7983 */ /* 0x000f220000300800 */
[----:B---3--:R-:W-:-:S02]  /*900d0*/  LOP3.LUT R14, R14, 0xdfffffff, RZ, 0xc0, !PT ;  /* 0xdfffffff0e0e7812 */ /* 0x008fc400078ec0ff */
[C---:B------:R-:W-:Y:S02]  /*900e0*/  LOP3.LUT P4, RZ, R27.reuse, 0x100000, RZ, 0xc0, !PT ;  /* 0x001000001bff7812 */ /* 0x040fe4000788c0ff */
[----:B------:R-:W-:Y:S01]  /*900f0*/  LOP3.LUT P5, RZ, R27, 0x200000, RZ, 0xc0, !PT ;  /* 0x002000001bff7812 */ /* 0x000fe200078ac0ff */
[----:B------:R-:W3:Y:S04]  /*90100*/  LDL.LU.64 R18, [R1+0x11c8] ;  /* 0x0011c80001127983 */ /* 0x000ee80000300a00 */
[----:B------:R-:W3:Y:S04]  /*90110*/  LDL.LU.64 R16, [R1+0x1210] ;  /* 0x0012100001107983 */ /* 0x000ee80000300a00 */
[----:B------:R-:W3:Y:S01]  /*90120*/  LDL.LU R7, [R1+0x2d8] ;  /* 0x0002d80001077983 */ /* 0x000ee20000300800 */
[----:B--2---:R-:W-:-:S13]  /*90130*/  LOP3.LUT P1, RZ, R28, 0x1, RZ, 0xc0, !PT ;  /* 0x000000011cff7812 */ /* 0x004fda000782c0ff */
[----:B------:R-:W-:Y:S02]  /*90140*/  @P1 LOP3.LUT R14, R14, 0x20000000, RZ, 0xfc, !PT ;  /* 0x200000000e0e1812 */ /* 0x000fe400078efcff */
[----:B------:R-:W-:Y:S02]  /*90150*/  LOP3.LUT P1, RZ, R27, 0x80000000, RZ, 0xc0, !PT ;  /* 0x800000001bff7812 */ /* 0x000fe4000782c0ff */
[----:B------:R-:W-:Y:S02]  /*90160*/  LOP3.LUT R14, R14, 0xbfffffff, RZ, 0xc0, !PT ;  /* 0xbfffffff0e0e7812 */ /* 0x000fe400078ec0ff */
[----:B----4-:R-:W-:-:S09]  /*90170*/  PRMT R0, R29, 0x7770, RZ ;  /* 0x000077701d007816 */ /* 0x010fd200000000ff */
[----:B------:R-:W-:Y:S02]  /*90180*/  @P1 LOP3.LUT R14, R14, 0x40000000, RZ, 0xfc, !PT ;  /* 0x400000000e0e1812 */ /* 0x000fe400078efcff */
[----:B------:R-:W-:Y:S02]  /*90190*/  LOP3.LUT P1, RZ, R27, 0x40000000, RZ, 0xc0, !PT ;  /* 0x400000001bff7812 */ /* 0x000fe4000782c0ff */
[----:B------:R-:W-:Y:S01]  /*901a0*/  LOP3.LUT R14, R14, 0x7fffffff, RZ, 0xc0, !PT ;  /* 0x7fffffff0e0e7812 */ /* 0x000fe200078ec0ff */
[----:B------:R0:W-:Y:S10]  /*901b0*/  @P4 STG.E.U8 desc[UR40][R10.64], R0 ;  /* 0x000000000a004986 */ /* 0x0001f4000c101128 */
[----:B------:R-:W-:-:S02]  /*901c0*/  @P1 LOP3.LUT R14, R14, 0x80000000, RZ, 0xfc, !PT ;  /* 0x800000000e0e1812 */ /* 0x000fc400078efcff */
[----:B0-----:R-:W-:-:S03]  /*901d0*/  PRMT R0, R29, 0x7771, RZ ;  /* 0x000077711d007816 */ /* 0x001fc600000000ff */
[----:B------:R-:W-:Y:S04]  /*901e0*/  STL.64 [R1+0x2578], R14 ;  /* 0x0025780e01007387 */ /* 0x000fe80000100a00 */
[----:B------:R-:W2:Y:S04]  /*901f0*/  LDL.LU.64 R12, [R1+0x1220] ;  /* 0x00122000010c7983 */ /* 0x000ea80000300a00 */
[----:B------:R0:W-:Y:S04]  /*90200*/  @P5 STG.E.U8 desc[UR40][R8.64], R0 ;  /* 0x0000000008005986 */ /* 0x0001e8000c101128 */
[----:B0-----:R-:W4:Y:S04]  /*90210*/  LDL.LU.64 R8, [R1+0x1268] ;  /* 0x0012680001087983 */ /* 0x001f280000300a00 */
[----:B------:R-:W2:Y:S01]  /*90220*/  LDL.LU.64 R14, [R1+0x3e8] ;  /* 0x0003e800010e7983 */ /* 0x000ea20000300a00 */
        /* <DEDUP_REMOVED lines=11> */
[----:B------:R-:W-:-:S09]  /*902e0*/  LOP3.LUT P6, RZ, R27, 0x400000, RZ, 0xc0, !PT ;  /* 0x004000001bff7812 */ /* 0x000fd200078cc0ff */
[----:B------:R-:W-:Y:S02]  /*902f0*/  @P1 LOP3.LUT R6, R6, 0x8, RZ, 0xfc, !PT ;  /* 0x0000000806061812 */ /* 0x000fe400078efcff */
[C---:B------:R-:W-:Y:S02]  /*90300*/  LOP3.LUT P1, RZ, R27.reuse, 0x2000000, RZ, 0xc0, !PT ;  /* 0x020000001bff7812 */ /* 0x040fe4000782c0ff */
[----:B------:R-:W-:Y:S01]  /*90310*/  LOP3.LUT P0, RZ, R27, 0x800000, RZ, 0xc0, !PT ;  /* 0x008000001bff7812 */ /* 0x000fe2000780c0ff */
[----:B--2---:R0:W-:Y:S04]  /*90320*/  STL.64 [R1+0x2580], R14 ;  /* 0x0025800e01007387 */ /* 0x0041e80000100a00 */
[----:B0-----:R-:W2:Y:S01]  /*90330*/  LDL.LU.64 R14, [R1+0x1260] ;  /* 0x00126000010e7983 */ /* 0x001ea20000300a00 */
[----:B------:R-:W-:-:S02]  /*90340*/  LOP3.LUT R6, R6, 0xffffffef, RZ, 0xc0, !PT ;  /* 0xffffffef06067812 */ /* 0x000fc400078ec0ff */
[----:B------:R-:W-:Y:S01]  /*90350*/  PRMT R0, R29, 0x7772, RZ ;  /* 0x000077721d007816 */ /* 0x000fe200000000ff */
[----:B------:R-:W2:Y:S02]  /*90360*/  LDL.LU R10, [R1+0x2c8] ;  /* 0x0002c800010a7983 */ /* 0x000ea40000300800 */
[----:B------:R-:W-:Y:S02]  /*90370*/  @P1 LOP3.LUT R6, R6, 0x10, RZ, 0xfc, !PT ;  /* 0x0000001006061812 */ /* 0x000fe400078efcff */
[----:B------:R-:W-:Y:S01]  /*90380*/  LOP3.LUT P1, RZ, R27, 0x1000000, RZ, 0xc0, !PT ;  /* 0x010000001bff7812 */ /* 0x000fe2000782c0ff */
[----:B------:R0:W-:Y:S04]  /*90390*/  @P6 STG.E.U8 desc[UR40][R2.64], R0 ;  /* 0x0000000002006986 */ /* 0x0001e8000c101128 */
[----:B------:R-:W2:Y:S04]  /*903a0*/  LDL.LU.64 R26, [R1+0x1278] ;  /* 0x00127800011a7983 */ /* 0x000ea80000300a00 */
[----:B------:R-:W2:Y:S04]  /*903b0*/  LDL.LU.64 R24, [R1+0x12c8] ;  /* 0x0012c80001187983 */ /* 0x000ea80000300a00 */
[----:B------:R-:W2:Y:S01]  /*903c0*/  LDL.LU.64 R4, [R1+0x12d8] ;  /* 0x0012d80001047983 */ /* 0x000ea20000300a00 */
[----:B0-----:R-:W-:-:S03]  /*903d0*/  PRMT R0, R29, 0x7773, RZ ;  /* 0x000077731d007816 */ /* 0x001fc600000000ff */
[----:B------:R-:W2:Y:S04]  /*903e0*/  LDL.LU R29, [R1+0x2b8] ;  /* 0x0002b800011d7983 */ /* 0x000ea80000300800 */
[----:B---3--:R0:W-:Y:S04]  /*903f0*/  @P0 STG.E.U8 desc[UR40][R18.64], R0 ;  /* 0x0000000012000986 */ /* 0x0081e8000c101128 */
[----:B------:R-:W3:Y:S04]  /*90400*/  LDL.LU.64 R22, [R1+0x1320] ;  /* 0x0013200001167983 */ /* 0x000ee80000300a00 */
[----:B------:R-:W3:Y:S04]  /*90410*/  LDL.LU.64 R20, [R1+0x1330] ;  /* 0x0013300001147983 */ /* 0x000ee80000300a00 */
[----:B------:R-:W3:Y:S01]  /*90420*/  LDL.LU.64 R2, [R1+0x1380] ;  /* 0x0013800001027983 */ /* 0x000ee20000300a00 */
[----:B0-----:R-:W-:-:S03]  /*90430*/  PRMT R0, R7, 0x7770, RZ ;  /* 0x0000777007007816 */ /* 0x001fc600000000ff */
[----:B------:R-:W3:Y:S04]  /*90440*/  LDL.LU.64 R18, [R1+0x1378] ;  /* 0x0013780001127983 */ /* 0x000ee80000300a00 */
[----:B------:R-:W3:Y:S04]  /*90450*/  LDL.LU R11, [R1+0x2ec] ;  /* 0x0002ec00010b7983 */ /* 0x000ee80000300800 */
[----:B------:R0:W-:Y:S01]  /*90460*/  @P1 STG.E.U8 desc[UR40][R16.64], R0 ;  /* 0x0000000010001986 */ /* 0x0001e2000c101128 */
[C---:B------:R-:W-:Y:S02]  /*90470*/  LOP3.LUT P1, RZ, R6.reuse, 0x10, RZ, 0xc0, !PT ;  /* 0x0000001006ff7812 */ /* 0x040fe4000782c0ff */
[----:B0-----:R-:W-:Y:S01]  /*90480*/  PRMT R0, R7, 0x7771, RZ ;  /* 0x0000777107007816 */ /* 0x001fe200000000ff */
[----:B------:R-:W3:Y:S10]  /*90490*/  LDL.LU.64 R16, [R1+0x1370] ;  /* 0x0013700001107983 */ /* 0x000ef40000300a00 */
[----:B------:R0:W-:Y:S01]  /*904a0*/  @P1 STG.E.U8 desc[UR40][R12.64], R0 ;  /* 0x000000000c001986 */ /* 0x0001e2000c101128 */
        /* <DEDUP_REMOVED lines=14> */
[----:B------:R-:W-:-:S11]  /*90590*/  PRMT R0, R10, 0x7771, RZ ;  /* 0x000077710a007816 */ /* 0x000fd600000000ff */
[----:B------:R0:W-:Y:S02]  /*905a0*/  @P1 STG.E.U8 desc[UR40][R26.64], R0 ;  /* 0x000000001a001986 */ /* 0x0001e4000c101128 */
[----:B0-----:R-:W-:Y:S02]  /*905b0*/  PRMT R0, R10, 0x7772, RZ ;  /* 0x000077720a007816 */ /* 0x001fe400000000ff */
[C---:B------:R-:W-:Y:S02]  /*905c0*/  LOP3.LUT P2, RZ, R28.reuse, 0x2, RZ, 0xc0, !PT ;  /* 0x000000021cff7812 */ /* 0x040fe4000784c0ff */
[C---:B------:R-:W-:Y:S02]  /*905d0*/  LOP3.LUT P3, RZ, R28.reuse, 0x4, RZ, 0xc0, !PT ;  /* 0x000000041cff7812 */ /* 0x040fe4000786c0ff */
[C---:B------:R-:W-:Y:S02]  /*905e0*/  LOP3.LUT P4, RZ, R28.reuse, 0x8, RZ, 0xc0, !PT ;  /* 0x000000081cff7812 */ /* 0x040fe4000788c0ff */
[----:B------:R-:W-:-:S02]  /*905f0*/  LOP3.LUT P5, RZ, R28, 0x10, RZ, 0xc0, !PT ;  /* 0x000000101cff7812 */ /* 0x000fc400078ac0ff */
[C---:B------:R-:W-:Y:S02]  /*90600*/  LOP3.LUT P6, RZ, R28.reuse, 0x20, RZ, 0xc0, !PT ;  /* 0x000000201cff7812 */ /* 0x040fe400078cc0ff */
[----:B------:R-:W-:Y:S02]  /*90610*/  LOP3.LUT P0, RZ, R28, 0x40, RZ, 0xc0, !PT ;  /* 0x000000401cff7812 */ /* 0x000fe4000780c0ff */
[----:B--2---:R-:W-:-:S13]  /*90620*/  LOP3.LUT P1, RZ, R14, 0x80000000, RZ, 0xc0, !PT ;  /* 0x800000000eff7812 */ /* 0x004fda000782c0ff */
[----:B------:R0:W-:Y:S01]  /*90630*/  @P1 STG.E.U8 desc[UR40][R24.64], R0 ;  /* 0x0000000018001986 */ /* 0x0001e2000c101128 */
[----:B------:R-:W-:Y:S02]  /*90640*/  LOP3.LUT P1, RZ, R14, 0x40000000, RZ, 0xc0, !PT ;  /* 0x400000000eff7812 */ /* 0x000fe4000782c0ff */
[----:B0-----:R-:W-:-:S11]  /*90650*/  PRMT R0, R10, 0x7773, RZ ;  /* 0x000077730a007816 */ /* 0x001fd600000000ff */
[----:B------:R0:W-:Y:S01]  /*90660*/  @P1 STG.E.U8 desc[UR40][R4.64], R0 ;  /* 0x0000000004001986 */ /* 0x0001e2000c101128 */
[----:B------:R-:W-:Y:S02]  /*90670*/  LOP3.LUT P1, RZ, R14, 0x20000000, RZ, 0xc0, !PT ;  /* 0x200000000eff7812 */ /* 0x000fe4000782c0ff */
[----:B0-----:R-:W-:-:S11]  /*90680*/  PRMT R0, R29, 0x7770, RZ ;  /* 0x000077701d007816 */ /* 0x001fd600000000ff */
[----:B---3--:R0:W-:Y:S02]  /*90690*/  @P1 STG.E.U8 desc[UR40][R22.64], R0 ;  /* 0x0000000016001986 */ /* 0x0081e4000c101128 */
        /* <DEDUP_REMOVED lines=11> */
[----:B----4-:R0:W-:Y:S04]  /*90750*/  @P0 STG.E.U8 desc[UR40][R8.64], R0 ;  /* 0x0000000008000986 */ /* 0x0101e8000c101128 */
[----:B0-----:R-:W2:Y:S01]  /*90760*/  LDL.LU.64 R8, [R1+0x13f8] ;  /* 0x0013f80001087983 */ /* 0x001ea20000300a00 */
[----:B------:R-:W-:-:S03]  /*90770*/  LOP3.LUT P4, RZ, R28, 0x80, RZ, 0xc0, !PT ;  /* 0x000000801cff7812 */ /* 0x000fc6000788c0ff */
[----:B------:R-:W3:Y:S04]  /*90780*/  LDL.LU.64 R20, [R1+0x1438] ;  /* 0x0014380001147983 */ /* 0x000ee80000300a00 */
[----:B------:R-:W4:Y:S01]  /*90790*/  LDL.LU.64 R2, [R1+0x1448] ;  /* 0x0014480001027983 */ /* 0x000f220000300a00 */
[----:B------:R-:W-:-:S03]  /*907a0*/  PRMT R0, R11, 0x7773, RZ ;  /* 0x000077730b007816 */ /* 0x000fc600000000ff */
[----:B------:R-:W3:Y:S04]  /*907b0*/  LDL.LU.64 R18, [R1+0x1490] ;  /* 0x0014900001127983 */ /* 0x000ee80000300a00 */
[----:B------:R-:W3:Y:S04]  /*907c0*/  LDL.LU R12, [R1+0x2dc] ;  /* 0x0002dc00010c7983 */ /* 0x000ee80000300800 */
[----:B------:R-:W3:Y:S04]  /*907d0*/  LDL.LU.64 R16, [R1+0x1488] ;  /* 0x0014880001107983 */ /* 0x000ee80000300a00 */
[----:B------:R-:W3:Y:S04]  /*907e0*/  LDL.LU R29, [R1+0x2cc] ;  /* 0x0002cc00011d7983 */ /* 0x000ee80000300800 */
[----:B------:R-:W3:Y:S04]  /*907f0*/  LDL.LU.64 R10, [R1+0x3f0] ;  /* 0x0003f000010a7983 */ /* 0x000ee80000300a00 */
[----:B--2---:R0:W-:Y:S04]  /*90800*/  @P4 STG.E.U8 desc[UR40][R8.64], R0 ;  /* 0x0000000008004986 */ /* 0x0041e8000c101128 */
[----:B0-----:R-:W2:Y:S04]  /*90810*/  LDL.LU.64 R8, [R1+0x14a0] ;  /* 0x0014a00001087983 */ /* 0x001ea80000300a00 */
        /* <DEDUP_REMOVED lines=25> */
[----:B---3--:R-:W-:Y:S02]  /*909b0*/  PRMT R0, R12, 0x7770, RZ ;  /* 0x000077700c007816 */ /* 0x008fe400000000ff */
[----:B------:R-:W-:Y:S01]  /*909c0*/  LOP3.LUT P0, RZ, R28, 0x400, RZ, 0xc0, !PT ;  /* 0x000004001cff7812 */ /* 0x000fe2000780c0ff */
[----:B------:R-:W3:Y:S04]  /*909d0*/  LDL.LU R13, [R1+0x2bc] ;  /* 0x0002bc00010d7983 */ /* 0x000ee80000300800 */
[----:B------:R-:W3:Y:S04]  /*909e0*/  LDL.LU.64 R26, [R1+0x1530] ;  /* 0x00153000011a7983 */ /* 0x000ee80000300a00 */
[----:B------:R-:W3:Y:S04]  /*909f0*/  LDL.LU.64 R24, [R1+0x1540] ;  /* 0x0015400001187983 */ /* 0x000ee80000300a00 */
[----:B------:R-:W3:Y:S04]  /*90a00*/  LDL.LU.64 R4, [R1+0x1590] ;  /* 0x0015900001047983 */ /* 0x000ee80000300a00 */
[----:B------:R-:W3:Y:S01]  /*90a10*/  LDL.LU.64 R22, [R1+0x1588] ;  /* 0x0015880001167983 */ /* 0x000ee20000300a00 */
[----:B------:R-:W-:-:S02]  /*90a20*/  @P1 LOP3.LUT R14, R14, 0x8000000, RZ, 0xfc, !PT ;  /* 0x080000000e0e1812 */ /* 0x000fc400078efcff */
[----:B------:R-:W-:Y:S01]  /*90a30*/  LOP3.LUT P1, RZ, R28, 0x1000, RZ, 0xc0, !PT ;  /* 0x000010001cff7812 */ /* 0x000fe2000782c0ff */
[----:B------:R0:W-:Y:S01]  /*90a40*/  @P5 STG.E.U8 desc[UR40][R20.64], R0 ;  /* 0x0000000014005986 */ /* 0x0001e2000c101128 */
[----:B------:R-:W-:Y:S02]  /*90a50*/  LOP3.LUT R14, R14, 0xefffffff, RZ, 0xc0, !PT ;  /* 0xefffffff0e0e7812 */ /* 0x000fe400078ec0ff */
[----:B0-----:R-:W-:-:S09]  /*90a60*/  PRMT R0, R12, 0x7771, RZ ;  /* 0x000077710c007816 */ /* 0x001fd200000000ff */
[----:B------:R-:W-:Y:S02]  /*90a70*/  @P1 LOP3.LUT R14, R14, 0x10000000, RZ, 0xfc, !PT ;  /* 0x100000000e0e1812 */ /* 0x000fe400078efcff */
[----:B------:R-:W-:Y:S01]  /*90a80*/  LOP3.LUT P1, RZ, R28, 0x800, RZ, 0xc0, !PT ;  /* 0x000008001cff7812 */ /* 0x000fe2000782c0ff */
[----:B------:R-:W3:Y:S04]  /*90a90*/  LDL.LU.64 R20, [R1+0x1580] ;  /* 0x0015800001147983 */ /* 0x000ee80000300a00 */
[----:B----4-:R0:W-:Y:S02]  /*90aa0*/  @P6 STG.E.U8 desc[UR40][R2.64], R0 ;  /* 0x0000000002006986 */ /* 0x0101e4000c101128 */
[C---:B0-----:R-:W-:Y:S02]  /*90ab0*/  PRMT R0, R12.reuse, 0x7772, RZ ;  /* 0x000077720c007816 */ /* 0x041fe400000000ff */
[----:B------:R-:W4:Y:S04]  /*90ac0*/  LDL.LU.64 R2, [R1+0x15a0] ;  /* 0x0015a00001027983 */ /* 0x000f280000300a00 */
[----:B------:R0:W-:Y:S02]  /*90ad0*/  @P0 STG.E.U8 desc[UR40][R18.64], R0 ;  /* 0x0000000012000986 */ /* 0x0001e4000c101128 */
[----:B0-----:R-:W-:-:S02]  /*90ae0*/  PRMT R0, R12, 0x7773, RZ ;  /* 0x000077730c007816 */ /* 0x001fc400000000ff */
        /* <DEDUP_REMOVED lines=12> */
[C---:B0-----:R-:W-:Y:S01]  /*90bb0*/  PRMT R0, R29.reuse, 0x7772, RZ ;  /* 0x000077721d007816 */ /* 0x041fe200000000ff */
[----:B------:R-:W3:Y:S10]  /*90bc0*/  LDL.LU.64 R8, [R1+0x1640] ;  /* 0x0016400001087983 */ /* 0x000ef40000300a00 */
[----:B--2---:R0:W-:Y:S04]  /*90bd0*/  @P1 STG.E.U8 desc[UR40][R6.64], R0 ;  /* 0x0000000006001986 */ /* 0x0041e8000c101128 */
[----:B0-----:R-:W2:Y:S01]  /*90be0*/  LDL.LU.64 R6, [R1+0x2570] ;  /* 0x0025700001067983 */ /* 0x001ea20000300a00 */
[----:B------:R-:W-:-:S03]  /*90bf0*/  PRMT R0, R29, 0x7773, RZ ;  /* 0x000077731d007816 */ /* 0x000fc600000000ff */
[----:B------:R-:W3:Y:S01]  /*90c00*/  LDL.LU R29, [R1+0x256c] ;  /* 0x00256c00011d7983 */ /* 0x000ee20000300800 */
[----:B------:R-:W-:Y:S02]  /*90c10*/  LOP3.LUT P1, RZ, R14, 0x2000000, RZ, 0xc0, !PT ;  /* 0x020000000eff7812 */ /* 0x000fe4000782c0ff */
[C---:B------:R-:W-:Y:S02]  /*90c20*/  LOP3.LUT P2, RZ, R28.reuse, 0x100000, RZ, 0xc0, !PT ;  /* 0x001000001cff7812 */ /* 0x040fe4000784c0ff */
[C---:B------:R-:W-:Y:S02]  /*90c30*/  LOP3.LUT P3, RZ, R28.reuse, 0x200000, RZ, 0xc0, !PT ;  /* 0x002000001cff7812 */ /* 0x040fe4000786c0ff */
[C---:B------:R-:W-:Y:S02]  /*90c40*/  LOP3.LUT P4, RZ, R28.reuse, 0x400000, RZ, 0xc0, !PT ;  /* 0x004000001cff7812 */ /* 0x040fe4000788c0ff */
[C---:B------:R-:W-:Y:S02]  /*90c50*/  LOP3.LUT P5, RZ, R28.reuse, 0x800000, RZ, 0xc0, !PT ;  /* 0x008000001cff7812 */ /* 0x040fe400078ac0ff */
[----:B------:R-:W-:-:S02]  /*90c60*/  LOP3.LUT P6, RZ, R28, 0x1000000, RZ, 0xc0, !PT ;  /* 0x010000001cff7812 */ /* 0x000fc400078cc0ff */
[----:B------:R-:W-:Y:S01]  /*90c70*/  LOP3.LUT P0, RZ, R28, 0x2000000, RZ, 0xc0, !PT ;  /* 0x020000001cff7812 */ /* 0x000fe2000780c0ff */
        /* <DEDUP_REMOVED lines=22> */
[----:B0-----:R-:W-:-:S05]  /*90de0*/  PRMT R0, R12, 0x7770, RZ ;  /* 0x000077700c007816 */ /* 0x001fca00000000ff */
[----:B------:R0:W-:Y:S02]  /*90df0*/  @P6 STG.E.U8 desc[UR40][R10.64], R0 ;  /* 0x000000000a006986 */ /* 0x0001e4000c101128 */
[----:B0-----:R-:W-:Y:S02]  /*90e00*/  PRMT R0, R12, 0x7771, RZ ;  /* 0x000077710c007816 */ /* 0x001fe400000000ff */
[----:B------:R-:W3:Y:S04]  /*90e10*/  LDL.LU.64 R10, [R1+0x1688] ;  /* 0x00168800010a7983 */ /* 0x000ee80000300a00 */
[----:B------:R0:W-:Y:S04]  /*90e20*/  @P0 STG.E.U8 desc[UR40][R8.64], R0 ;  /* 0x0000000008000986 */ /* 0x0001e8000c101128 */
[----:B0-----:R-:W4:Y:S01]  /*90e30*/  LDL.LU.64 R8, [R1+0x1680] ;  /* 0x0016800001087983 */ /* 0x001f220000300a00 */
[----:B------:R-:W-:-:S02]  /*90e40*/  LOP3.LUT P4, RZ, R28, 0x4000000, RZ, 0xc0, !PT ;  /* 0x040000001cff7812 */ /* 0x000fc4000788c0ff */
        /* <DEDUP_REMOVED lines=36> */
[C---:B------:R-:W-:Y:S02]  /*91090*/  LOP3.LUT P6, RZ, R28.reuse, 0x10000000, RZ, 0xc0, !PT ;  /* 0x100000001cff7812 */ /* 0x040fe400078cc0ff */
[----:B------:R-:W-:Y:S02]  /*910a0*/  LOP3.LUT P0, RZ, R28, 0x20000000, RZ, 0xc0, !PT ;  /* 0x200000001cff7812 */ /* 0x000fe4000780c0ff */
[----:B------:R-:W-:Y:S02]  /*910b0*/  LOP3.LUT R14, R14, 0xfff7ffff, RZ, 0xc0, !PT ;  /* 0xfff7ffff0e0e7812 */ /* 0x000fe400078ec0ff */
[----:B------:R-:W-:Y:S01]  /*910c0*/  PRMT R0, R13, 0x7770, RZ ;  /* 0x000077700d007816 */ /* 0x000fe200000000ff */
[----:B------:R-:W2:Y:S04]  /*910d0*/  LDL.LU R7, [R1+0x304] ;  /* 0x0003040001077983 */ /* 0x000ea80000300800 */
[----:B------:R-:W2:Y:S04]  /*910e0*/  LDL.LU.64 R24, [R1+0x400] ;  /* 0x0004000001187983 */ /* 0x000ea80000300a00 */
[----:B------:R-:W2:Y:S04]  /*910f0*/  LDL.LU.64 R4, [R1+0x1758] ;  /* 0x0017580001047983 */ /* 0x000ea80000300a00 */
[----:B------:R-:W2:Y:S04]  /*91100*/  LDL.LU R12, [R1+0x2f4] ;  /* 0x0002f400010c7983 */ /* 0x000ea80000300800 */
        /* <DEDUP_REMOVED lines=8> */
[C---:B0-----:R-:W-:Y:S01]  /*91190*/  PRMT R0, R13.reuse, 0x7771, RZ ;  /* 0x000077710d007816 */ /* 0x041fe200000000ff */
[----:B------:R-:W2:Y:S04]  /*911a0*/  LDL.LU.64 R2, [R1+0x1778] ;  /* 0x0017780001027983 */ /* 0x000ea80000300a00 */
[----:B------:R0:W-:Y:S02]  /*911b0*/  @P0 STG.E.U8 desc[UR40][R18.64], R0 ;  /* 0x0000000012000986 */ /* 0x0001e4000c101128 */
[----:B0-----:R-:W-:Y:S02]  /*911c0*/  PRMT R0, R13, 0x7772, RZ ;  /* 0x000077720d007816 */ /* 0x001fe400000000ff */
[----:B------:R-:W2:Y:S04]  /*911d0*/  LDL.LU.64 R18, [R1+0x1788] ;  /* 0x0017880001127983 */ /* 0x000ea80000300a00 */
[----:B------:R0:W-:Y:S01]  /*911e0*/  @P1 STG.E.U8 desc[UR40][R16.64], R0 ;  /* 0x0000000010001986 */ /* 0x0001e2000c101128 */
[----:B------:R-:W-:-:S02]  /*911f0*/  LOP3.LUT P1, RZ, R14, 0x100000, RZ, 0xc0, !PT ;  /* 0x001000000eff7812 */ /* 0x000fc4000782c0ff */
[----:B0-----:R-:W-:Y:S01]  /*91200*/  PRMT R0, R13, 0x7773, RZ ;  /* 0x000077730d007816 */ /* 0x001fe200000000ff */
[----:B------:R-:W2:Y:S10]  /*91210*/  LDL.LU.64 R16, [R1+0x17a0] ;  /* 0x0017a00001107983 */ /* 0x000eb40000300a00 */
[----:B---3--:R0:W-:Y:S01]  /*91220*/  @P1 STG.E.U8 desc[UR40][R10.64], R0 ;  /* 0x000000000a001986 */ /* 0x0081e2000c101128 */
[----:B------:R-:W-:-:S02]  /*91230*/  LOP3.LUT P1, RZ, R14, 0x80000, RZ, 0xc0, !PT ;  /* 0x000800000eff7812 */ /* 0x000fc4000782c0ff */
[----:B0-----:R-:W-:Y:S01]  /*91240*/  PRMT R0, R6, 0x7770, RZ ;  /* 0x0000777006007816 */ /* 0x001fe200000000ff */
[----:B------:R-:W3:Y:S04]  /*91250*/  LDL.LU.64 R10, [R1+0x1798] ;  /* 0x00179800010a7983 */ /* 0x000ee80000300a00 */
[----:B------:R-:W3:Y:S06]  /*91260*/  LDL.LU R13, [R1+0x314] ;  /* 0x00031400010d7983 */ /* 0x000eec0000300800 */
        /* <DEDUP_REMOVED lines=38> */
[----:B---3--:R0:W-:Y:S02]  /*914d0*/  @P6 STG.E.U8 desc[UR40][R10.64], R0 ;  /* 0x000000000a006986 */ /* 0x0081e4000c101128 */
[----:B0-----:R-:W-:-:S05]  /*914e0*/  PRMT R0, R13, 0x7770, RZ ;  /* 0x000077700d007816 */ /* 0x001fca00000000ff */
[----:B----4-:R0:W-:Y:S04]  /*914f0*/  @P0 STG.E.U8 desc[UR40][R8.64], R0 ;  /* 0x0000000008000986 */ /* 0x0101e8000c101128 */
[----:B0-----:R-:W3:Y:S04]  /*91500*/  LDL.LU.64 R8, [R1+0x17b8] ;  /* 0x0017b80001087983 */ /* 0x001ee80000300a00 */
[----:B------:R-:W4:Y:S04]  /*91510*/  LDL.LU.64 R10, [R1+0x17c8] ;  /* 0x0017c800010a7983 */ /* 0x000f280000300a00 */
[----:B------:R-:W4:Y:S04]  /*91520*/  LDL.LU.64 R4, [R1+0x17d0] ;  /* 0x0017d00001047983 */ /* 0x000f280000300a00 */
[----:B------:R-:W4:Y:S04]  /*91530*/  LDL.LU.64 R22, [R1+0x17e0] ;  /* 0x0017e00001167983 */ /* 0x000f280000300a00 */
[----:B------:R-:W4:Y:S04]  /*91540*/  LDL.LU.64 R20, [R1+0x17f0] ;  /* 0x0017f00001147983 */ /* 0x000f280000300a00 */
[----:B------:R-:W4:Y:S01]  /*91550*/  LDL.LU R2, [R1+0x324] ;  /* 0x0003240001027983 */ /* 0x000f220000300800 */
[----:B------:R-:W-:-:S02]  /*91560*/  LOP3.LUT P3, RZ, R29, 0x2000, RZ, 0xc0, !PT ;  /* 0x000020001dff7812 */ /* 0x000fc4000786c0ff */
[----:B------:R-:W-:Y:S01]  /*91570*/  LOP3.LUT P4, RZ, R29, 0x4000, RZ, 0xc0, !PT ;  /* 0x000040001dff7812 */ /* 0x000fe2000788c0ff */
[----:B------:R-:W4:Y:S01]  /*91580*/  LDL.LU.64 R18, [R1+0x17e8] ;  /* 0x0017e80001127983 */ /* 0x000f220000300a00 */
[----:B------:R-:W-:Y:S02]  /*91590*/  PRMT R0, R13, 0x7771, RZ ;  /* 0x000077710d007816 */ /* 0x000fe400000000ff */
        /* <DEDUP_REMOVED lines=14> */
[----:B--2---:R0:W-:Y:S02]  /*91680*/  @P3 STG.E.U8 desc[UR40][R16.64], R0 ;  /* 0x0000000010003986 */ /* 0x0041e4000c101128 */
[----:B0-----:R-:W-:Y:S02]  /*91690*/  PRMT R0, R13, 0x7772, RZ ;  /* 0x000077720d007816 */ /* 0x001fe400000000ff */
[----:B------:R-:W2:Y:S04]  /*916a0*/  LDL.LU R17, [R1+0x308] ;  /* 0x0003080001117983 */ /* 0x000ea80000300800 */
[----:B---3--:R0:W-:Y:S04]  /*916b0*/  @P4 STG.E.U8 desc[UR40][R8.64], R0 ;  /* 0x0000000008004986 */ /* 0x0081e8000c101128 */
[----:B0-----:R-:W3:Y:S01]  /*916c0*/  LDL.LU.64 R8, [R1+0x408] ;  /* 0x0004080001087983 */ /* 0x001ee20000300a00 */
[----:B------:R-:W-:-:S02]  /*916d0*/  @P0 LOP3.LUT R14, R14, 0x200, RZ, 0xfc, !PT ;  /* 0x000002000e0e0812 */ /* 0x000fc400078efcff */
[----:B------:R-:W-:Y:S02]  /*916e0*/  LOP3.LUT P0, RZ, R29, 0x100000, RZ, 0xc0, !PT ;  /* 0x001000001dff7812 */ /* 0x000fe4000780c0ff */
[----:B------:R-:W-:Y:S02]  /*916f0*/  LOP3.LUT R14, R14, 0xfffffbff, RZ, 0xc0, !PT ;  /* 0xfffffbff0e0e7812 */ /* 0x000fe400078ec0ff */
[----:B------:R-:W-:Y:S02]  /*91700*/  PRMT R0, R13, 0x7773, RZ ;  /* 0x000077730d007816 */ /* 0x000fe400000000ff */
[----:B------:R-:W-:Y:S01]  /*91710*/  LOP3.LUT P5, RZ, R29, 0x8000, RZ, 0xc0, !PT ;  /* 0x000080001dff7812 */ /* 0x000fe200078ac0ff */
[----:B------:R-:W3:Y:S06]  /*91720*/  LDL.LU.64 R12, [R1+0x1800] ;  /* 0x00180000010c7983 */ /* 0x000eec0000300a00 */
[----:B------:R-:W-:-:S02]  /*91730*/  @P0 LOP3.LUT R14, R14, 0x400, RZ, 0xfc, !PT ;  /* 0x000004000e0e0812 */ /* 0x000fc400078efcff */
[C---:B------:R-:W-:Y:S02]  /*91740*/  LOP3.LUT P0, RZ, R29.reuse, 0x80000, RZ, 0xc0, !PT ;  /* 0x000800001dff7812 */ /* 0x040fe4000780c0ff */
[----:B------:R-:W-:Y:S02]  /*91750*/  LOP3.LUT R14, R14, 0xfffff7ff, RZ, 0xc0, !PT ;  /* 0xfffff7ff0e0e7812 */ /* 0x000fe400078ec0ff */
[----:B------:R-:W-:Y:S01]  /*91760*/  LOP3.LUT P6, RZ, R29, 0x10000, RZ, 0xc0, !PT ;  /* 0x000100001dff7812 */ /* 0x000fe200078cc0ff */
[----:B----4-:R0:W-:Y:S08]  /*91770*/  @P5 STG.E.U8 desc[UR40][R10.64], R0 ;  /* 0x000000000a005986 */ /* 0x0101f0000c101128 */
[----:B------:R-:W-:-:S02]  /*91780*/  @P0 LOP3.LUT R14, R14, 0x800, RZ, 0xfc, !PT ;  /* 0x000008000e0e0812 */ /* 0x000fc400078efcff */
[C---:B------:R-:W-:Y:S01]  /*91790*/  LOP3.LUT P0, RZ, R29.reuse, 0x40000, RZ, 0xc0, !PT ;  /* 0x000400001dff7812 */ /* 0x040fe2000780c0ff */
[----:B0-----:R-:W4:Y:S01]  /*917a0*/  LDL.LU.64 R10, [R1+0x19e0] ;  /* 0x0019e000010a7983 */ /* 0x001f220000300a00 */
[----:B------:R-:W-:Y:S02]  /*917b0*/  PRMT R0, R2, 0x7770, RZ ;  /* 0x0000777002007816 */ /* 0x000fe400000000ff */
[----:B------:R-:W-:Y:S01]  /*917c0*/  LOP3.LUT R14, R14, 0xffffefff, RZ, 0xc0, !PT ;  /* 0xffffefff0e0e7812 */ /* 0x000fe200078ec0ff */
[----:B------:R-:W4:Y:S01]  /*917d0*/  LDL.LU R7, [R1+0x2f8] ;  /* 0x0002f80001077983 */ /* 0x000f220000300800 */
[C---:B------:R-:W-:Y:S02]  /*917e0*/  LOP3.LUT P1, RZ, R29.reuse, 0x4000000, RZ, 0xc0, !PT ;  /* 0x040000001dff7812 */ /* 0x040fe4000782c0ff */
[C---:B------:R-:W-:Y:S01]  /*917f0*/  LOP3.LUT P2, RZ, R29.reuse, 0x8000000, RZ, 0xc0, !PT ;  /* 0x080000001dff7812 */ /* 0x040fe2000784c0ff */
[----:B------:R0:W-:Y:S01]  /*91800*/  @P6 STG.E.U8 desc[UR40][R4.64], R0 ;  /* 0x0000000004006986 */ /* 0x0001e2000c101128 */
[----:B------:R-:W-:-:S02]  /*91810*/  LOP3.LUT P3, RZ, R29, 0x10000000, RZ, 0xc0, !PT ;  /* 0x100000001dff7812 */ /* 0x000fc4000786c0ff */
[C---:B------:R-:W-:Y:S02]  /*91820*/  LOP3.LUT P4, RZ, R29.reuse, 0x20000000, RZ, 0xc0, !PT ;  /* 0x200000001dff7812 */ /* 0x040fe4000788c0ff */
[C---:B------:R-:W-:Y:S02]  /*91830*/  LOP3.LUT P5, RZ, R29.reuse, 0x40000000, RZ, 0xc0, !PT ;  /* 0x400000001dff7812 */ /* 0x040fe400078ac0ff */
[----:B------:R-:W-:Y:S02]  /*91840*/  @P0 LOP3.LUT R14, R14, 0x1000, RZ, 0xfc, !PT ;  /* 0x000010000e0e0812 */ /* 0x000fe400078efcff */
[C---:B------:R-:W-:Y:S01]  /*91850*/  LOP3.LUT P0, RZ, R29.reuse, 0x20000, RZ, 0xc0, !PT ;  /* 0x000200001dff7812 */ /* 0x040fe2000780c0ff */
[----:B------:R-:W4:Y:S01]  /*91860*/  LDL.LU.64 R26, [R1+0x19f0] ;  /* 0x0019f000011a7983 */ /* 0x000f220000300a00 */
[----:B------:R-:W-:-:S03]  /*91870*/  LOP3.LUT P6, RZ, R29, 0x80000000, RZ, 0xc0, !PT ;  /* 0x800000001dff7812 */ /* 0x000fc600078cc0ff */
[----:B------:R-:W4:Y:S04]  /*91880*/  LDL.LU.64 R28, [R1+0x19e8] ;  /* 0x0019e800011c7983 */ /* 0x000f280000300a00 */
[----:B------:R-:W4:Y:S01]  /*91890*/  LDL.LU.64 R24, [R1+0x19f8] ;  /* 0x0019f80001187983 */ /* 0x000f220000300a00 */
[----:B0-----:R-:W-:-:S03]  /*918a0*/  PRMT R0, R2, 0x7771, RZ ;  /* 0x0000777102007816 */ /* 0x001fc600000000ff */
[----:B------:R-:W4:Y:S04]  /*918b0*/  LDL.LU.64 R4, [R1+0x1a10] ;  /* 0x001a100001047983 */ /* 0x000f280000300a00 */
[----:B------:R0:W-:Y:S01]  /*918c0*/  @P0 STG.E.U8 desc[UR40][R22.64], R0 ;  /* 0x0000000016000986 */ /* 0x0001e2000c101128 */
[----:B------:R-:W-:Y:S02]  /*918d0*/  LOP3.LUT P0, RZ, R14, 0x1000, RZ, 0xc0, !PT ;  /* 0x000010000eff7812 */ /* 0x000fe4000780c0ff */
[----:B0-----:R-:W-:Y:S01]  /*918e0*/  PRMT R0, R2, 0x7772, RZ ;  /* 0x0000777202007816 */ /* 0x001fe200000000ff */
[----:B------:R-:W4:Y:S04]  /*918f0*/  LDL.LU.64 R22, [R1+0x1a08] ;  /* 0x001a080001167983 */ /* 0x000f280000300a00 */
[----:B------:R-:W4:Y:S06]  /*91900*/  LDL.LU R16, [R1+0x318] ;  /* 0x0003180001107983 */ /* 0x000f2c0000300800 */
[----:B------:R0:W-:Y:S01]  /*91910*/  @P0 STG.E.U8 desc[UR40][R20.64], R0 ;  /* 0x0000000014000986 */ /* 0x0001e2000c101128 */
[----:B------:R-:W-:-:S02]  /*91920*/  LOP3.LUT P0, RZ, R14, 0x800, RZ, 0xc0, !PT ;  /* 0x000008000eff7812 */ /* 0x000fc4000780c0ff */
[----:B0-----:R-:W-:Y:S01]  /*91930*/  PRMT R0, R2, 0x7773, RZ ;  /* 0x0000777302007816 */ /* 0x001fe200000000ff */
[----:B------:R-:W4:Y:S04]  /*91940*/  LDL.LU.64 R20, [R1+0x1a00] ;  /* 0x001a000001147983 */ /* 0x000f280000300a00 */
[----:B------:R-:W4:Y:S06]  /*91950*/  LDL.LU.64 R2, [R1+0x1a18] ;  /* 0x001a180001027983 */ /* 0x000f2c0000300a00 */
[----:B------:R0:W-:Y:S01]  /*91960*/  @P0 STG.E.U8 desc[UR40][R18.64], R0 ;  /* 0x0000000012000986 */ /* 0x0001e2000c101128 */
[----:B------:R-:W-:-:S03]  /*91970*/  LOP3.LUT P0, RZ, R14, 0x400, RZ, 0xc0, !PT ;  /* 0x000004000eff7812 */ /* 0x000fc6000780c0ff */
[----:B0-----:R-:W4:Y:S01]  /*91980*/  LDL.LU.64 R18, [R1+0x1a20] ;  /* 0x001a200001127983 */ /* 0x001f220000300a00 */
[----:B--2---:R-:W-:-:S09]  /*91990*/  PRMT R0, R17, 0x7770, RZ ;  /* 0x0000777011007816 */ /* 0x004fd200000000ff */
[----:B---3--:R0:W-:Y:S04]  /*919a0*/  @P0 STG.E.U8 desc[UR40][R8.64], R0 ;  /* 0x0000000008000986 */ /* 0x0081e8000c101128 */
[----:B0-----:R-:W2:Y:S01]  /*919b0*/  LDL.LU.64 R8, [R1+0x1a28] ;  /* 0x001a280001087983 */ /* 0x001ea20000300a00 */
[----:B------:R-:W-:Y:S02]  /*919c0*/  LOP3.LUT P0, RZ, R14, 0x200, RZ, 0xc0, !PT ;  /* 0x000002000eff7812 */ /* 0x000fe4000780c0ff */
[----:B------:R-:W-:-:S11]  /*919d0*/  PRMT R0, R17, 0x7771, RZ ;  /* 0x0000777111007816 */ /* 0x000fd600000000ff */
[----:B------:R0:W-:Y:S01]  /*919e0*/  @P0 STG.E.U8 desc[UR40][R12.64], R0 ;  /* 0x000000000c000986 */ /* 0x0001e2000c101128 */
[C---:B------:R-:W-:Y:S02]  /*919f0*/  LOP3.LUT P0, RZ, R14.reuse, 0x100, RZ, 0xc0, !PT ;  /* 0x000001000eff7812 */ /* 0x040fe4000780c0ff */
[----:B0-----:R-:W-:Y:S01]  /*91a00*/  PRMT R0, R17, 0x7772, RZ ;  /* 0x0000777211007816 */ /* 0x001fe200000000ff */
[----:B------:R-:W3:Y:S10]  /*91a10*/  LDL.LU.64 R12, [R1+0x2550] ;  /* 0x00255000010c7983 */ /* 0x000ef40000300a00 */
[----:B----4-:R0:W-:Y:S01]  /*91a20*/  @P0 STG.E.U8 desc[UR40][R10.64], R0 ;  /* 0x000000000a000986 */ /* 0x0101e2000c101128 */
[----:B------:R-:W-:-:S02]  /*91a30*/  LOP3.LUT P0, RZ, R14, 0x80, RZ, 0xc0, !PT ;  /* 0x000000800eff7812 */ /* 0x000fc4000780c0ff */
[----:B0-----:R-:W-:Y:S01]  /*91a40*/  PRMT R0, R17, 0x7773, RZ ;  /* 0x0000777311007816 */ /* 0x001fe200000000ff */
[----:B------:R-:W4:Y:S10]  /*91a50*/  LDL.LU.64 R10, [R1+0x2548] ;  /* 0x00254800010a7983 */ /* 0x000f340000300a00 */
[----:B------:R0:W-:Y:S01]  /*91a60*/  @P0 STG.E.U8 desc[UR40][R28.64], R0 ;  /* 0x000000001c000986 */ /* 0x0001e2000c101128 */
[----:B------:R-:W-:-:S02]  /*91a70*/  LOP3.LUT P0, RZ, R14, 0x40, RZ, 0xc0, !PT ;  /* 0x000000400eff7812 */ /* 0x000fc4000780c0ff */
[----:B0-----:R-:W-:-:S11]  /*91a80*/  PRMT R0, R7, 0x7770, RZ ;  /* 0x0000777007007816 */ /* 0x001fd600000000ff */
[----:B------:R0:W-:Y:S01]  /*91a90*/  @P0 STG.E.U8 desc[UR40][R26.64], R0 ;  /* 0x000000001a000986 */ /* 0x0001e2000c101128 */
[----:B------:R-:W-:Y:S02]  /*91aa0*/  LOP3.LUT P0, RZ, R14, 0x20, RZ, 0xc0, !PT ;  /* 0x000000200eff7812 */ /* 0x000fe4000780c0ff */
[----:B0-----:R-:W-:-:S11]  /*91ab0*/  PRMT R0, R7, 0x7771, RZ ;  /* 0x0000777107007816 */ /* 0x001fd600000000ff */
[----:B------:R0:W-:Y:S02]  /*91ac0*/  @P0 STG.E.U8 desc[UR40][R24.64], R0 ;  /* 0x0000000018000986 */ /* 0x0001e4000c101128 */
[C---:B0-----:R-:W-:Y:S02]  /*91ad0*/  PRMT R0, R7.reuse, 0x7772, RZ ;  /* 0x0000777207007816 */ /* 0x041fe400000000ff */
[----:B------:R-:W3:Y:S04]  /*91ae0*/  LDL.LU R24, [R1+0x1178] ;  /* 0x0011780001187983 */ /* 0x000ee80000300800 */
[----:B------:R0:W-:Y:S02]  /*91af0*/  @P1 STG.E.U8 desc[UR40][R4.64], R0 ;  /* 0x0000000004001986 */ /* 0x0001e4000c101128 */
[----:B0-----:R-:W-:-:S02]  /*91b00*/  PRMT R0, R7, 0x7773, RZ ;  /* 0x0000777307007816 */ /* 0x001fc400000000ff */
[----:B------:R-:W4:Y:S04]  /*91b10*/  LDL.LU R7, [R1+0x328] ;  /* 0x0003280001077983 */ /* 0x000f280000300800 */
[----:B------:R0:W-:Y:S04]  /*91b20*/  @P2 STG.E.U8 desc[UR40][R22.64], R0 ;  /* 0x0000000016002986 */ /* 0x0001e8000c101128 */
[----:B------:R-:W4:Y:S04]  /*91b30*/  LDL.LU.64 R26, [R1+0x1a30] ;  /* 0x001a3000011a7983 */ /* 0x000f280000300a00 */
[----:B------:R-:W4:Y:S01]  /*91b40*/  LDL.LU.64 R4, [R1+0x1a38] ;  /* 0x001a380001047983 */ /* 0x000f220000300a00 */
[----:B0-----:R-:W-:-:S05]  /*91b50*/  PRMT R0, R16, 0x7770, RZ ;  /* 0x0000777010007816 */ /* 0x001fca00000000ff */
[----:B------:R0:W-:Y:S02]  /*91b60*/  @P3 STG.E.U8 desc[UR40][R20.64], R0 ;  /* 0x0000000014003986 */ /* 0x0001e4000c101128 */
[C---:B0-----:R-:W-:Y:S02]  /*91b70*/  PRMT R0, R16.reuse, 0x7771, RZ ;  /* 0x0000777110007816 */ /* 0x041fe400000000ff */
[----:B------:R-:W4:Y:S04]  /*91b80*/  LDL.LU R20, [R1+0x30c] ;  /* 0x00030c0001147983 */ /* 0x000f280000300800 */
[----:B------:R0:W-:Y:S02]  /*91b90*/  @P4 STG.E.U8 desc[UR40][R2.64], R0 ;  /* 0x0000000002004986 */ /* 0x0001e4000c101128 */
[----:B0-----:R-:W-:-:S05]  /*91ba0*/  PRMT R0, R16, 0x7772, RZ ;  /* 0x0000777210007816 */ /* 0x001fca00000000ff */
[----:B------:R0:W-:Y:S02]  /*91bb0*/  @P5 STG.E.U8 desc[UR40][R18.64], R0 ;  /* 0x0000000012005986 */ /* 0x0001e4000c101128 */
[----:B0-----:R-:W-:Y:S02]  /*91bc0*/  PRMT R0, R16, 0x7773, RZ ;  /* 0x0000777310007816 */ /* 0x001fe400000000ff */
[C---:B------:R-:W-:Y:S02]  /*91bd0*/  LOP3.LUT P0, RZ, R14.reuse, 0x10, RZ, 0xc0, !PT ;  /* 0x000000100eff7812 */ /* 0x040fe4000780c0ff */
[C---:B------:R-:W-:Y:S02]  /*91be0*/  LOP3.LUT P1, RZ, R14.reuse, 0x1, RZ, 0xc0, !PT ;  /* 0x000000010eff7812 */ /* 0x040fe4000782c0ff */
[C---:B------:R-:W-:Y:S02]  /*91bf0*/  LOP3.LUT P2, RZ, R14.reuse, 0x2, RZ, 0xc0, !PT ;  /* 0x000000020eff7812 */ /* 0x040fe4000784c0ff */
[----:B------:R-:W-:-:S02]  /*91c00*/  LOP3.LUT P3, RZ, R14, 0x4, RZ, 0xc0, !PT ;  /* 0x000000040eff7812 */ /* 0x000fc4000786c0ff */
[----:B------:R-:W-:Y:S02]  /*91c10*/  LOP3.LUT P4, RZ, R14, 0x8, RZ, 0xc0, !PT ;  /* 0x000000080eff7812 */ /* 0x000fe4000788c0ff */
[C---:B------:R-:W-:Y:S01]  /*91c20*/  LOP3.LUT P5, RZ, R15.reuse, 0x200, RZ, 0xc0, !PT ;  /* 0x000002000fff7812 */ /* 0x040fe200078ac0ff */
[----:B--2---:R0:W-:Y:S01]  /*91c30*/  @P6 STG.E.U8 desc[UR40][R8.64], R0 ;  /* 0x0000000008006986 */ /* 0x0041e2000c101128 */
[----:B------:R-:W-:-:S03]  /*91c40*/  LOP3.LUT P6, RZ, R15, 0x400, RZ, 0xc0, !PT ;  /* 0x000004000fff7812 */ /* 0x000fc600078cc0ff */
[----:B0-----:R-:W2:Y:S04]  /*91c50*/  LDL.LU.64 R8, [R1+0x1a60] ;  /* 0x001a600001087983 */ /* 0x001ea80000300a00 */
[----:B------:R-:W2:Y:S04]  /*91c60*/  LDL.LU.64 R18, [R1+0x1a40] ;  /* 0x001a400001127983 */ /* 0x000ea80000300a00 */
[----:B------:R-:W2:Y:S04]  /*91c70*/  LDL.LU.64 R16, [R1+0x410] ;  /* 0x0004100001107983 */ /* 0x000ea80000300a00 */
[----:B------:R-:W2:Y:S04]  /*91c80*/  LDL.LU R23, [R1+0x13dc] ;  /* 0x0013dc0001177983 */ /* 0x000ea80000300800 */
[----:B------:R-:W2:Y:S04]  /*91c90*/  LDL.LU.64 R14, [R1+0x1a58] ;  /* 0x001a5800010e7983 */ /* 0x000ea80000300a00 */
[----:B------:R-:W2:Y:S01]  /*91ca0*/  LDL.LU.64 R28, [R1+0x1a48] ;  /* 0x001a4800011c7983 */ /* 0x000ea20000300a00 */
[----:B---3--:R-:W-:Y:S01]  /*91cb0*/  VIADD R0, R24, 0x5c ;  /* 0x0000005c18007836 */ /* 0x008fe20000000000 */
[----:B----4-:R-:W-:-:S05]  /*91cc0*/  PRMT R2, R7, 0x7770, RZ ;  /* 0x0000777007027816 */ /* 0x010fca00000000ff */
[----:B------:R0:W-:Y:S01]  /*91cd0*/  @P1 STG.E.U8 desc[UR40][R26.64], R2 ;  /* 0x000000021a001986 */ /* 0x0001e2000c101128 */
[----:B------:R-:W-:Y:S01]  /*91ce0*/  ISETP.GE.AND P1, PT, R0, UR29, PT ;  /* 0x0000001d00007c0c */ /* 0x000fe2000bf26270 */
[----:B------:R-:W-:Y:S01]  /*91cf0*/  VIADD R0, R24, 0x5d ;  /* 0x0000005d18007836 */ /* 0x000fe20000000000 */
[C---:B------:R-:W-:Y:S01]  /*91d00*/  PRMT R6, R7.reuse, 0x7773, RZ ;  /* 0x0000777307067816 */ /* 0x040fe200000000ff */
[----:B------:R-:W3:Y:S01]  /*91d10*/  LDCU.64 UR28, c[0x0][0x398] ;  /* 0x00007300ff1c77ac */ /* 0x000ee20008000a00 */
[C---:B0-----:R-:W-:Y:S01]  /*91d20*/  PRMT R2, R7.reuse, 0x7771, RZ ;  /* 0x0000777107027816 */ /* 0x041fe200000000ff */
[----:B------:R-:W4:Y:S04]  /*91d30*/  LDL.LU.64 R26, [R1+0x1a70] ;  /* 0x001a7000011a7983 */ /* 0x000f280000300a00 */
[----:B------:R-:W3:Y:S04]  /*91d40*/  LDL.LU R22, [R1+0x2fc] ;  /* 0x0002fc0001167983 */ /* 0x000ee80000300800 */
[----:B------:R0:W-:Y:S01]  /*91d50*/  @P2 STG.E.U8 desc[UR40][R4.64], R2 ;  /* 0x0000000204002986 */ /* 0x0001e2000c101128 */
[----:B------:R-:W-:Y:S01]  /*91d60*/  ISETP.GE.AND P2, PT, R0, UR27, PT ;  /* 0x0000001b00007c0c */ /* 0x000fe2000bf46270 */
[----:B------:R-:W1:Y:S01]  /*91d70*/  LDCU.64 UR26, c[0x0][0x398] ;  /* 0x00007300ff1a77ac */ /* 0x000e620008000a00 */
[----:B0-----:R-:W-:-:S02]  /*91d80*/  PRMT R4, R7, 0x7772, RZ ;  /* 0x0000777207047816 */ /* 0x001fc400000000ff */
[C---:B------:R-:W-:Y:S02]  /*91d90*/  PRMT R0, R20.reuse, 0x7770, RZ ;  /* 0x0000777014007816 */ /* 0x040fe400000000ff */
[C---:B------:R-:W-:Y:S02]  /*91da0*/  PRMT R2, R20.reuse, 0x7771, RZ ;  /* 0x0000777114027816 */ /* 0x040fe400000000ff */
[C---:B------:R-:W-:Y:S02]  /*91db0*/  PRMT R3, R20.reuse, 0x7772, RZ ;  /* 0x0000777214037816 */ /* 0x040fe400000000ff */
[----:B------:R-:W-:Y:S02]  /*91dc0*/  PRMT R5, R20, 0x7773, RZ ;  /* 0x0000777314057816 */ /* 0x000fe400000000ff */
[----:B------:R-:W4:Y:S04]  /*91dd0*/  LDL.LU.64 R20, [R1+0x1a68] ;  /* 0x001a680001147983 */ /* 0x000f280000300a00 */
[----:B--2---:R0:W-:Y:S04]  /*91de0*/  @P3 STG.E.U8 desc[UR40][R8.64], R4 ;  /* 0x0000000408003986 */ /* 0x0041e8000c101128 */
[----:B0-----:R-:W2:Y:S04]  /*91df0*/  LDL.LU.64 R8, [R1+0x2540] ;  /* 0x0025400001087983 */ /* 0x001ea80000300a00 */
[----:B------:R0:W-:Y:S04]  /*91e00*/  @P4 STG.E.U8 desc[UR40][R14.64], R6 ;  /* 0x000000060e004986 */ /* 0x0001e8000c101128 */
[----:B0-----:R-:W4:Y:S04]  /*91e10*/  LDL.LU.64 R6, [R1+0x1a50] ;  /* 0x001a500001067983 */ /* 0x001f280000300a00 */
[----:B------:R-:W-:Y:S04]  /*91e20*/  @P5 STG.E.U8 desc[UR40][R18.64], R0 ;  /* 0x0000000012005986 */ /* 0x000fe8000c101128 */
[----:B------:R-:W4:Y:S04]  /*91e30*/  LDL.LU R14, [R1+0x13e0] ;  /* 0x0013e000010e7983 */ /* 0x000f280000300800 */
[----:B------:R0:W-:Y:S04]  /*91e40*/  @P6 STG.E.U8 desc[UR40][R16.64], R2 ;  /* 0x0000000210006986 */ /* 0x0001e8000c101128 */
[----:B0-----:R-:W4:Y:S01]  /*91e50*/  LDL.LU.64 R16, [R1+0x1a88] ;  /* 0x001a880001107983 */ /* 0x001f220000300a00 */
[----:B------:R-:W-:-:S03]  /*91e60*/  ISETP.LT.AND P3, PT, R23, UR30, !P0 ;  /* 0x0000001e17007c0c */ /* 0x000fc6000c761270 */
[----:B------:R-:W4:Y:S01]  /*91e70*/  LDL.LU R18, [R1+0x31c] ;  /* 0x00031c0001127983 */ /* 0x000f220000300800 */
[----:B------:R-:W-:Y:S01]  /*91e80*/  VIADD R0, R24, 0x57 ;  /* 0x0000005718007836 */ /* 0x000fe20000000000 */
[----:B------:R-:W-:Y:S01]  /*91e90*/  ISETP.LT.AND P6, PT, R10, UR32, !P0 ;  /* 0x000000200a007c0c */ /* 0x000fe2000c7c1270 */
[----:B------:R-:W0:Y:S01]  /*91ea0*/  LDCU UR30, c[0x0][0x398] ;  /* 0x00007300ff1e77ac */ /* 0x000e220008000800 */
[----:B------:R-:W0:Y:S01]  /*91eb0*/  LDCU UR32, c[0x0][0x398] ;  /* 0x00007300ff2077ac */ /* 0x000e220008000800 */
[----:B---3--:R-:W-:Y:S02]  /*91ec0*/  PRMT R2, R22, 0x7771, RZ ;  /* 0x0000777116027816 */ /* 0x008fe400000000ff */
[----:B--2---:R-:W-:Y:S02]  /*91ed0*/  ISETP.LT.AND P4, PT, R8, UR28, !P0 ;  /* 0x0000001c08007c0c */ /* 0x004fe4000c781270 */
[----:B-1----:R-:W-:Y:S01]  /*91ee0*/  ISETP.LT.AND P5, PT, R9, UR26, !P0 ;  /* 0x0000001a09007c0c */ /* 0x002fe2000c7a1270 */
[----:B------:R-:W1:Y:S01]  /*91ef0*/  LDCU UR26, c[0x0][0x398] ;  /* 0x00007300ff1a77ac */ /* 0x000e620008000800 */
[----:B------:R-:W2:Y:S01]  /*91f00*/  LDCU UR28, c[0x0][0x398] ;  /* 0x00007300ff1c77ac */ /* 0x000ea20008000800 */
[----:B----4-:R3:W-:Y:S08]  /*91f10*/  @P3 STG.E.U8 desc[UR40][R6.64], R3 ;  /* 0x0000000306003986 */ /* 0x0107f0000c101128 */
[----:B------:R4:W-:Y:S01]  /*91f20*/  @P4 STG.E.U8 desc[UR40][R28.64], R5 ;  /* 0x000000051c004986 */ /* 0x0009e2000c101128 */
[----:B------:R-:W-:-:S02]  /*91f30*/  ISETP.GE.AND P3, PT, R0, UR25, PT ;  /* 0x0000001900007c0c */ /* 0x000fc4000bf66270 */
[----:B------:R-:W-:Y:S01]  /*91f40*/  PRMT R0, R22, 0x7770, RZ ;  /* 0x0000777016007816 */ /* 0x000fe200000000ff */
[----:B---3--:R-:W3:Y:S04]  /*91f50*/  LDL.LU.64 R6, [R1+0x1a78] ;  /* 0x001a780001067983 */ /* 0x008ee80000300a00 */
[----:B----4-:R-:W4:Y:S04]  /*91f60*/  LDL.LU.64 R4, [R1+0x1a80] ;  /* 0x001a800001047983 */ /* 0x010f280000300a00 */
[----:B------:R0:W-:Y:S04]  /*91f70*/  @P5 STG.E.U8 desc[UR40][R26.64], R0 ;  /* 0x000000001a005986 */ /* 0x0001e8000c101128 */
[----:B------:R-:W2:Y:S01]  /*91f80*/  LDL.LU.64 R28, [R1+0x1aa0] ;  /* 0x001aa000011c7983 */ /* 0x000ea20000300a00 */
[----:B------:R-:W-:-:S03]  /*91f90*/  ISETP.LT.AND P4, PT, R11, UR34, !P0 ;  /* 0x000000220b007c0c */ /* 0x000fc6000c781270 */
[----:B------:R1:W-:Y:S01]  /*91fa0*/  @P6 STG.E.U8 desc[UR40][R20.64], R2 ;  /* 0x0000000214006986 */ /* 0x0003e2000c101128 */
[----:B------:R-:W1:Y:S03]  /*91fb0*/  LDCU.64 UR24, c[0x0][0x398] ;  /* 0x00007300ff1877ac */ /* 0x000e660008000a00 */
[----:B0-----:R-:W2:Y:S04]  /*91fc0*/  LDL.LU.64 R26, [R1+0x1a98] ;  /* 0x001a9800011a7983 */ /* 0x001ea80000300a00 */
[----:B-1----:R-:W2:Y:S04]  /*91fd0*/  LDL.LU.64 R20, [R1+0x1a90] ;  /* 0x001a900001147983 */ /* 0x002ea80000300a00 */
[----:B------:R-:W2:Y:S01]  /*91fe0*/  LDL.LU R19, [R1+0x32c] ;  /* 0x00032c0001137983 */ /* 0x000ea20000300800 */
[----:B------:R-:W-:Y:S01]  /*91ff0*/  PRMT R2, R22, 0x7772, RZ ;  /* 0x0000777216027816 */ /* 0x000fe200000000ff */
[----:B------:R-:W-:-:S02]  /*92000*/  VIADD R0, R24, 0x58 ;  /* 0x0000005818007836 */ /* 0x000fc40000000000 */
[----:B------:R0:W-:Y:S04]  /*92010*/  STL [R1+0x2538], R24 ;  /* 0x0025381801007387 */ /* 0x0001e80000100800 */
[----:B------:R1:W-:Y:S04]  /*92020*/  @P4 STG.E.U8 desc[UR40][R16.64], R2 ;  /* 0x0000000210004986 */ /* 0x0003e8000c101128 */
[----:B0-----:R-:W2:Y:S04]  /*92030*/  LDL.LU.64 R24, [R1+0x1ac8] ;  /* 0x001ac80001187983 */ /* 0x001ea80000300a00 */
[----:B-1----:R-:W2:Y:S01]  /*92040*/  LDL.LU.64 R16, [R1+0x1ac0] ;  /* 0x001ac00001107983 */ /* 0x002ea20000300a00 */
[----:B------:R-:W-:-:S02]  /*92050*/  ISETP.LT.AND P0, PT, R13, UR36, !P0 ;  /* 0x000000240d007c0c */ /* 0x000fc4000c701270 */
[----:B------:R-:W-:Y:S02]  /*92060*/  ISETP.LT.AND P6, PT, R12, UR38, !P3 ;  /* 0x000000260c007c0c */ /* 0x000fe4000dfc1270 */
[----:B------:R-:W-:Y:S02]  /*92070*/  ISETP.GE.AND P5, PT, R0, UR23, PT ;  /* 0x0000001700007c0c */ /* 0x000fe4000bfa6270 */
[----:B------:R-:W-:Y:S01]  /*92080*/  PRMT R0, R22, 0x7773, RZ ;  /* 0x0000777316007816 */ /* 0x000fe200000000ff */
[----:B------:R-:W0:Y:S01]  /*92090*/  LDCU.64 UR22, c[0x0][0x398] ;  /* 0x00007300ff1677ac */ /* 0x000e220008000a00 */
[----:B------:R-:W-:Y:S02]  /*920a0*/  ISETP.LT.AND P4, PT, R14, UR24, !P3 ;  /* 0x000000180e007c0c */ /* 0x000fe4000df81270 */
[C---:B------:R-:W-:Y:S02]  /*920b0*/  PRMT R2, R18.reuse, 0x7770, RZ ;  /* 0x0000777012027816 */ /* 0x040fe400000000ff */
[----:B------:R-:W-:Y:S01]  /*920c0*/  PRMT R3, R18, 0x7773, RZ ;  /* 0x0000777312037816 */ /* 0x000fe200000000ff */
[----:B------:R-:W1:Y:S01]  /*920d0*/  LDCU UR24, c[0x0][0x398] ;  /* 0x00007300ff1877ac */ /* 0x000e620008000800 */
[----:B----4-:R4:W-:Y:S01]  /*920e0*/  @P0 STG.E.U8 desc[UR40][R4.64], R0 ;  /* 0x0000000004000986 */ /* 0x0109e2000c101128 */
[----:B------:R-:W-:-:S03]  /*920f0*/  ISETP.LT.AND P0, PT, R23, UR42, !P3 ;  /* 0x0000002a17007c0c */ /* 0x000fc6000df01270 */
[----:B---3--:R3:W-:Y:S01]  /*92100*/  @P6 STG.E.U8 desc[UR40][R6.64], R2 ;  /* 0x0000000206006986 */ /* 0x0087e2000c101128 */
[----:B------:R-:W-:Y:S02]  /*92110*/  ISETP.LT.AND P6, PT, R8, UR44, !P3 ;  /* 0x0000002c08007c0c */ /* 0x000fe4000dfc1270 */
[C---:B----4-:R-:W-:Y:S02]  /*92120*/  PRMT R0, R18.reuse, 0x7772, RZ ;  /* 0x0000777212007816 */ /* 0x050fe400000000ff */
[----:B---3--:R-:W-:Y:S01]  /*92130*/  PRMT R2, R18, 0x7771, RZ ;  /* 0x0000777112027816 */ /* 0x008fe200000000ff */
[----:B------:R-:W3:Y:S04]  /*92140*/  LDL.LU.64 R6, [R1+0x418] ;  /* 0x0004180001067983 */ /* 0x000ee80000300a00 */
[----:B------:R-:W4:Y:S04]  /*92150*/  LDL.LU R18, [R1+0x340] ;  /* 0x0003400001127983 */ /* 0x000f280000300800 */
[----:B--2---:R2:W-:Y:S01]  /*92160*/  @P4 STG.E.U8 desc[UR40][R28.64], R2 ;  /* 0x000000021c004986 */ /* 0x0045e2000c101128 */
[----:B0-----:R-:W-:-:S03]  /*92170*/  ISETP.LT.AND P4, PT, R9, UR22, !P3 ;  /* 0x0000001609007c0c */ /* 0x001fc6000df81270 */
[----:B------:R0:W-:Y:S01]  /*92180*/  @P0 STG.E.U8 desc[UR40][R26.64], R0 ;  /* 0x000000001a000986 */ /* 0x0001e2000c101128 */
[----:B------:R-:W-:-:S03]  /*92190*/  ISETP.LT.AND P0, PT, R10, UR20, !P3 ;  /* 0x000000140a007c0c */ /* 0x000fc6000df01270 */
[----:B------:R1:W-:Y:S01]  /*921a0*/  @P6 STG.E.U8 desc[UR40][R20.64], R3 ;  /* 0x0000000314006986 */ /* 0x0003e2000c101128 */
[C---:B------:R-:W-:Y:S01]  /*921b0*/  PRMT R4, R19.reuse, 0x7773, RZ ;  /* 0x0000777313047816 */ /* 0x040fe200000000ff */
[----:B------:R-:W3:Y:S01]  /*921c0*/  LDCU UR22, c[0x0][0x398] ;  /* 0x00007300ff1677ac */ /* 0x000ee20008000800 */
[----:B------:R-:W3:Y:S01]  /*921d0*/  LDCU UR20, c[0x0][0x398] ;  /* 0x00007300ff1477ac */ /* 0x000ee20008000800 */
[C---:B--2---:R-:W-:Y:S01]  /*921e0*/  PRMT R2, R19.reuse, 0x7771, RZ ;  /* 0x0000777113027816 */ /* 0x044fe200000000ff */
[----:B0-----:R-:W2:Y:S04]  /*921f0*/  LDL.LU.64 R26, [R1+0x1ad8] ;  /* 0x001ad800011a7983 */ /* 0x001ea80000300a00 */
[----:B------:R-:W2:Y:S01]  /*92200*/  LDL.LU.64 R28, [R1+0x1ad0] ;  /* 0x001ad000011c7983 */ /* 0x000ea20000300a00 */
[----:B-1----:R-:W-:-:S03]  /*92210*/  PRMT R3, R19, 0x7770, RZ ;  /* 0x0000777013037816 */ /* 0x002fc600000000ff */
[----:B------:R-:W2:Y:S04]  /*92220*/  LDL.LU R20, [R1+0x350] ;  /* 0x0003500001147983 */ /* 0x000ea80000300800 */
[----:B------:R0:W-:Y:S04]  /*92230*/  @P4 STG.E.U8 desc[UR40][R24.64], R3 ;  /* 0x0000000318004986 */ /* 0x0001e8000c101128 */
[----:B------:R1:W-:Y:S04]  /*92240*/  @P0 STG.E.U8 desc[UR40][R16.64], R2 ;  /* 0x0000000210000986 */ /* 0x0003e8000c101128 */
[----:B0-----:R-:W2:Y:S04]  /*92250*/  LDL.LU R24, [R1+0x2538] ;  /* 0x0025380001187983 */ /* 0x001ea80000300800 */
[----:B-1----:R-:W2:Y:S04]  /*92260*/  LDL.LU.64 R2, [R1+0x1ab8] ;  /* 0x001ab80001027983 */ /* 0x002ea80000300a00 */
[----:B------:R-:W3:Y:S01]  /*92270*/  LDL.LU.64 R16, [R1+0x1ae0] ;  /* 0x001ae00001107983 */ /* 0x000ee20000300a00 */
[----:B------:R-:W-:-:S03]  /*92280*/  ISETP.LT.AND P0, PT, R14, UR30, !P5 ;  /* 0x0000001e0e007c0c */ /* 0x000fc6000ef01270 */
[----:B------:R0:W-:Y:S01]  /*92290*/  STL [R1+0x2534], R14 ;  /* 0x0025340e01007387 */ /* 0x0001e20000100800 */
[----:B------:R-:W-:Y:S02]  /*922a0*/  ISETP.LT.AND P6, PT, R11, UR26, !P3 ;  /* 0x0000001a0b007c0c */ /* 0x000fe4000dfc1270 */
[----:B------:R-:W-:Y:S02]  /*922b0*/  PRMT R0, R19, 0x7772, RZ ;  /* 0x0000777213007816 */ /* 0x000fe400000000ff */
[----:B------:R-:W-:Y:S01]  /*922c0*/  ISETP.LT.AND P4, PT, R12, UR24, !P5 ;  /* 0x000000180c007c0c */ /* 0x000fe2000ef81270 */
[----:B------:R-:W1:Y:S01]  /*922d0*/  LDCU UR30, c[0x0][0x398] ;  /* 0x00007300ff1e77ac */ /* 0x000e620008000800 */
[----:B0-----:R-:W4:Y:S01]  /*922e0*/  LDL.LU.64 R14, [R1+0x1ab0] ;  /* 0x001ab000010e7983 */ /* 0x001f220000300a00 */
[----:B------:R-:W-:Y:S01]  /*922f0*/  ISETP.LT.AND P3, PT, R13, UR28, !P3 ;  /* 0x0000001c0d007c0c */ /* 0x000fe2000df61270 */
[----:B------:R-:W0:Y:S01]  /*92300*/  LDCU UR26, c[0x0][0x398] ;  /* 0x00007300ff1a77ac */ /* 0x000e220008000800 */
[----:B------:R-:W0:Y:S01]  /*92310*/  LDCU UR24, c[0x0][0x398] ;  /* 0x00007300ff1877ac */ /* 0x000e220008000800 */
[----:B------:R-:W0:Y:S03]  /*92320*/  LDCU UR28, c[0x0][0x398] ;  /* 0x00007300ff1c77ac */ /* 0x000e260008000800 */
[----:B--2---:R-:W-:Y:S07]  /*92330*/  @P6 STG.E.U8 desc[UR40][R2.64], R0 ;  /* 0x0000000002006986 */ /* 0x004fee000c101128 */
[----:B---3--:R2:W-:Y:S04]  /*92340*/  @P3 STG.E.U8 desc[UR40][R6.64], R4 ;  /* 0x0000000406003986 */ /* 0x0085e8000c101128 */
[----:B--2---:R-:W2:Y:S01]  /*92350*/  LDL.LU.64 R4, [R1+0x1aa8] ;  /* 0x001aa80001047983 */ /* 0x004ea20000300a00 */
[----:B----4-:R-:W-:-:S03]  /*92360*/  PRMT R0, R18, 0x7770, RZ ;  /* 0x0000777012007816 */ /* 0x010fc600000000ff */
[----:B------:R-:W3:Y:S04]  /*92370*/  LDL.LU.64 R6, [R1+0x1af8] ;  /* 0x001af80001067983 */ /* 0x000ee80000300a00 */
[----:B------:R4:W-:Y:S04]  /*92380*/  @P4 STG.E.U8 desc[UR40][R14.64], R0 ;  /* 0x000000000e004986 */ /* 0x0009e8000c101128 */
[----:B----4-:R-:W4:Y:S01]  /*92390*/  LDL.LU.64 R14, [R1+0x1af0] ;  /* 0x001af000010e7983 */ /* 0x010f220000300a00 */
[----:B------:R-:W-:Y:S02]  /*923a0*/  ISETP.LT.AND P6, PT, R23, UR32, !P5 ;  /* 0x0000002017007c0c */ /* 0x000fe4000efc1270 */
[----:B------:R-:W-:-:S02]  /*923b0*/  ISETP.LT.AND P3, PT, R8, UR22, !P5 ;  /* 0x0000001608007c0c */ /* 0x000fc4000ef61270 */
[C---:B------:R-:W-:Y:S02]  /*923c0*/  PRMT R2, R18.reuse, 0x7771, RZ ;  /* 0x0000777112027816 */ /* 0x040fe400000000ff */
[C---:B------:R-:W-:Y:S02]  /*923d0*/  PRMT R0, R18.reuse, 0x7772, RZ ;  /* 0x0000777212007816 */ /* 0x040fe400000000ff */
[----:B------:R-:W-:Y:S01]  /*923e0*/  ISETP.LT.AND P4, PT, R9, UR20, !P5 ;  /* 0x0000001409007c0c */ /* 0x000fe2000ef81270 */
[----:B------:R-:W3:Y:S01]  /*923f0*/  LDL.LU R19, [R1+0x60] ;  /* 0x0000600001137983 */ /* 0x000ee20000300800 */
[----:B------:R-:W0:Y:S01]  /*92400*/  LDCU UR22, c[0x0][0x398] ;  /* 0x00007300ff1677ac */ /* 0x000e220008000800 */
[----:B------:R-:W0:Y:S01]  /*92410*/  LDCU UR20, c[0x0][0x398] ;  /* 0x00007300ff1477ac */ /* 0x000e220008000800 */
[----:B------:R-:W0:Y:S01]  /*92420*/  LDCU UR32, c[0x0][0x398] ;  /* 0x00007300ff2077ac */ /* 0x000e220008000800 */
[----:B--2---:R2:W-:Y:S04]  /*92430*/  @P0 STG.E.U8 desc[UR40][R4.64], R2 ;  /* 0x0000000204000986 */ /* 0x0045e8000c101128 */
[----:B------:R1:W-:Y:S01]  /*92440*/  @P6 STG.E.U8 desc[UR40][R26.64], R0 ;  /* 0x000000001a006986 */ /* 0x0003e2000c101128 */
[----:B0-----:R-:W-:Y:S01]  /*92450*/  ISETP.LT.AND P6, PT, R11, UR24, !P5 ;  /* 0x000000180b007c0c */ /* 0x001fe2000efc1270 */
[----:B------:R-:W0:Y:S01]  /*92460*/  LDCU UR24, c[0x0][0x398] ;  /* 0x00007300ff1877ac */ /* 0x000e220008000800 */
[----:B--2---:R-:W-:Y:S01]  /*92470*/  PRMT R2, R18, 0x7773, RZ ;  /* 0x0000777312027816 */ /* 0x004fe200000000ff */
[----:B-1----:R-:W-:Y:S01]  /*92480*/  VIADD R0, R24, 0x59 ;  /* 0x0000005918007836 */ /* 0x002fe20000000000 */
[----:B------:R-:W2:Y:S04]  /*92490*/  LDL.LU.64 R4, [R1+0x1b00] ;  /* 0x001b000001047983 */ /* 0x000ea80000300a00 */
[----:B------:R1:W-:Y:S01]  /*924a0*/  @P3 STG.E.U8 desc[UR40][R28.64], R2 ;  /* 0x000000021c003986 */ /* 0x0003e2000c101128 */
[----:B------:R-:W-:-:S03]  /*924b0*/  ISETP.LT.AND P3, PT, R10, UR26, !P5 ;  /* 0x0000001a0a007c0c */ /* 0x000fc6000ef61270 */
[----:B------:R-:W2:Y:S01]  /*924c0*/  LDL.LU.64 R26, [R1+0x1ae8] ;  /* 0x001ae800011a7983 */ /* 0x000ea20000300a00 */
[----:B------:R-:W-:Y:S02]  /*924d0*/  ISETP.GE.AND P0, PT, R0, UR11, PT ;  /* 0x0000000b00007c0c */ /* 0x000fe4000bf06270 */
[C---:B------:R-:W-:Y:S02]  /*924e0*/  PRMT R0, R20.reuse, 0x7771, RZ ;  /* 0x0000777114007816 */ /* 0x040fe400000000ff */
[C---:B-1----:R-:W-:Y:S01]  /*924f0*/  PRMT R2, R20.reuse, 0x7770, RZ ;  /* 0x0000777014027816 */ /* 0x042fe200000000ff */
[----:B------:R-:W2:Y:S01]  /*92500*/  LDL.LU.64 R28, [R1+0x1b10] ;  /* 0x001b1000011c7983 */ /* 0x000ea20000300a00 */
[----:B------:R-:W-:Y:S01]  /*92510*/  ISETP.LT.AND P5, PT, R13, UR28, !P5 ;  /* 0x0000001c0d007c0c */ /* 0x000fe2000efa1270 */
[----:B------:R-:W1:Y:S01]  /*92520*/  LDCU UR11, c[0x0][0x398] ;  /* 0x00007300ff0b77ac */ /* 0x000e620008000800 */
[----:B------:R-:W0:Y:S01]  /*92530*/  LDCU UR26, c[0x0][0x398] ;  /* 0x00007300ff1a77ac */ /* 0x000e220008000800 */
[----:B------:R4:W-:Y:S04]  /*92540*/  @P4 STG.E.U8 desc[UR40][R16.64], R2 ;  /* 0x0000000210004986 */ /* 0x0009e8000c101128 */
[----:B---3--:R3:W-:Y:S01]  /*92550*/  @P3 STG.E.U8 desc[UR40][R6.64], R0 ;  /* 0x0000000006003986 */ /* 0x0087e2000c101128 */
[----:B------:R-:W0:Y:S01]  /*92560*/  LDCU UR28, c[0x0][0x398] ;  /* 0x00007300ff1c77ac */ /* 0x000e220008000800 */
[----:B----4-:R-:W-:-:S02]  /*92570*/  PRMT R2, R20, 0x7772, RZ ;  /* 0x0000777214027816 */ /* 0x010fc400000000ff */
[----:B------:R-:W4:Y:S04]  /*92580*/  LDL.LU.64 R16, [R1+0x1b08] ;  /* 0x001b080001107983 */ /* 0x000f280000300a00 */
[----:B------:R-:W2:Y:S04]  /*92590*/  LDL.LU R18, [R1+0x360] ;  /* 0x0003600001127983 */ /* 0x000ea80000300800 */
[----:B---3--:R-:W3:Y:S04]  /*925a0*/  LDL.LU.64 R6, [R1+0x1b20] ;  /* 0x001b200001067983 */ /* 0x008ee80000300a00 */
[----:B------:R0:W-:Y:S04]  /*925b0*/  @P6 STG.E.U8 desc[UR40][R14.64], R2 ;  /* 0x000000020e006986 */ /* 0x0001e8000c101128 */
[----:B0-----:R-:W2:Y:S01]  /*925c0*/  LDL.LU R14, [R1+0x2534] ;  /* 0x00253400010e7983 */ /* 0x001ea20000300800 */
[----:B------:R-:W-:-:S02]  /*925d0*/  PRMT R0, R20, 0x7773, RZ ;  /* 0x0000777314007816 */ /* 0x000fc400000000ff */
[----:B------:R-:W-:Y:S02]  /*925e0*/  ISETP.LT.AND P4, PT, R12, UR22, !P0 ;  /* 0x000000160c007c0c */ /* 0x000fe4000c781270 */
[----:B------:R-:W-:Y:S02]  /*925f0*/  ISETP.LT.AND P3, PT, R23, UR20, !P0 ;  /* 0x0000001417007c0c */ /* 0x000fe4000c761270 */
[----:B------:R-:W-:Y:S01]  /*92600*/  PRMT R2, R19, 0x7770, RZ ;  /* 0x0000777013027816 */ /* 0x000fe200000000ff */
[----:B------:R-:W0:Y:S01]  /*92610*/  LDCU UR22, c[0x0][0x398] ;  /* 0x00007300ff1677ac */ /* 0x000e220008000800 */
[----:B------:R-:W0:Y:S01]  /*92620*/  LDCU UR20, c[0x0][0x398] ;  /* 0x00007300ff1477ac */ /* 0x000e220008000800 */
[----:B--2---:R2:W-:Y:S04]  /*92630*/  STL [R1+0x2530], R14 ;  /* 0x0025300e01007387 */ /* 0x0045e80000100800 */
[----:B------:R-:W3:Y:S01]  /*92640*/  LDL.LU.64 R20, [R1+0x1b18] ;  /* 0x001b180001147983 */ /* 0x000ee20000300a00 */
[----:B------:R-:W-:-:S03]  /*92650*/  ISETP.LT.AND P6, PT, R14, UR30, !P0 ;  /* 0x0000001e0e007c0c */ /* 0x000fc6000c7c1270 */
[----:B------:R0:W-:Y:S04]  /*92660*/  @P5 STG.E.U8 desc[UR40][R4.64], R0 ;  /* 0x0000000004005986 */ /* 0x0001e8000c101128 */
[----:B------:R1:W-:Y:S01]  /*92670*/  @P4 STG.E.U8 desc[UR40][R26.64], R2 ;  /* 0x000000021a004986 */ /* 0x0003e2000c101128 */
[----:B------:R-:W-:Y:S02]  /*92680*/  ISETP.LT.AND P4, PT, R8, UR32, !P0 ;  /* 0x0000002008007c0c */ /* 0x000fe4000c781270 */
[----:B------:R-:W-:Y:S02]  /*92690*/  ISETP.LT.AND P5, PT, R9, UR24, !P0 ;  /* 0x0000001809007c0c */ /* 0x000fe4000c7a1270 */
[----:B------:R-:W-:Y:S01]  /*926a0*/  PRMT R3, R18, 0x7770, RZ ;  /* 0x0000777012037816 */ /* 0x000fe200000000ff */
[----:B------:R-:W3:Y:S01]  /*926b0*/  LDCU UR30, c[0x0][0x398] ;  /* 0x00007300ff1e77ac */ /* 0x000ee20008000800 */
[----:B------:R-:W3:Y:S01]  /*926c0*/  LDCU UR24, c[0x0][0x398] ;  /* 0x00007300ff1877ac */ /* 0x000ee20008000800 */
[----:B--2---:R-:W2:Y:S01]  /*926d0*/  LDL.LU.64 R14, [R1+0x1b30] ;  /* 0x001b3000010e7983 */ /* 0x004ea20000300a00 */
[----:B0-----:R-:W-:-:S02]  /*926e0*/  PRMT R0, R19, 0x7771, RZ ;  /* 0x0000777113007816 */ /* 0x001fc400000000ff */
[C---:B-1----:R-:W-:Y:S01]  /*926f0*/  PRMT R2, R19.reuse, 0x7772, RZ ;  /* 0x0000777213027816 */ /* 0x042fe200000000ff */
[----:B------:R-:W2:Y:S04]  /*92700*/  LDL.LU.64 R26, [R1+0x1b28] ;  /* 0x001b2800011a7983 */ /* 0x000ea80000300a00 */
[----:B------:R0:W-:Y:S04]  /*92710*/  @P6 STG.E.U8 desc[UR40][R28.64], R0 ;  /* 0x000000001c006986 */ /* 0x0001e8000c101128 */
[----:B----4-:R1:W-:Y:S04]  /*92720*/  @P3 STG.E.U8 desc[UR40][R16.64], R2 ;  /* 0x0000000210003986 */ /* 0x0103e8000c101128 */
[----:B------:R-:W4:Y:S04]  /*92730*/  LDL.LU R22, [R1+0x344] ;  /* 0x0003440001167983 */ /* 0x000f280000300800 */
[----:B0-----:R-:W2:Y:S01]  /*92740*/  LDL.LU.64 R28, [R1+0x1b38] ;  /* 0x001b3800011c7983 */ /* 0x001ea20000300a00 */
[----:B-1----:R-:W-:-:S03]  /*92750*/  PRMT R2, R19, 0x7773, RZ ;  /* 0x0000777313027816 */ /* 0x002fc600000000ff */
[----:B------:R-:W2:Y:S04]  /*92760*/  LDL.LU.64 R16, [R1+0x420] ;  /* 0x0004200001107983 */ /* 0x000ea80000300a00 */
[----:B---3--:R0:W-:Y:S04]  /*92770*/  @P4 STG.E.U8 desc[UR40][R6.64], R2 ;  /* 0x0000000206004986 */ /* 0x0081e8000c101128 */
[----:B0-----:R-:W3:Y:S04]  /*92780*/  LDL.LU.64 R6, [R1+0x1b48] ;  /* 0x001b480001067983 */ /* 0x001ee80000300a00 */
[----:B------:R-:W2:Y:S04]  /*92790*/  LDL.LU.64 R4, [R1+0x1b40] ;  /* 0x001b400001047983 */ /* 0x000ea80000300a00 */
[----:B------:R0:W-:Y:S04]  /*927a0*/  @P5 STG.E.U8 desc[UR40][R20.64], R3 ;  /* 0x0000000314005986 */ /* 0x0001e8000c101128 */
[----:B0-----:R-:W2:Y:S01]  /*927b0*/  LDL.LU R20, [R1+0x354] ;  /* 0x0003540001147983 */ /* 0x001ea20000300800 */
[----:B------:R-:W-:Y:S01]  /*927c0*/  ISETP.LT.AND P3, PT, R10, UR11, !P0 ;  /* 0x0000000b0a007c0c */ /* 0x000fe2000c761270 */
[----:B------:R-:W-:Y:S01]  /*927d0*/  VIADD R0, R24, 0x5a ;  /* 0x0000005a18007836 */ /* 0x000fe20000000000 */
[----:B------:R-:W-:-:S02]  /*927e0*/  ISETP.LT.AND P6, PT, R11, UR22, !P0 ;  /* 0x000000160b007c0c */ /* 0x000fc4000c7c1270 */
[----:B------:R-:W-:Y:S01]  /*927f0*/  PRMT R2, R18, 0x7772, RZ ;  /* 0x0000777212027816 */ /* 0x000fe200000000ff */
[----:B------:R-:W0:Y:S01]  /*92800*/  LDCU UR11, c[0x0][0x398] ;  /* 0x00007300ff0b77ac */ /* 0x000e220008000800 */
[----:B------:R-:W-:Y:S02]  /*92810*/  ISETP.GE.AND P4, PT, R0, UR15, PT ;  /* 0x0000000f00007c0c */ /* 0x000fe4000bf86270 */
[----:B------:R-:W-:Y:S01]  /*92820*/  PRMT R0, R18, 0x7771, RZ ;  /* 0x0000777112007816 */ /* 0x000fe200000000ff */
[----:B--2---:R1:W-:Y:S04]  /*92830*/  STL [R1+0x252c], R20 ;  /* 0x00252c1401007387 */ /* 0x0043e80000100800 */
[----:B------:R2:W-:Y:S01]  /*92840*/  @P3 STG.E.U8 desc[UR40][R14.64], R0 ;  /* 0x000000000e003986 */ /* 0x0005e2000c101128 */
[----:B------:R-:W-:Y:S01]  /*92850*/  ISETP.LT.AND P0, PT, R13, UR26, !P0 ;  /* 0x0000001a0d007c0c */ /* 0x000fe2000c701270 */
[----:B------:R-:W0:Y:S01]  /*92860*/  LDCU UR15, c[0x0][0x398] ;  /* 0x00007300ff0f77ac */ /* 0x000e220008000800 */
[----:B------:R-:W0:Y:S01]  /*92870*/  LDCU UR22, c[0x0][0x398] ;  /* 0x00007300ff1677ac */ /* 0x000e220008000800 */
[----:B-1----:R-:W3:Y:S04]  /*92880*/  LDL.LU.64 R20, [R1+0x1b50] ;  /* 0x001b500001147983 */ /* 0x002ee80000300a00 */
[----:B--2---:R-:W2:Y:S01]  /*92890*/  LDL.LU R14, [R1+0x2530] ;  /* 0x00253000010e7983 */ /* 0x004ea20000300800 */
[----:B------:R-:W-:-:S03]  /*928a0*/  ISETP.LT.AND P5, PT, R12, UR20, !P4 ;  /* 0x000000140c007c0c */ /* 0x000fc6000e7a1270 */
[----:B------:R4:W-:Y:S01]  /*928b0*/  @P6 STG.E.U8 desc[UR40][R26.64], R2 ;  /* 0x000000021a006986 */ /* 0x0009e2000c101128 */
[----:B------:R-:W-:Y:S02]  /*928c0*/  PRMT R0, R18, 0x7773, RZ ;  /* 0x0000777312007816 */ /* 0x000fe400000000ff */
[----:B------:R-:W-:Y:S01]  /*928d0*/  ISETP.LT.AND P3, PT, R23, UR30, !P4 ;  /* 0x0000001e17007c0c */ /* 0x000fe2000e761270 */
[----:B------:R-:W3:Y:S01]  /*928e0*/  LDL.LU.64 R18, [R1+0x1b60] ;  /* 0x001b600001127983 */ /* 0x000ee20000300a00 */
[----:B------:R-:W1:Y:S01]  /*928f0*/  LDCU UR20, c[0x0][0x398] ;  /* 0x00007300ff1477ac */ /* 0x000e620008000800 */
[----:B------:R-:W0:Y:S02]  /*92900*/  LDCU UR26, c[0x0][0x398] ;  /* 0x00007300ff1a77ac */ /* 0x000e240008000800 */
[----:B------:R1:W-:Y:S01]  /*92910*/  @P0 STG.E.U8 desc[UR40][R28.64], R0 ;  /* 0x000000001c000986 */ /* 0x0003e2000c101128 */
[----:B----4-:R-:W-:-:S03]  /*92920*/  PRMT R2, R22, 0x7770, RZ ;  /* 0x0000777016027816 */ /* 0x010fc600000000ff */
[----:B------:R-:W4:Y:S04]  /*92930*/  LDL.LU.64 R26, [R1+0x1b58] ;  /* 0x001b5800011a7983 */ /* 0x000f280000300a00 */
[----:B------:R0:W-:Y:S01]  /*92940*/  @P5 STG.E.U8 desc[UR40][R16.64], R2 ;  /* 0x0000000210005986 */ /* 0x0001e2000c101128 */
[----:B------:R-:W-:Y:S02]  /*92950*/  ISETP.LT.AND P5, PT, R8, UR24, !P4 ;  /* 0x0000001808007c0c */ /* 0x000fe4000e7a1270 */
[C---:B-1----:R-:W-:Y:S01]  /*92960*/  PRMT R0, R22.reuse, 0x7771, RZ ;  /* 0x0000777116007816 */ /* 0x042fe200000000ff */
[----:B------:R-:W4:Y:S01]  /*92970*/  LDL.LU.64 R28, [R1+0x1b80] ;  /* 0x001b8000011c7983 */ /* 0x000f220000300a00 */
[----:B------:R-:W1:Y:S01]  /*92980*/  LDCU UR24, c[0x0][0x398] ;  /* 0x00007300ff1877ac */ /* 0x000e620008000800 */
[----:B0-----:R-:W-:-:S02]  /*92990*/  PRMT R2, R22, 0x7772, RZ ;  /* 0x0000777216027816 */ /* 0x001fc400000000ff */
[----:B------:R-:W4:Y:S01]  /*929a0*/  LDL.LU.64 R16, [R1+0x1b68] ;  /* 0x001b680001107983 */ /* 0x000f220000300a00 */
[----:B--2---:R-:W-:Y:S01]  /*929b0*/  ISETP.LT.AND P6, PT, R14, UR28, !P4 ;  /* 0x0000001c0e007c0c */ /* 0x004fe2000e7c1270 */
[----:B------:R-:W0:-:S12]  /*929c0*/  LDCU UR28, c[0x0][0x398] ;  /* 0x00007300ff1c77ac */ /* 0x000e180008000800 */
[----:B---3--:R2:W-:Y:S04]  /*929d0*/  @P6 STG.E.U8 desc[UR40][R6.64], R0 ;  /* 0x0000000006006986 */ /* 0x0085e8000c101128 */
[----:B------:R3:W-:Y:S04]  /*929e0*/  @P3 STG.E.U8 desc[UR40][R4.64], R2 ;  /* 0x0000000204003986 */ /* 0x0007e8000c101128 */
[----:B--2---:R-:W2:Y:S01]  /*929f0*/  LDL.LU R7, [R1+0x64] ;  /* 0x0000640001077983 */ /* 0x004ea20000300800 */
[----:B---3--:R-:W-:-:S03]  /*92a00*/  PRMT R2, R22, 0x7773, RZ ;  /* 0x0000777316027816 */ /* 0x008fc600000000ff */
[----:B------:R-:W3:Y:S04]  /*92a10*/  LDL.LU.64 R4, [R1+0x1b70] ;  /* 0x001b700001047983 */ /* 0x000ee80000300a00 */
[----:B------:R0:W-:Y:S04]  /*92a20*/  @P5 STG.E.U8 desc[UR40][R20.64], R2 ;  /* 0x0000000214005986 */ /* 0x0001e8000c101128 */
[----:B0-----:R-:W2:Y:S01]  /*92a30*/  LDL.LU R20, [R1+0x252c] ;  /* 0x00252c0001147983 */ /* 0x001ea20000300800 */
[----:B------:R-:W-:Y:S02]  /*92a40*/  ISETP.LT.AND P3, PT, R9, UR11, !P4 ;  /* 0x0000000b09007c0c */ /* 0x000fe4000e761270 */
[----:B------:R-:W-:Y:S01]  /*92a50*/  ISETP.LT.AND P6, PT, R10, UR15, !P4 ;  /* 0x0000000f0a007c0c */ /* 0x000fe2000e7c1270 */
[----:B------:R-:W-:Y:S01]  /*92a60*/  VIADD R0, R24, 0x5b ;  /* 0x0000005b18007836 */ /* 0x000fe20000000000 */
[----:B------:R-:W-:-:S02]  /*92a70*/  ISETP.LT.AND P5, PT, R11, UR20, !P4 ;  /* 0x000000140b007c0c */ /* 0x000fc4000e7a1270 */
[----:B------:R-:W-:Y:S01]  /*92a80*/  ISETP.LT.AND P4, PT, R13, UR22, !P4 ;  /* 0x000000160d007c0c */ /* 0x000fe2000e781270 */
[----:B------:R-:W0:Y:S01]  /*92a90*/  LDCU UR11, c[0x0][0x398] ;  /* 0x00007300ff0b77ac */ /* 0x000e220008000800 */
[----:B------:R-:W0:Y:S01]  /*92aa0*/  LDCU UR15, c[0x0][0x398] ;  /* 0x00007300ff0f77ac */ /* 0x000e220008000800 */
[----:B------:R-:W-:Y:S01]  /*92ab0*/  ISETP.GE.AND P0, PT, R0, UR7, PT ;  /* 0x0000000700007c0c */ /* 0x000fe2000bf06270 */
[----:B------:R-:W0:Y:S01]  /*92ac0*/  LDCU UR7, c[0x0][0x398] ;  /* 0x00007300ff0777ac */ /* 0x000e220008000800 */
[----:B------:R-:W0:Y:S01]  /*92ad0*/  LDCU UR20, c[0x0][0x398] ;  /* 0x00007300ff1477ac */ /* 0x000e220008000800 */
[----:B------:R-:W0:Y:S01]  /*92ae0*/  LDCU UR22, c[0x0][0x398] ;  /* 0x00007300ff1677ac */ /* 0x000e220008000800 */
[C---:B--2---:R-:W-:Y:S02]  /*92af0*/  PRMT R0, R20.reuse, 0x7770, RZ ;  /* 0x0000777014007816 */ /* 0x044fe400000000ff */
[----:B------:R-:W-:-:S03]  /*92b00*/  PRMT R2, R20, 0x7771, RZ ;  /* 0x0000777114027816 */ /* 0x000fc600000000ff */
[----:B------:R2:W-:Y:S04]  /*92b10*/  @P3 STG.E.U8 desc[UR40][R18.64], R0 ;  /* 0x0000000012003986 */ /* 0x0005e8000c101128 */
[----:B----4-:R4:W-:Y:S01]  /*92b20*/  @P6 STG.E.U8 desc[UR40][R26.64], R2 ;  /* 0x000000021a006986 */ /* 0x0109e2000c101128 */
[C---:B--2---:R-:W-:Y:S02]  /*92b30*/  PRMT R0, R20.reuse, 0x7772, RZ ;  /* 0x0000777214007816 */ /* 0x044fe400000000ff */
[----:B----4-:R-:W-:Y:S01]  /*92b40*/  PRMT R2, R20, 0x7773, RZ ;  /* 0x0000777314027816 */ /* 0x010fe200000000ff */
[----:B------:R-:W2:Y:S04]  /*92b50*/  LDL.LU.64 R18, [R1+0x1b90] ;  /* 0x001b900001127983 */ /* 0x000ea80000300a00 */
[----:B------:R-:W4:Y:S04]  /*92b60*/  LDL.LU.64 R26, [R1+0x1b88] ;  /* 0x001b8800011a7983 */ /* 0x000f280000300a00 */
[----:B------:R-:W-:Y:S04]  /*92b70*/  @P5 STG.E.U8 desc[UR40][R28.64], R0 ;  /* 0x000000001c005986 */ /* 0x000fe8000c101128 */
[----:B------:R-:W2:Y:S04]  /*92b80*/  LDL.LU R21, [R1+0x364] ;  /* 0x0003640001157983 */ /* 0x000ea80000300800 */
[----:B------:R0:W-:Y:S01]  /*92b90*/  @P4 STG.E.U8 desc[UR40][R16.64], R2 ;  /* 0x0000000210004986 */ /* 0x0001e2000c101128 */
[----:B------:R-:W-:-:S03]  /*92ba0*/  ISETP.LT.AND P4, PT, R23, UR28, !P0 ;  /* 0x0000001c17007c0c */ /* 0x000fc6000c781270 */
[----:B0-----:R-:W2:Y:S04]  /*92bb0*/  LDL.LU.64 R16, [R1+0x1ba0] ;  /* 0x001ba00001107983 */ /* 0x001ea80000300a00 */
[----:B------:R-:W2:Y:S04]  /*92bc0*/  LDL.LU.64 R28, [R1+0x1b98] ;  /* 0x001b9800011c7983 */ /* 0x000ea80000300a00 */
[----:B------:R0:W-:Y:S04]  /*92bd0*/  STL [R1+0x2528], R23 ;  /* 0x0025281701007387 */ /* 0x0001e80000100800 */
[----:B0-----:R-:W2:Y:S01]  /*92be0*/  LDL.LU.64 R22, [R1+0x1b78] ;  /* 0x001b780001167983 */ /* 0x001ea20000300a00 */
[----:B------:R-:W-:-:S02]  /*92bf0*/  ISETP.LT.AND P6, PT, R12, UR26, !P0 ;  /* 0x0000001a0c007c0c */ /* 0x000fc4000c7c1270 */
[C---:B------:R-:W-:Y:S02]  /*92c00*/  PRMT R0, R7.reuse, 0x7770, RZ ;  /* 0x0000777007007816 */ /* 0x040fe400000000ff */
[----:B-1----:R-:W-:Y:S02]  /*92c10*/  ISETP.LT.AND P3, PT, R14, UR24, !P0 ;  /* 0x000000180e007c0c */ /* 0x002fe4000c761270 */
[----:B------:R-:W-:Y:S02]  /*92c20*/  ISETP.LT.AND P5, PT, R8, UR11, !P0 ;  /* 0x0000000b08007c0c */ /* 0x000fe4000c7a1270 */
[C---:B------:R-:W-:Y:S01]  /*92c30*/  PRMT R2, R7.reuse, 0x7771, RZ ;  /* 0x0000777107027816 */ /* 0x040fe200000000ff */
[----:B------:R-:W0:Y:S01]  /*92c40*/  LDCU UR26, c[0x0][0x398] ;  /* 0x00007300ff1a77ac */ /* 0x000e220008000800 */
[----:B------:R-:W-:Y:S01]  /*92c50*/  PRMT R3, R7, 0x7773, RZ ;  /* 0x0000777307037816 */ /* 0x000fe200000000ff */
[----:B------:R-:W1:Y:S01]  /*92c60*/  LDCU UR24, c[0x0][0x398] ;  /* 0x00007300ff1877ac */ /* 0x000e620008000800 */
[----:B------:R-:W0:Y:S01]  /*92c70*/  LDCU UR11, c[0x0][0x398] ;  /* 0x00007300ff0b77ac */ /* 0x000e220008000800 */
[----:B--2---:R2:W-:Y:S04]  /*92c80*/  @P6 STG.E.U8 desc[UR40][R22.64], R0 ;  /* 0x0000000016006986 */ /* 0x0045e8000c101128 */
[----:B--2---:R-:W2:Y:S04]  /*92c90*/  LDL.LU.64 R22, [R1+0x1bb8] ;  /* 0x001bb80001167983 */ /* 0x004ea80000300a00 */
[----:B---3--:R3:W-:Y:S01]  /*92ca0*/  @P3 STG.E.U8 desc[UR40][R4.64], R2 ;  /* 0x0000000204003986 */ /* 0x0087e2000c101128 */
[----:B------:R-:W-:Y:S01]  /*92cb0*/  ISETP.LT.AND P3, PT, R9, UR7, !P0 ;  /* 0x0000000709007c0c */ /* 0x000fe2000c761270 */
[----:B------:R-:W-:Y:S01]  /*92cc0*/  VIADD R0, R24, 0x5e ;  /* 0x0000005e18007836 */ /* 0x000fe20000000000 */
[----:B------:R-:W-:Y:S01]  /*92cd0*/  ISETP.LT.AND P6, PT, R10, UR15, !P0 ;  /* 0x0000000f0a007c0c */ /* 0x000fe2000c7c1270 */
[----:B------:R-:W2:Y:S01]  /*92ce0*/  LDL.LU R20, [R1+0x348] ;  /* 0x0003480001147983 */ /* 0x000ea20000300800 */
[----:B------:R-:W0:Y:S01]  /*92cf0*/  LDCU UR7, c[0x0][0x398] ;  /* 0x00007300ff0777ac */ /* 0x000e220008000800 */
[----:B------:R-:W0:Y:S01]  /*92d00*/  LDCU UR15, c[0x0][0x398] ;  /* 0x00007300ff0f77ac */ /* 0x000e220008000800 */
[----:B---3--:R-:W-:-:S05]  /*92d10*/  PRMT R2, R7, 0x7772, RZ ;  /* 0x0000777207027816 */ /* 0x008fca00000000ff */
[----:B------:R3:W-:Y:S04]  /*92d20*/  @P4 STG.E.U8 desc[UR40][R18.64], R2 ;  /* 0x0000000212004986 */ /* 0x0007e8000c101128 */
[----:B----4-:R4:W-:Y:S01]  /*92d30*/  @P5 STG.E.U8 desc[UR40][R26.64], R3 ;  /* 0x000000031a005986 */ /* 0x0109e2000c101128 */
[----:B------:R-:W-:Y:S02]  /*92d40*/  ISETP.LT.AND P5, PT, R11, UR20, !P0 ;  /* 0x000000140b007c0c */ /* 0x000fe4000c7a1270 */
[----:B------:R-:W-:Y:S02]  /*92d50*/  ISETP.GE.AND P4, PT, R0, UR19, PT ;  /* 0x0000001300007c0c */ /* 0x000fe4000bf86270 */
[C---:B------:R-:W-:Y:S01]  /*92d60*/  PRMT R0, R21.reuse, 0x7770, RZ ;  /* 0x0000777015007816 */ /* 0x040fe200000000ff */
[----:B---3--:R-:W3:Y:S04]  /*92d70*/  LDL.LU.64 R18, [R1+0x1bb0] ;  /* 0x001bb00001127983 */ /* 0x008ee80000300a00 */
[----:B------:R-:W3:Y:S01]  /*92d80*/  LDL.LU.64 R4, [R1+0x1ba8] ;  /* 0x001ba80001047983 */ /* 0x000ee20000300a00 */
[----:B------:R-:W-:-:S03]  /*92d90*/  PRMT R2, R21, 0x7771, RZ ;  /* 0x0000777115027816 */ /* 0x000fc600000000ff */
[----:B------:R1:W-:Y:S04]  /*92da0*/  @P3 STG.E.U8 desc[UR40][R16.64], R0 ;  /* 0x0000000010003986 */ /* 0x0003e8000c101128 */
[----:B----4-:R-:W4:Y:S01]  /*92db0*/  LDL.LU.64 R26, [R1+0x1bc8] ;  /* 0x001bc800011a7983 */ /* 0x010f220000300a00 */
[----:B0-----:R-:W-:Y:S02]  /*92dc0*/  ISETP.LT.AND P3, PT, R14, UR26, !P1 ;  /* 0x0000001a0e007c0c */ /* 0x001fe4000cf61270 */
[----:B------:R-:W-:Y:S01]  /*92dd0*/  ISETP.LT.AND P0, PT, R13, UR22, !P0 ;  /* 0x000000160d007c0c */ /* 0x000fe2000c701270 */
[----:B------:R-:W-:Y:S01]  /*92de0*/  @P6 STG.E.U8 desc[UR40][R28.64], R2 ;  /* 0x000000021c006986 */ /* 0x000fe2000c101128 */
[----:B------:R-:W0:Y:S01]  /*92df0*/  LDCU UR19, c[0x0][0x398] ;  /* 0x00007300ff1377ac */ /* 0x000e220008000800 */
[----:B------:R-:W0:Y:S01]  /*92e00*/  LDCU UR20, c[0x0][0x398] ;  /* 0x00007300ff1477ac */ /* 0x000e220008000800 */
[----:B-1----:R-:W-:Y:S01]  /*92e10*/  PRMT R0, R21, 0x7772, RZ ;  /* 0x0000777215007816 */ /* 0x002fe200000000ff */
[----:B------:R-:W3:Y:S04]  /*92e20*/  LDL.LU.64 R16, [R1+0x1bc0] ;  /* 0x001bc00001107983 */ /* 0x000ee80000300a00 */
[----:B------:R-:W3:Y:S04]  /*92e30*/  LDL.LU R7, [R1+0x358] ;  /* 0x0003580001077983 */ /* 0x000ee80000300800 */
[----:B------:R1:W-:Y:S01]  /*92e40*/  STL [R1+0x2524], R14 ;  /* 0x0025240e01007387 */ /* 0x0003e20000100800 */
[----:B------:R-:W0:Y:S03]  /*92e50*/  LDCU UR22, c[0x0][0x398] ;  /* 0x00007300ff1677ac */ /* 0x000e260008000800 */
[----:B-1----:R-:W3:Y:S04]  /*92e60*/  LDL.LU.64 R14, [R1+0x428] ;  /* 0x00042800010e7983 */ /* 0x002ee80000300a00 */
[----:B------:R-:W4:Y:S04]  /*92e70*/  LDL.LU.64 R28, [R1+0x1bd0] ;  /* 0x001bd000011c7983 */ /* 0x000f280000300a00 */
[----:B--2---:R1:W-:Y:S04]  /*92e80*/  @P5 STG.E.U8 desc[UR40][R22.64], R0 ;  /* 0x0000000016005986 */ /* 0x0043e8000c101128 */
[----:B-1----:R-:W2:Y:S01]  /*92e90*/  LDL.LU R23, [R1+0x2528] ;  /* 0x0025280001177983 */ /* 0x002ea20000300800 */
[----:B------:R-:W-:-:S02]  /*92ea0*/  ISETP.LT.AND P6, PT, R12, UR24, !P1 ;  /* 0x000000180c007c0c */ /* 0x000fc4000cfc1270 */
[----:B------:R-:W-:Y:S02]  /*92eb0*/  PRMT R2, R21, 0x7773, RZ ;  /* 0x0000777315027816 */ /* 0x000fe400000000ff */
[----:B------:R-:W-:-:S03]  /*92ec0*/  PRMT R0, R20, 0x7770, RZ ;  /* 0x0000777014007816 */ /* 0x000fc600000000ff */
[----:B---3--:R1:W-:Y:S01]  /*92ed0*/  @P0 STG.E.U8 desc[UR40][R14.64], R2 ;  /* 0x000000020e000986 */ /* 0x0083e2000c101128 */
[----:B------:R-:W-:-:S05]  /*92ee0*/  ISETP.LT.AND P0, PT, R8, UR7, !P1 ;  /* 0x0000000708007c0c */ /* 0x000fca000cf01270 */
[----:B------:R3:W-:Y:S01]  /*92ef0*/  @P6 STG.E.U8 desc[UR40][R18.64], R0 ;  /* 0x0000000012006986 */ /* 0x0007e2000c101128 */
[----:B------:R-:W0:Y:S01]  /*92f00*/  LDCU UR7, c[0x0][0x398] ;  /* 0x00007300ff0777ac */ /* 0x000e220008000800 */
[C---:B-1----:R-:W-:Y:S02]  /*92f10*/  PRMT R2, R20.reuse, 0x7771, RZ ;  /* 0x0000777114027816 */ /* 0x042fe400000000ff */
[----:B------:R-:W4:Y:S04]  /*92f20*/  LDL.LU.64 R14, [R1+0x1be0] ;  /* 0x001be000010e7983 */ /* 0x000f280000300a00 */
[----:B---3--:R-:W3:Y:S01]  /*92f30*/  LDL.LU.64 R18, [R1+0x1bd8] ;  /* 0x001bd80001127983 */ /* 0x008ee20000300a00 */
[----:B------:R-:W-:-:S03]  /*92f40*/  PRMT R0, R20, 0x7772, RZ ;  /* 0x0000777214007816 */ /* 0x000fc600000000ff */
[----:B------:R-:W3:Y:S04]  /*92f50*/  LDL.LU R21, [R1+0x68] ;  /* 0x0000680001157983 */ /* 0x000ee80000300800 */
[----:B------:R1:W-:Y:S02]  /*92f60*/  @P3 STG.E.U8 desc[UR40][R4.64], R2 ;  /* 0x0000000204003986 */ /* 0x0003e4000c101128 */
[----:B-1----:R-:W-:Y:S02]  /*92f70*/  PRMT R2, R20, 0x7773, RZ ;  /* 0x0000777314027816 */ /* 0x002fe400000000ff */
[----:B--2---:R-:W-:Y:S01]  /*92f80*/  ISETP.LT.AND P5, PT, R23, UR11, !P1 ;  /* 0x0000000b17007c0c */ /* 0x004fe2000cfa1270 */
[----:B------:R-:W1:-:S12]  /*92f90*/  LDCU UR11, c[0x0][0x398] ;  /* 0x00007300ff0b77ac */ /* 0x000e580008000800 */
[----:B----4-:R2:W-:Y:S04]  /*92fa0*/  @P5 STG.E.U8 desc[UR40][R26.64], R0 ;  /* 0x000000001a005986 */ /* 0x0105e8000c101128 */
[----:B------:R4:W-:Y:S04]  /*92fb0*/  @P0 STG.E.U8 desc[UR40][R16.64], R2 ;  /* 0x0000000210000986 */ /* 0x0009e8000c101128 */
[----:B--2---:R-:W2:Y:S04]  /*92fc0*/  LDL.LU.64 R26, [R1+0x1bf0] ;  /* 0x001bf000011a7983 */ /* 0x004ea80000300a00 */
[----:B----4-:R-:W4:Y:S01]  /*92fd0*/  LDL.LU.64 R16, [R1+0x1be8] ;  /* 0x001be80001107983 */ /* 0x010f220000300a00 */
[----:B------:R-:W-:-:S02]  /*92fe0*/  ISETP.LT.AND P3, PT, R9, UR15, !P1 ;  /* 0x0000000f09007c0c */ /* 0x000fc4000cf61270 */
[----:B0-----:R-:W-:Y:S02]  /*92ff0*/  ISETP.LT.AND P5, PT, R10, UR19, !P1 ;  /* 0x000000130a007c0c */ /* 0x001fe4000cfa1270 */
[----:B------:R-:W-:Y:S01]  /*93000*/  ISETP.LT.AND P6, PT, R11, UR20, !P1 ;  /* 0x000000140b007c0c */ /* 0x000fe2000cfc1270 */
[----:B------:R-:W-:Y:S01]  /*93010*/  VIADD R0, R24, 0x5f ;  /* 0x0000005f18007836 */ /* 0x000fe20000000000 */
[----:B------:R-:W-:Y:S01]  /*93020*/  PRMT R2, R7, 0x7770, RZ ;  /* 0x0000777007027816 */ /* 0x000fe200000000ff */
[----:B------:R-:W0:Y:S01]  /*93030*/  LDCU UR15, c[0x0][0x398] ;  /* 0x00007300ff0f77ac */ /* 0x000e220008000800 */
[----:B-1----:R-:W-:Y:S01]  /*93040*/  ISETP.LT.AND P1, PT, R13, UR11, !P1 ;  /* 0x0000000b0d007c0c */ /* 0x002fe2000cf21270 */
[----:B------:R-:W4:Y:S01]  /*93050*/  LDL.LU.64 R4, [R1+0x1c00] ;  /* 0x001c000001047983 */ /* 0x000f220000300a00 */
[----:B------:R-:W-:Y:S02]  /*93060*/  ISETP.GE.AND P0, PT, R0, UR9, PT ;  /* 0x0000000900007c0c */ /* 0x000fe4000bf06270 */
[C---:B------:R-:W-:Y:S01]  /*93070*/  PRMT R0, R7.reuse, 0x7771, RZ ;  /* 0x0000777107007816 */ /* 0x040fe200000000ff */
[----:B------:R-:W1:Y:S01]  /*93080*/  LDCU UR19, c[0x0][0x398] ;  /* 0x00007300ff1377ac */ /* 0x000e620008000800 */
[----:B------:R-:W0:Y:S01]  /*93090*/  LDCU UR9, c[0x0][0x398] ;  /* 0x00007300ff0977ac */ /* 0x000e220008000800 */
[----:B------:R-:W0:Y:S01]  /*930a0*/  LDCU UR20, c[0x0][0x398] ;  /* 0x00007300ff1477ac */ /* 0x000e220008000800 */
[----:B------:R1:W-:Y:S01]  /*930b0*/  @P3 STG.E.U8 desc[UR40][R28.64], R2 ;  /* 0x000000021c003986 */ /* 0x0003e2000c101128 */
[----:B------:R-:W-:Y:S01]  /*930c0*/  ISETP.LT.AND P3, PT, R12, UR7, !P2 ;  /* 0x000000070c007c0c */ /* 0x000fe2000d761270 */
[----:B------:R-:W0:Y:S01]  /*930d0*/  LDCU UR11, c[0x0][0x398] ;  /* 0x00007300ff0b77ac */ /* 0x000e220008000800 */
[----:B------:R-:W0:Y:S01]  /*930e0*/  LDCU UR7, c[0x0][0x398] ;  /* 0x00007300ff0777ac */ /* 0x000e220008000800 */
[----:B-1----:R-:W-:Y:S01]  /*930f0*/  PRMT R2, R7, 0x7772, RZ ;  /* 0x0000777207027816 */ /* 0x002fe200000000ff */
[----:B------:R-:W4:Y:S04]  /*93100*/  LDL.LU.64 R28, [R1+0x1bf8] ;  /* 0x001bf800011c7983 */ /* 0x000f280000300a00 */
[----:B------:R1:W-:Y:S04]  /*93110*/  @P5 STG.E.U8 desc[UR40][R14.64], R0 ;  /* 0x000000000e005986 */ /* 0x0003e8000c101128 */
[----:B---3--:R3:W-:Y:S01]  /*93120*/  @P6 STG.E.U8 desc[UR40][R18.64], R2 ;  /* 0x0000000212006986 */ /* 0x0087e2000c101128 */
[----:B------:R-:W-:-:S02]  /*93130*/  PRMT R3, R21, 0x7770, RZ ;  /* 0x0000777015037816 */ /* 0x000fc400000000ff */
[----:B0-----:R-:W-:Y:S01]  /*93140*/  ISETP.LT.AND P6, PT, R23, UR15, !P2 ;  /* 0x0000000f17007c0c */ /* 0x001fe2000d7c1270 */
[----:B------:R-:W0:Y:S01]  /*93150*/  LDCU UR15, c[0x0][0x398] ;  /* 0x00007300ff0f77ac */ /* 0x000e220008000800 */
[----:B-1----:R-:W4:Y:S01]  /*93160*/  LDL.LU R14, [R1+0x2524] ;  /* 0x00252400010e7983 */ /* 0x002f220000300800 */
[----:B---3--:R-:W-:-:S03]  /*93170*/  PRMT R2, R7, 0x7773, RZ ;  /* 0x0000777307027816 */ /* 0x008fc600000000ff */
[----:B------:R-:W3:Y:S04]  /*93180*/  LDL.LU R20, [R1+0x34c] ;  /* 0x00034c0001147983 */ /* 0x000ee80000300800 */
[----:B------:R-:W-:Y:S04]  /*93190*/  STL [R1+0x2514], R24 ;  /* 0x0025141801007387 */ /* 0x000fe80000100800 */
[----:B------:R-:W3:Y:S04]  /*931a0*/  LDL.LU.64 R18, [R1+0x1c08] ;  /* 0x001c080001127983 */ /* 0x000ee80000300a00 */
[----:B------:R-:W3:Y:S04]  /*931b0*/  LDL.LU R7, [R1+0x368] ;  /* 0x0003680001077983 */ /* 0x000ee80000300800 */
[----:B------:R-:W-:Y:S01]  /*931c0*/  STL [R1+0x2520], R23 ;  /* 0x0025201701007387 */ /* 0x000fe20000100800 */
[----:B------:R-:W-:-:S03]  /*931d0*/  VIADD R0, R24, 0x60 ;  /* 0x0000006018007836 */ /* 0x000fc60000000000 */
[----:B--2---:R1:W-:Y:S04]  /*931e0*/  @P1 STG.E.U8 desc[UR40][R26.64], R2 ;  /* 0x000000021a001986 */ /* 0x0043e8000c101128 */
[----:B----4-:R2:W-:Y:S04]  /*931f0*/  @P3 STG.E.U8 desc[UR40][R16.64], R3 ;  /* 0x0000000310003986 */ /* 0x0105e8000c101128 */
[----:B-1----:R-:W4:Y:S04]  /*93200*/  LDL.LU.64 R26, [R1+0x1c20] ;  /* 0x001c2000011a7983 */ /* 0x002f280000300a00 */
[----:B--2---:R-:W2:Y:S04]  /*93210*/  LDL.LU.64 R16, [R1+0x1c18] ;  /* 0x001c180001107983 */ /* 0x004ea80000300a00 */
[----:B------:R-:W2:Y:S04]  /*93220*/  LDL.LU.64 R22, [R1+0x1c40] ;  /* 0x001c400001167983 */ /* 0x000ea80000300a00 */
[----:B------:R-:W2:Y:S01]  /*93230*/  LDL.LU.64 R24, [R1+0x1c10] ;  /* 0x001c100001187983 */ /* 0x000ea20000300a00 */
[----:B------:R-:W-:-:S02]  /*93240*/  ISETP.GE.AND P1, PT, R0, UR5, PT ;  /* 0x0000000500007c0c */ /* 0x000fc4000bf26270 */
[----:B------:R-:W-:Y:S02]  /*93250*/  ISETP.LT.AND P3, PT, R8, UR19, !P2 ;  /* 0x0000001308007c0c */ /* 0x000fe4000d761270 */
[C---:B------:R-:W-:Y:S02]  /*93260*/  PRMT R0, R21.reuse, 0x7771, RZ ;  /* 0x0000777115007816 */ /* 0x040fe400000000ff */
[----:B------:R-:W-:Y:S01]  /*93270*/  PRMT R2, R21, 0x7772, RZ ;  /* 0x0000777215027816 */ /* 0x000fe200000000ff */
[----:B------:R-:W1:Y:S01]  /*93280*/  LDCU UR5, c[0x0][0x398] ;  /* 0x00007300ff0577ac */ /* 0x000e620008000800 */
[----:B------:R-:W0:Y:S01]  /*93290*/  LDCU UR19, c[0x0][0x398] ;  /* 0x00007300ff1377ac */ /* 0x000e220008000800 */
[----:B------:R-:W-:Y:S01]  /*932a0*/  ISETP.LT.AND P5, PT, R14, UR22, !P2 ;  /* 0x000000160e007c0c */ /* 0x000fe2000d7a1270 */
[----:B--2---:R2:W-:Y:S04]  /*932b0*/  STL.64 [R1+0x2518], R24 ;  /* 0x0025181801007387 */ /* 0x0045e80000100a00 */
[----:B--2---:R-:W2:Y:S08]  /*932c0*/  LDL.LU.64 R24, [R1+0x1c38] ;  /* 0x001c380001187983 */ /* 0x004eb00000300a00 */
[----:B------:R0:W-:Y:S04]  /*932d0*/  @P5 STG.E.U8 desc[UR40][R4.64], R0 ;  /* 0x0000000004005986 */ /* 0x0001e8000c101128 */
[----:B------:R1:W-:Y:S01]  /*932e0*/  @P6 STG.E.U8 desc[UR40][R28.64], R2 ;  /* 0x000000021c006986 */ /* 0x0003e2000c101128 */
[----:B------:R-:W-:-:S02]  /*932f0*/  ISETP.LT.AND P6, PT, R9, UR9, !P2 ;  /* 0x0000000909007c0c */ /* 0x000fc4000d7c1270 */
[----:B------:R-:W-:Y:S02]  /*93300*/  ISETP.LT.AND P5, PT, R10, UR20, !P2 ;  /* 0x000000140a007c0c */ /* 0x000fe4000d7a1270 */
[----:B---3--:R-:W-:Y:S02]  /*93310*/  PRMT R6, R7, 0x7771, RZ ;  /* 0x0000777107067816 */ /* 0x008fe400000000ff */
[----:B------:R-:W-:Y:S01]  /*93320*/  PRMT R3, R20, 0x7773, RZ ;  /* 0x0000777314037816 */ /* 0x000fe200000000ff */
[----:B------:R-:W3:Y:S01]  /*93330*/  LDCU UR9, c[0x0][0x398] ;  /* 0x00007300ff0977ac */ /* 0x000ee20008000800 */
[----:B0-----:R-:W-:-:S05]  /*93340*/  PRMT R5, R21, 0x7773, RZ ;  /* 0x0000777315057816 */ /* 0x001fca00000000ff */
[----:B------:R0:W-:Y:S01]  /*93350*/  @P3 STG.E.U8 desc[UR40][R18.64], R5 ;  /* 0x0000000512003986 */ /* 0x0001e2000c101128 */
[----:B------:R-:W-:Y:S02]  /*93360*/  ISETP.LT.AND P3, PT, R11, UR11, !P2 ;  /* 0x0000000b0b007c0c */ /* 0x000fe4000d761270 */
[----:B------:R-:W-:Y:S02]  /*93370*/  ISETP.LT.AND P2, PT, R13, UR7, !P2 ;  /* 0x000000070d007c0c */ /* 0x000fe4000d741270 */
[C---:B-1----:R-:W-:Y:S02]  /*93380*/  PRMT R2, R20.reuse, 0x7770, RZ ;  /* 0x0000777014027816 */ /* 0x042fe400000000ff */
[C---:B------:R-:W-:Y:S02]  /*93390*/  PRMT R0, R20.reuse, 0x7771, RZ ;  /* 0x0000777114007816 */ /* 0x040fe400000000ff */
[----:B------:R-:W-:Y:S01]  /*933a0*/  PRMT R4, R20, 0x7772, RZ ;  /* 0x0000777214047816 */ /* 0x000fe200000000ff */
[----:B------:R-:W1:Y:S01]  /*933b0*/  LDCU UR11, c[0x0][0x398] ;  /* 0x00007300ff0b77ac */ /* 0x000e620008000800 */
[----:B------:R-:W3:Y:S01]  /*933c0*/  LDL.LU.64 R20, [R1+0x1c30] ;  /* 0x001c300001147983 */ /* 0x000ee20000300a00 */
[----:B------:R-:W1:Y:S01]  /*933d0*/  LDCU UR7, c[0x0][0x398] ;  /* 0x00007300ff0777ac */ /* 0x000e620008000800 */
[----:B0-----:R-:W-:-:S02]  /*933e0*/  PRMT R5, R7, 0x7770, RZ ;  /* 0x0000777007057816 */ /* 0x001fc400000000ff */
[----:B------:R-:W3:Y:S04]  /*933f0*/  LDL.LU R18, [R1+0x35c] ;  /* 0x00035c0001127983 */ /* 0x000ee80000300800 */
[----:B------:R-:W3:Y:S04]  /*93400*/  LDL.LU.64 R28, [R1+0x1c28] ;  /* 0x001c2800011c7983 */ /* 0x000ee80000300a00 */
[----:B----4-:R0:W-:Y:S04]  /*93410*/  @P6 STG.E.U8 desc[UR40][R26.64], R5 ;  /* 0x000000051a006986 */ /* 0x0101e8000c101128 */
[----:B------:R4:W-:Y:S01]  /*93420*/  @P5 STG.E.U8 desc[UR40][R16.64], R6 ;  /* 0x0000000610005986 */ /* 0x0009e2000c101128 */
[----:B0-----:R-:W-:-:S02]  /*93430*/  PRMT R5, R7, 0x7772, RZ ;  /* 0x0000777207057816 */ /* 0x001fc400000000ff */
[----:B----4-:R-:W-:Y:S01]  /*93440*/  PRMT R6, R7, 0x7773, RZ ;  /* 0x0000777307067816 */ /* 0x010fe200000000ff */
[----:B------:R-:W4:Y:S04]  /*93450*/  LDL.LU.64 R26, [R1+0x1c50] ;  /* 0x001c5000011a7983 */ /* 0x000f280000300a00 */
[----:B------:R-:W3:Y:S04]  /*93460*/  LDL.LU.64 R16, [R1+0x1c48] ;  /* 0x001c480001107983 */ /* 0x000ee80000300a00 */
[----:B------:R0:W-:Y:S04]  /*93470*/  @P3 STG.E.U8 desc[UR40][R22.64], R5 ;  /* 0x0000000516003986 */ /* 0x0001e8000c101128 */
[----:B0-----:R-:W3:Y:S04]  /*93480*/  LDL.LU R23, [R1+0x2520] ;  /* 0x0025200001177983 */ /* 0x001ee80000300800 */
[----:B--2---:R0:W-:Y:S04]  /*93490*/  @P2 STG.E.U8 desc[UR40][R24.64], R6 ;  /* 0x0000000618002986 */ /* 0x0041e8000c101128 */
[----:B0-----:R-:W2:Y:S04]  /*934a0*/  LDL.LU.64 R24, [R1+0x2518] ;  /* 0x0025180001187983 */ /* 0x001ea80000300a00 */
[----:B------:R-:W4:Y:S01]  /*934b0*/  LDL.LU.64 R6, [R1+0x430] ;  /* 0x0004300001067983 */ /* 0x000f220000300a00 */
[----:B------:R-:W-:-:S02]  /*934c0*/  ISETP.LT.AND P5, PT, R12, UR5, !P4 ;  /* 0x000000050c007c0c */ /* 0x000fc4000e7a1270 */
[----:B------:R-:W-:Y:S01]  /*934d0*/  ISETP.LT.AND P6, PT, R14, UR15, !P4 ;  /* 0x0000000f0e007c0c */ /* 0x000fe2000e7c1270 */
[----:B------:R-:W0:Y:S01]  /*934e0*/  LDCU UR5, c[0x0][0x398] ;  /* 0x00007300ff0577ac */ /* 0x000e220008000800 */
[----:B------:R-:W0:Y:S01]  /*934f0*/  LDCU UR15, c[0x0][0x398] ;  /* 0x00007300ff0f77ac */ /* 0x000e220008000800 */
[----:B---3--:R-:W-:Y:S02]  /*93500*/  ISETP.LT.AND P3, PT, R23, UR19, !P4 ;  /* 0x0000001317007c0c */ /* 0x008fe4000e761270 */
[----:B------:R-:W-:Y:S01]  /*93510*/  ISETP.LT.AND P2, PT, R8, UR9, !P4 ;  /* 0x0000000908007c0c */ /* 0x000fe2000e741270 */
[----:B------:R-:W3:Y:S01]  /*93520*/  LDCU UR19, c[0x0][0x398] ;  /* 0x00007300ff1377ac */ /* 0x000ee20008000800 */
[----:B------:R-:W0:Y:S04]  /*93530*/  LDCU UR9, c[0x0][0x398] ;  /* 0x00007300ff0977ac */ /* 0x000e280008000800 */
[----:B--2---:R2:W-:Y:S04]  /*93540*/  @P5 STG.E.U8 desc[UR40][R24.64], R2 ;  /* 0x0000000218005986 */ /* 0x0045e8000c101128 */
[----:B--2---:R-:W2:Y:S04]  /*93550*/  LDL.LU R24, [R1+0x2514] ;  /* 0x0025140001187983 */ /* 0x004ea80000300800 */
[----:B----4-:R4:W-:Y:S04]  /*93560*/  @P6 STG.E.U8 desc[UR40][R6.64], R0 ;  /* 0x0000000006006986 */ /* 0x0109e8000c101128 */
[----:B------:R0:W-:Y:S04]  /*93570*/  @P3 STG.E.U8 desc[UR40][R20.64], R4 ;  /* 0x0000000414003986 */ /* 0x0001e8000c101128 */
[----:B----4-:R-:W4:Y:S04]  /*93580*/  LDL.LU.64 R6, [R1+0x1c68] ;  /* 0x001c680001067983 */ /* 0x010f280000300a00 */
[----:B------:R-:W3:Y:S04]  /*93590*/  LDL.LU R22, [R1+0x6c] ;  /* 0x00006c0001167983 */ /* 0x000ee80000300800 */
[----:B0-----:R-:W3:Y:S01]  /*935a0*/  LDL.LU.64 R20, [R1+0x1c60] ;  /* 0x001c600001147983 */ /* 0x001ee20000300a00 */
[----:B-1----:R-:W-:-:S02]  /*935b0*/  ISETP.LT.AND P5, PT, R9, UR11, !P4 ;  /* 0x0000000b09007c0c */ /* 0x002fc4000e7a1270 */
[----:B------:R-:W-:Y:S01]  /*935c0*/  ISETP.LT.AND P6, PT, R10, UR7, !P4 ;  /* 0x000000070a007c0c */ /* 0x000fe2000e7c1270 */
[----:B------:R-:W3:Y:S04]  /*935d0*/  LDL.LU.64 R4, [R1+0x1c58] ;  /* 0x001c580001047983 */ /* 0x000ee80000300a00 */
[----:B------:R0:W-:Y:S01]  /*935e0*/  @P2 STG.E.U8 desc[UR40][R28.64], R3 ;  /* 0x000000031c002986 */ /* 0x0001e2000c101128 */
[----:B------:R-:W-:Y:S02]  /*935f0*/  ISETP.LT.AND P2, PT, R11, UR5, !P4 ;  /* 0x000000050b007c0c */ /* 0x000fe4000e741270 */
[----:B------:R-:W-:Y:S02]  /*93600*/  PRMT R2, R18, 0x7771, RZ ;  /* 0x0000777112027816 */ /* 0x000fe400000000ff */
[----:B------:R-:W-:Y:S01]  /*93610*/  ISETP.LT.AND P4, PT, R13, UR15, !P4 ;  /* 0x0000000f0d007c0c */ /* 0x000fe2000e781270 */
[----:B------:R-:W1:Y:S01]  /*93620*/  LDCU UR11, c[0x0][0x398] ;  /* 0x00007300ff0b77ac */ /* 0x000e620008000800 */
[----:B------:R-:W1:Y:S01]  /*93630*/  LDCU UR7, c[0x0][0x398] ;  /* 0x00007300ff0777ac */ /* 0x000e620008000800 */
[----:B------:R-:W1:Y:S01]  /*93640*/  LDCU UR5, c[0x0][0x398] ;  /* 0x00007300ff0577ac */ /* 0x000e620008000800 */
[----:B------:R-:W1:Y:S01]  /*93650*/  LDCU UR15, c[0x0][0x398] ;  /* 0x00007300ff0f77ac */ /* 0x000e620008000800 */
[----:B0-----:R-:W4:Y:S01]  /*93660*/  LDL.LU.64 R28, [R1+0x1c80] ;  /* 0x001c8000011c7983 */ /* 0x001f220000300a00 */
[----:B--2---:R-:W-:-:S05]  /*93670*/  VIADD R0, R24, 0x61 ;  /* 0x0000006118007836 */ /* 0x004fca0000000000 */
[----:B------:R-:W-:Y:S02]  /*93680*/  ISETP.GE.AND P3, PT, R0, UR17, PT ;  /* 0x0000001100007c0c */ /* 0x000fe4000bf66270 */
[----:B------:R-:W-:Y:S01]  /*93690*/  PRMT R0, R18, 0x7770, RZ ;  /* 0x0000777012007816 */ /* 0x000fe200000000ff */
[----:B------:R-:W0:Y:S04]  /*936a0*/  LDCU UR17, c[0x0][0x398] ;  /* 0x00007300ff1177ac */ /* 0x000e280008000800 */
[----:B------:R2:W-:Y:S04]  /*936b0*/  @P5 STG.E.U8 desc[UR40][R26.64], R0 ;  /* 0x000000001a005986 */ /* 0x0005e8000c101128 */
[----:B------:R0:W-:Y:S04]  /*936c0*/  @P6 STG.E.U8 desc[UR40][R16.64], R2 ;  /* 0x0000000210006986 */ /* 0x0001e8000c101128 */
[----:B--2---:R-:W2:Y:S01]  /*936d0*/  LDL.LU.64 R26, [R1+0x1c78] ;  /* 0x001c7800011a7983 */ /* 0x004ea20000300a00 */
[----:B------:R-:W-:-:S03]  /*936e0*/  VIADD R0, R24, 0x62 ;  /* 0x0000006218007836 */ /* 0x000fc60000000000 */
[----:B0-----:R-:W2:Y:S04]  /*936f0*/  LDL.LU.64 R16, [R1+0x1c70] ;  /* 0x001c700001107983 */ /* 0x001ea80000300a00 */
[----:B------:R-:W-:Y:S01]  /*93700*/  STL [R1+0x2510], R24 ;  /* 0x0025101801007387 */ /* 0x000fe20000100800 */
[----:B------:R-:W-:Y:S02]  /*93710*/  PRMT R2, R18, 0x7772, RZ ;  /* 0x0000777212027816 */ /* 0x000fe400000000ff */
[----:B------:R-:W-:Y:S02]  /*93720*/  ISETP.GE.AND P5, PT, R0, UR13, PT ;  /* 0x0000000d00007c0c */ /* 0x000fe4000bfa6270 */
[----:B------:R-:W-:Y:S02]  /*93730*/  PRMT R0, R18, 0x7773, RZ ;  /* 0x0000777312007816 */ /* 0x000fe400000000ff */
[----:B---3--:R-:W-:Y:S01]  /*93740*/  ISETP.LT.AND P6, PT, R12, UR19, !P0 ;  /* 0x000000130c007c0c */ /* 0x008fe2000c7c1270 */
[----:B------:R-:W3:Y:S04]  /*93750*/  LDL.LU R18, [R1+0x36c] ;  /* 0x00036c0001127983 */ /* 0x000ee80000300800 */
[----:B----4-:R0:W-:Y:S04]  /*93760*/  @P2 STG.E.U8 desc[UR40][R6.64], R2 ;  /* 0x0000000206002986 */ /* 0x0101e8000c101128 */
[----:B------:R4:W-:Y:S01]  /*93770*/  @P4 STG.E.U8 desc[UR40][R20.64], R0 ;  /* 0x0000000014004986 */ /* 0x0009e2000c101128 */
[----:B------:R-:W-:Y:S01]  /*93780*/  PRMT R3, R22, 0x7773, RZ ;  /* 0x0000777316037816 */ /* 0x000fe200000000ff */
[----:B------:R-:W2:Y:S01]  /*93790*/  LDCU UR13, c[0x0][0x398] ;  /* 0x00007300ff0d77ac */ /* 0x000ea20008000800 */
[----:B------:R-:W2:Y:S01]  /*937a0*/  LDCU UR19, c[0x0][0x398] ;  /* 0x00007300ff1377ac */ /* 0x000ea20008000800 */
[----:B0-----:R-:W3:Y:S04]  /*937b0*/  LDL.LU.64 R6, [R1+0x1ca8] ;  /* 0x001ca80001067983 */ /* 0x001ee80000300a00 */
[----:B----4-:R-:W4:Y:S01]  /*937c0*/  LDL.LU.64 R20, [R1+0x1ca0] ;  /* 0x001ca00001147983 */ /* 0x010f220000300a00 */
[----:B------:R-:W-:-:S02]  /*937d0*/  ISETP.LT.AND P2, PT, R14, UR9, !P0 ;  /* 0x000000090e007c0c */ /* 0x000fc4000c741270 */
[----:B-1----:R-:W-:Y:S02]  /*937e0*/  ISETP.LT.AND P4, PT, R23, UR11, !P0 ;  /* 0x0000000b17007c0c */ /* 0x002fe4000c781270 */
[C---:B------:R-:W-:Y:S02]  /*937f0*/  PRMT R2, R22.reuse, 0x7770, RZ ;  /* 0x0000777016027816 */ /* 0x040fe400000000ff */
[----:B------:R-:W-:Y:S01]  /*93800*/  PRMT R0, R22, 0x7772, RZ ;  /* 0x0000777216007816 */ /* 0x000fe200000000ff */
[----:B------:R-:W4:Y:S04]  /*93810*/  LDL.LU.64 R24, [R1+0x1c98] ;  /* 0x001c980001187983 */ /* 0x000f280000300a00 */
[----:B------:R0:W-:Y:S01]  /*93820*/  @P6 STG.E.U8 desc[UR40][R4.64], R2 ;  /* 0x0000000204006986 */ /* 0x0001e2000c101128 */
[----:B------:R-:W-:-:S03]  /*93830*/  ISETP.LT.AND P6, PT, R8, UR7, !P0 ;  /* 0x0000000708007c0c */ /* 0x000fc6000c7c1270 */
[----:B------:R-:W4:Y:S01]  /*93840*/  LDL.LU R19, [R1+0x380] ;  /* 0x0003800001137983 */ /* 0x000f220000300800 */
[----:B------:R-:W1:Y:S01]  /*93850*/  LDCU UR9, c[0x0][0x398] ;  /* 0x00007300ff0977ac */ /* 0x000e620008000800 */
[----:B------:R-:W1:Y:S01]  /*93860*/  LDCU UR7, c[0x0][0x398] ;  /* 0x00007300ff0777ac */ /* 0x000e620008000800 */
[----:B------:R-:W1:Y:S01]  /*93870*/  LDCU UR11, c[0x0][0x398] ;  /* 0x00007300ff0b77ac */ /* 0x000e620008000800 */
[----:B0-----:R-:W-:-:S05]  /*93880*/  PRMT R2, R22, 0x7771, RZ ;  /* 0x0000777116027816 */ /* 0x001fca00000000ff */
[----:B------:R0:W-:Y:S01]  /*93890*/  @P2 STG.E.U8 desc[UR40][R28.64], R2 ;  /* 0x000000021c002986 */ /* 0x0001e2000c101128 */
[----:B------:R-:W-:Y:S01]  /*938a0*/  ISETP.LT.AND P2, PT, R9, UR17, !P0 ;  /* 0x0000001109007c0c */ /* 0x000fe2000c741270 */
[----:B------:R-:W1:Y:S02]  /*938b0*/  LDCU UR17, c[0x0][0x398] ;  /* 0x00007300ff1177ac */ /* 0x000e640008000800 */
[----:B0-----:R-:W4:Y:S04]  /*938c0*/  LDL.LU.64 R28, [R1+0x1c90] ;  /* 0x001c9000011c7983 */ /* 0x001f280000300a00 */
[----:B--2---:R0:W-:Y:S01]  /*938d0*/  @P4 STG.E.U8 desc[UR40][R26.64], R0 ;  /* 0x000000001a004986 */ /* 0x0041e2000c101128 */
[----:B------:R-:W-:-:S03]  /*938e0*/  ISETP.LT.AND P4, PT, R10, UR5, !P0 ;  /* 0x000000050a007c0c */ /* 0x000fc6000c781270 */
[----:B------:R2:W-:Y:S01]  /*938f0*/  @P6 STG.E.U8 desc[UR40][R16.64], R3 ;  /* 0x0000000310006986 */ /* 0x0005e2000c101128 */
[----:B------:R-:W1:Y:S01]  /*93900*/  LDCU UR5, c[0x0][0x398] ;  /* 0x00007300ff0577ac */ /* 0x000e620008000800 */
[C---:B---3--:R-:W-:Y:S02]  /*93910*/  PRMT R2, R18.reuse, 0x7771, RZ ;  /* 0x0000777112027816 */ /* 0x048fe400000000ff */
[----:B0-----:R-:W3:Y:S04]  /*93920*/  LDL.LU.64 R26, [R1+0x1c88] ;  /* 0x001c8800011a7983 */ /* 0x001ee80000300a00 */
[----:B--2---:R-:W2:Y:S01]  /*93930*/  LDL.LU.64 R16, [R1+0x1cb0] ;  /* 0x001cb00001107983 */ /* 0x004ea20000300a00 */
[----:B------:R-:W-:-:S05]  /*93940*/  PRMT R3, R18, 0x7770, RZ ;  /* 0x0000777012037816 */ /* 0x000fca00000000ff */
[----:B------:R0:W-:Y:S04]  /*93950*/  @P2 STG.E.U8 desc[UR40][R6.64], R3 ;  /* 0x0000000306002986 */ /* 0x0001e8000c101128 */
[----:B----4-:R4:W-:Y:S04]  /*93960*/  @P4 STG.E.U8 desc[UR40][R20.64], R2 ;  /* 0x0000000214004986 */ /* 0x0109e8000c101128 */
[----:B0-----:R-:W2:Y:S04]  /*93970*/  LDL.LU R7, [R1+0x370] ;  /* 0x0003700001077983 */ /* 0x001ea80000300800 */
[----:B----4-:R-:W4:Y:S01]  /*93980*/  LDL.LU.64 R2, [R1+0x438] ;  /* 0x0004380001027983 */ /* 0x010f220000300a00 */
[----:B------:R-:W-:-:S02]  /*93990*/  ISETP.LT.AND P6, PT, R11, UR15, !P0 ;  /* 0x0000000f0b007c0c */ /* 0x000fc4000c7c1270 */
[----:B------:R-:W-:Y:S02]  /*939a0*/  ISETP.LT.AND P0, PT, R13, UR13, !P0 ;  /* 0x0000000d0d007c0c */ /* 0x000fe4000c701270 */
[C---:B------:R-:W-:Y:S02]  /*939b0*/  PRMT R0, R18.reuse, 0x7772, RZ ;  /* 0x0000777212007816 */ /* 0x040fe400000000ff */
[----:B------:R-:W-:Y:S01]  /*939c0*/  PRMT R4, R18, 0x7773, RZ ;  /* 0x0000777312047816 */ /* 0x000fe200000000ff */
[----:B------:R-:W2:Y:S01]  /*939d0*/  LDL.LU.64 R20, [R1+0x1cc0] ;  /* 0x001cc00001147983 */ /* 0x000ea20000300a00 */
[----:B------:R-:W-:Y:S02]  /*939e0*/  ISETP.LT.AND P4, PT, R12, UR19, !P1 ;  /* 0x000000130c007c0c */ /* 0x000fe4000cf81270 */
[----:B-1----:R-:W-:Y:S01]  /*939f0*/  ISETP.LT.AND P2, PT, R14, UR9, !P1 ;  /* 0x000000090e007c0c */ /* 0x002fe2000cf41270 */
[----:B------:R-:W0:Y:S01]  /*93a00*/  LDCU UR13, c[0x0][0x398] ;  /* 0x00007300ff0d77ac */ /* 0x000e220008000800 */
[----:B------:R-:W1:Y:S01]  /*93a10*/  LDCU UR15, c[0x0][0x398] ;  /* 0x00007300ff0f77ac */ /* 0x000e620008000800 */
[----:B------:R-:W0:Y:S01]  /*93a20*/  LDCU UR9, c[0x0][0x398] ;  /* 0x00007300ff0977ac */ /* 0x000e220008000800 */
[----:B------:R-:W0:Y:S01]  /*93a30*/  LDCU UR19, c[0x0][0x398] ;  /* 0x00007300ff1377ac */ /* 0x000e220008000800 */
[----:B------:R1:W-:Y:S04]  /*93a40*/  @P6 STG.E.U8 desc[UR40][R24.64], R0 ;  /* 0x0000000018006986 */ /* 0x0003e8000c101128 */
[----:B-1----:R-:W2:Y:S04]  /*93a50*/  LDL.LU R24, [R1+0x2510] ;  /* 0x0025100001187983 */ /* 0x002ea80000300800 */
[----:B----4-:R1:W-:Y:S04]  /*93a60*/  @P0 STG.E.U8 desc[UR40][R2.64], R4 ;  /* 0x0000000402000986 */ /* 0x0103e8000c101128 */
[----:B-1----:R-:W4:Y:S01]  /*93a70*/  LDL.LU.64 R4, [R1+0x1cb8] ;  /* 0x001cb80001047983 */ /* 0x002f220000300a00 */
[----:B------:R-:W-:-:S02]  /*93a80*/  ISETP.LT.AND P6, PT, R23, UR7, !P1 ;  /* 0x0000000717007c0c */ /* 0x000fc4000cfc1270 */
[C---:B------:R-:W-:Y:S02]  /*93a90*/  PRMT R0, R19.reuse, 0x7770, RZ ;  /* 0x0000777013007816 */ /* 0x040fe400000000ff */
[----:B------:R-:W-:Y:S02]  /*93aa0*/  ISETP.LT.AND P0, PT, R8, UR11, !P1 ;  /* 0x0000000b08007c0c */ /* 0x000fe4000cf01270 */
[----:B------:R-:W-:Y:S01]  /*93ab0*/  PRMT R2, R19, 0x7771, RZ ;  /* 0x0000777113027816 */ /* 0x000fe200000000ff */
[----:B------:R-:W1:Y:S01]  /*93ac0*/  LDCU UR7, c[0x0][0x398] ;  /* 0x00007300ff0777ac */ /* 0x000e620008000800 */
[----:B------:R-:W0:Y:S01]  /*93ad0*/  LDCU UR11, c[0x0][0x398] ;  /* 0x00007300ff0b77ac */ /* 0x000e220008000800 */
[----:B------:R2:W-:Y:S04]  /*93ae0*/  @P4 STG.E.U8 desc[UR40][R28.64], R0 ;  /* 0x000000001c004986 */ /* 0x0005e8000c101128 */
[----:B---3--:R3:W-:Y:S01]  /*93af0*/  @P2 STG.E.U8 desc[UR40][R26.64], R2 ;  /* 0x000000021a002986 */ /* 0x0087e2000c101128 */
[----:B------:R-:W-:-:S02]  /*93b00*/  ISETP.LT.AND P2, PT, R9, UR17, !P1 ;  /* 0x0000001109007c0c */ /* 0x000fc4000cf41270 */
[C---:B--2---:R-:W-:Y:S02]  /*93b10*/  PRMT R0, R19.reuse, 0x7772, RZ ;  /* 0x0000777213007816 */ /* 0x044fe400000000ff */
[----:B---3--:R-:W-:Y:S01]  /*93b20*/  PRMT R2, R19, 0x7773, RZ ;  /* 0x0000777313027816 */ /* 0x008fe200000000ff */
[----:B------:R-:W2:Y:S04]  /*93b30*/  LDL.LU.64 R28, [R1+0x1cd8] ;  /* 0x001cd800011c7983 */ /* 0x000ea80000300a00 */
[----:B------:R-:W3:Y:S04]  /*93b40*/  LDL.LU R18, [R1+0x50] ;  /* 0x0000500001127983 */ /* 0x000ee80000300800 */
[----:B------:R0:W-:Y:S04]  /*93b50*/  STL.64 [R1+0x2508], R8 ;  /* 0x0025080801007387 */ /* 0x0001e80000100a00 */
[----:B------:R-:W2:Y:S01]  /*93b60*/  LDL.LU.64 R26, [R1+0x1ce0] ;  /* 0x001ce000011a7983 */ /* 0x000ea20000300a00 */
[----:B------:R-:W-:Y:S01]  /*93b70*/  ISETP.LT.AND P4, PT, R10, UR5, !P1 ;  /* 0x000000050a007c0c */ /* 0x000fe2000cf81270 */
[----:B------:R-:W1:Y:S01]  /*93b80*/  LDCU UR17, c[0x0][0x398] ;  /* 0x00007300ff1177ac */ /* 0x000e620008000800 */
[----:B------:R-:W1:Y:S01]  /*93b90*/  LDCU UR5, c[0x0][0x398] ;  /* 0x00007300ff0577ac */ /* 0x000e620008000800 */
[----:B0-----:R-:W2:Y:S04]  /*93ba0*/  LDL.LU.64 R8, [R1+0x1cc8] ;  /* 0x001cc80001087983 */ /* 0x001ea80000300a00 */
[----:B----4-:R-:W-:Y:S04]  /*93bb0*/  @P6 STG.E.U8 desc[UR40][R4.64], R0 ;  /* 0x0000000004006986 */ /* 0x010fe8000c101128 */
[----:B------:R0:W-:Y:S01]  /*93bc0*/  @P0 STG.E.U8 desc[UR40][R16.64], R2 ;  /* 0x0000000210000986 */ /* 0x0001e2000c101128 */
[----:B------:R-:W-:-:S02]  /*93bd0*/  ISETP.LT.AND P6, PT, R11, UR13, !P1 ;  /* 0x0000000d0b007c0c */ /* 0x000fc4000cfc1270 */
[----:B------:R-:W-:Y:S01]  /*93be0*/  ISETP.LT.AND P1, PT, R13, UR15, !P1 ;  /* 0x0000000f0d007c0c */ /* 0x000fe2000cf21270 */
[----:B------:R-:W4:Y:S01]  /*93bf0*/  LDCU UR13, c[0x0][0x398] ;  /* 0x00007300ff0d77ac */ /* 0x000f220008000800 */
[----:B------:R-:W1:Y:S01]  /*93c00*/  LDCU UR15, c[0x0][0x398] ;  /* 0x00007300ff0f77ac */ /* 0x000e620008000800 */
[----:B0-----:R-:W-:Y:S01]  /*93c10*/  PRMT R2, R7, 0x7770, RZ ;  /* 0x0000777007027816 */ /* 0x001fe200000000ff */
[----:B------:R-:W3:Y:S04]  /*93c20*/  LDL.LU.64 R16, [R1+0x1cf0] ;  /* 0x001cf00001107983 */ /* 0x000ee80000300a00 */
[----:B------:R-:W3:Y:S04]  /*93c30*/  LDL.LU.64 R4, [R1+0x1ce8] ;  /* 0x001ce80001047983 */ /* 0x000ee80000300a00 */
[----:B------:R0:W-:Y:S01]  /*93c40*/  @P2 STG.E.U8 desc[UR40][R20.64], R2 ;  /* 0x0000000214002986 */ /* 0x0001e2000c101128 */
[----:B------:R-:W-:Y:S01]  /*93c50*/  ISETP.LT.AND P2, PT, R12, UR9, !P3 ;  /* 0x000000090c007c0c */ /* 0x000fe2000df41270 */
[----:B------:R-:W-:Y:S01]  /*93c60*/  VIADD R0, R24, 0x75 ;  /* 0x0000007518007836 */ /* 0x000fe20000000000 */
[----:B------:R-:W1:Y:S01]  /*93c70*/  LDCU UR9, c[0x0][0x398] ;  /* 0x00007300ff0977ac */ /* 0x000e620008000800 */
[----:B0-----:R-:W3:Y:S04]  /*93c80*/  LDL.LU R20, [R1+0x3a0] ;  /* 0x0003a00001147983 */ /* 0x001ee80000300800 */
[----:B------:R0:W-:Y:S04]  /*93c90*/  STL.64 [R1+0x2500], R12 ;  /* 0x0025000c01007387 */ /* 0x0001e80000100a00 */
[----:B0-----:R-:W3:Y:S01]  /*93ca0*/  LDL.LU.64 R12, [R1+0x1cd0] ;  /* 0x001cd000010c7983 */ /* 0x001ee20000300a00 */
[----:B------:R-:W-:-:S02]  /*93cb0*/  ISETP.GE.AND P0, PT, R0, UR31, PT ;  /* 0x0000001f00007c0c */ /* 0x000fc4000bf06270 */
[C---:B------:R-:W-:Y:S02]  /*93cc0*/  PRMT R0, R7.reuse, 0x7771, RZ ;  /* 0x0000777107007816 */ /* 0x040fe400000000ff */
[----:B------:R-:W-:-:S03]  /*93cd0*/  PRMT R2, R7, 0x7772, RZ ;  /* 0x0000777207027816 */ /* 0x000fc600000000ff */
[----:B--2---:R0:W-:Y:S02]  /*93ce0*/  @P4 STG.E.U8 desc[UR40][R28.64], R0 ;  /* 0x000000001c004986 */ /* 0x0041e4000c101128 */
[----:B0-----:R-:W-:Y:S02]  /*93cf0*/  PRMT R0, R7, 0x7773, RZ ;  /* 0x0000777307007816 */ /* 0x001fe400000000ff */
[----:B------:R-:W2:Y:S04]  /*93d00*/  LDL.LU.64 R28, [R1+0x1d00] ;  /* 0x001d0000011c7983 */ /* 0x000ea80000300a00 */
[----:B---3--:R0:W-:Y:S04]  /*93d10*/  @P6 STG.E.U8 desc[UR40][R12.64], R2 ;  /* 0x000000020c006986 */ /* 0x0081e8000c101128 */
[----:B------:R3:W-:Y:S01]  /*93d20*/  @P1 STG.E.U8 desc[UR40][R26.64], R0 ;  /* 0x000000001a001986 */ /* 0x0007e2000c101128 */
[----:B0-----:R-:W-:-:S03]  /*93d30*/  PRMT R2, R18, 0x7770, RZ ;  /* 0x0000777012027816 */ /* 0x001fc600000000ff */
[----:B------:R-:W2:Y:S04]  /*93d40*/  LDL.LU.64 R12, [R1+0x1cf8] ;  /* 0x001cf800010c7983 */ /* 0x000ea80000300a00 */
[----:B------:R-:W2:Y:S04]  /*93d50*/  LDL.LU.64 R6, [R1+0x1d10] ;  /* 0x001d100001067983 */ /* 0x000ea80000300a00 */
[----:B---3--:R-:W3:Y:S04]  /*93d60*/  LDL.LU.64 R26, [R1+0x1d08] ;  /* 0x001d0800011a7983 */ /* 0x008ee80000300a00 */
[----:B------:R0:W-:Y:S04]  /*93d70*/  @P2 STG.E.U8 desc[UR40][R8.64], R2 ;  /* 0x0000000208002986 */ /* 0x0001e8000c101128 */
[----:B0-----:R-:W2:Y:S01]  /*93d80*/  LDL.LU.64 R8, [R1+0x2508] ;  /* 0x0025080001087983 */ /* 0x001ea20000300a00 */
[----:B-1----:R-:W-:-:S02]  /*93d90*/  ISETP.LT.AND P6, PT, R14, UR7, !P3 ;  /* 0x000000070e007c0c */ /* 0x002fc4000dfc1270 */
[----:B------:R-:W-:Y:S02]  /*93da0*/  ISETP.LT.AND P4, PT, R23, UR11, !P3 ;  /* 0x0000000b17007c0c */ /* 0x000fe4000df81270 */
[C---:B------:R-:W-:Y:S02]  /*93db0*/  PRMT R0, R18.reuse, 0x7771, RZ ;  /* 0x0000777112007816 */ /* 0x040fe400000000ff */
[----:B------:R-:W-:Y:S02]  /*93dc0*/  PRMT R2, R18, 0x7772, RZ ;  /* 0x0000777212027816 */ /* 0x000fe400000000ff */
[----:B------:R-:W-:Y:S01]  /*93dd0*/  PRMT R3, R20, 0x7770, RZ ;  /* 0x0000777014037816 */ /* 0x000fe200000000ff */
[----:B------:R-:W3:Y:S01]  /*93de0*/  LDL.LU R25, [R1+0x384] ;  /* 0x0003840001197983 */ /* 0x000ee20000300800 */
[----:B------:R-:W0:Y:S01]  /*93df0*/  LDCU UR7, c[0x0][0x398] ;  /* 0x00007300ff0777ac */ /* 0x000e220008000800 */
[----:B------:R-:W1:Y:S02]  /*93e00*/  LDCU UR11, c[0x0][0x398] ;  /* 0x00007300ff0b77ac */ /* 0x000e640008000800 */
[----:B------:R4:W-:Y:S04]  /*93e10*/  @P6 STG.E.U8 desc[UR40][R16.64], R0 ;  /* 0x0000000010006986 */ /* 0x0009e8000c101128 */
[----:B------:R0:W-:Y:S04]  /*93e20*/  @P4 STG.E.U8 desc[UR40][R4.64], R2 ;  /* 0x0000000204004986 */ /* 0x0001e8000c101128 */
[----:B----4-:R-:W4:Y:S01]  /*93e30*/  LDL.LU.64 R16, [R1+0x1d18] ;  /* 0x001d180001107983 */ /* 0x010f220000300a00 */
[----:B0-----:R-:W-:-:S03]  /*93e40*/  PRMT R2, R18, 0x7773, RZ ;  /* 0x0000777312027816 */ /* 0x001fc600000000ff */
[----:B------:R-:W3:Y:S04]  /*93e50*/  LDL.LU.64 R4, [R1+0x440] ;  /* 0x0004400001047983 */ /* 0x000ee80000300a00 */
[----:B------:R-:W3:Y:S01]  /*93e60*/  LDL.LU.64 R18, [R1+0x1d28] ;  /* 0x001d280001127983 */ /* 0x000ee20000300a00 */
[----:B--2---:R-:W-:Y:S02]  /*93e70*/  ISETP.LT.AND P1, PT, R8, UR17, !P3 ;  /* 0x0000001108007c0c */ /* 0x004fe4000df21270 */
[----:B------:R-:W-:Y:S02]  /*93e80*/  ISETP.LT.AND P2, PT, R9, UR19, !P3 ;  /* 0x0000001309007c0c */ /* 0x000fe4000df41270 */
[----:B------:R-:W-:Y:S02]  /*93e90*/  ISETP.LT.AND P4, PT, R10, UR5, !P3 ;  /* 0x000000050a007c0c */ /* 0x000fe4000df81270 */
[----:B------:R-:W-:Y:S01]  /*93ea0*/  ISETP.LT.AND P6, PT, R11, UR13, !P3 ;  /* 0x0000000d0b007c0c */ /* 0x000fe2000dfc1270 */
[----:B------:R-:W-:Y:S01]  /*93eb0*/  VIADD R0, R24, 0x76 ;  /* 0x0000007618007836 */ /* 0x000fe20000000000 */
[----:B------:R-:W0:Y:S01]  /*93ec0*/  LDCU UR17, c[0x0][0x398] ;  /* 0x00007300ff1177ac */ /* 0x000e220008000800 */
[----:B------:R-:W2:Y:S01]  /*93ed0*/  LDCU UR19, c[0x0][0x398] ;  /* 0x00007300ff1377ac */ /* 0x000ea20008000800 */
[----:B------:R-:W0:Y:S01]  /*93ee0*/  LDCU UR5, c[0x0][0x398] ;  /* 0x00007300ff0577ac */ /* 0x000e220008000800 */
[----:B------:R-:W0:Y:S02]  /*93ef0*/  LDCU UR13, c[0x0][0x398] ;  /* 0x00007300ff0d77ac */ /* 0x000e240008000800 */
[----:B------:R1:W-:Y:S04]  /*93f00*/  @P1 STG.E.U8 desc[UR40][R28.64], R2 ;  /* 0x000000021c001986 */ /* 0x0003e8000c101128 */
[----:B------:R0:W-:Y:S04]  /*93f10*/  @P2 STG.E.U8 desc[UR40][R12.64], R3 ;  /* 0x000000030c002986 */ /* 0x0001e8000c101128 */
[----:B-1----:R-:W2:Y:S04]  /*93f20*/  LDL.LU.64 R28, [R1+0x1d20] ;  /* 0x001d2000011c7983 */ /* 0x002ea80000300a00 */
[----:B0-----:R-:W2:Y:S01]  /*93f30*/  LDL.LU.64 R12, [R1+0x2500] ;  /* 0x00250000010c7983 */ /* 0x001ea20000300a00 */
[----:B------:R-:W-:-:S02]  /*93f40*/  ISETP.GE.AND P1, PT, R0, UR29, PT ;  /* 0x0000001d00007c0c */ /* 0x000fc4000bf26270 */
[C---:B------:R-:W-:Y:S02]  /*93f50*/  PRMT R0, R20.reuse, 0x7771, RZ ;  /* 0x0000777114007816 */ /* 0x040fe400000000ff */
[----:B------:R-:W-:-:S03]  /*93f60*/  PRMT R2, R20, 0x7772, RZ ;  /* 0x0000777214027816 */ /* 0x000fc600000000ff */
[----:B------:R0:W-:Y:S04]  /*93f70*/  @P4 STG.E.U8 desc[UR40][R6.64], R0 ;  /* 0x0000000006004986 */ /* 0x0001e8000c101128 */
[----:B---3--:R1:W-:Y:S01]  /*93f80*/  @P6 STG.E.U8 desc[UR40][R26.64], R2 ;  /* 0x000000021a006986 */ /* 0x0083e2000c101128 */
[----:B------:R-:W-:Y:S02]  /*93f90*/  ISETP.LT.AND P6, PT, R14, UR11, !P5 ;  /* 0x0000000b0e007c0c */ /* 0x000fe4000efc1270 */
[----:B0-----:R-:W-:Y:S02]  /*93fa0*/  PRMT R0, R20, 0x7773, RZ ;  /* 0x0000777314007816 */ /* 0x001fe400000000ff */
[----:B-1----:R-:W-:Y:S01]  /*93fb0*/  PRMT R2, R25, 0x7770, RZ ;  /* 0x0000777019027816 */ /* 0x002fe200000000ff */
[----:B------:R-:W3:Y:S04]  /*93fc0*/  LDL.LU.64 R26, [R1+0x1d30] ;  /* 0x001d3000011a7983 */ /* 0x000ee80000300a00 */
[----:B------:R-:W3:Y:S04]  /*93fd0*/  LDL.LU R7, [R1+0x374] ;  /* 0x0003740001077983 */ /* 0x000ee80000300800 */
[----:B------:R-:W3:Y:S01]  /*93fe0*/  LDL.LU.64 R20, [R1+0x1d40] ;  /* 0x001d400001147983 */ /* 0x000ee20000300a00 */
[----:B--2---:R-:W-:-:S02]  /*93ff0*/  ISETP.LT.AND P3, PT, R13, UR9, !P3 ;  /* 0x000000090d007c0c */ /* 0x004fc4000df61270 */
[----:B------:R-:W-:Y:S02]  /*94000*/  ISETP.LT.AND P2, PT, R12, UR7, !P5 ;  /* 0x000000070c007c0c */ /* 0x000fe4000ef41270 */
[----:B------:R-:W-:Y:S01]  /*94010*/  ISETP.LT.AND P4, PT, R23, UR15, !P5 ;  /* 0x0000000f17007c0c */ /* 0x000fe2000ef81270 */
[----:B------:R-:W0:Y:S01]  /*94020*/  LDCU UR7, c[0x0][0x398] ;  /* 0x00007300ff0777ac */ /* 0x000e220008000800 */
[----:B------:R-:W1:Y:S01]  /*94030*/  LDCU UR9, c[0x0][0x398] ;  /* 0x00007300ff0977ac */ /* 0x000e620008000800 */
[----:B------:R-:W2:Y:S01]  /*94040*/  LDCU UR11, c[0x0][0x398] ;  /* 0x00007300ff0b77ac */ /* 0x000ea20008000800 */
[----:B------:R-:W0:Y:S05]  /*94050*/  LDCU UR15, c[0x0][0x398] ;  /* 0x00007300ff0f77ac */ /* 0x000e2a0008000800 */
[----:B----4-:R4:W-:Y:S04]  /*94060*/  @P3 STG.E.U8 desc[UR40][R16.64], R0 ;  /* 0x0000000010003986 */ /* 0x0109e8000c101128 */
[----:B------:R-:W-:Y:S01]  /*94070*/  @P2 STG.E.U8 desc[UR40][R4.64], R2 ;  /* 0x0000000204002986 */ /* 0x000fe2000c101128 */
[----:B----4-:R-:W-:-:S03]  /*94080*/  PRMT R0, R25, 0x7771, RZ ;  /* 0x0000777119007816 */ /* 0x010fc600000000ff */
[----:B------:R-:W4:Y:S04]  /*94090*/  LDL.LU.64 R16, [R1+0x1d38] ;  /* 0x001d380001107983 */ /* 0x000f280000300a00 */
[----:B------:R0:W-:Y:S04]  /*940a0*/  @P6 STG.E.U8 desc[UR40][R18.64], R0 ;  /* 0x0000000012006986 */ /* 0x0001e8000c101128 */
[----:B0-----:R-:W2:Y:S04]  /*940b0*/  LDL.LU.64 R18, [R1+0x1d60] ;  /* 0x001d600001127983 */ /* 0x001ea80000300a00 */
[----:B------:R-:W2:Y:S01]  /*940c0*/  LDL.LU R22, [R1+0x54] ;  /* 0x0000540001167983 */ /* 0x000ea20000300800 */
[----:B------:R-:W-:-:S02]  /*940d0*/  ISETP.LT.AND P3, PT, R8, UR17, !P5 ;  /* 0x0000001108007c0c */ /* 0x000fc4000ef61270 */
[----:B------:R-:W-:Y:S02]  /*940e0*/  PRMT R2, R25, 0x7772, RZ ;  /* 0x0000777219027816 */ /* 0x000fe400000000ff */
[----:B------:R-:W-:Y:S01]  /*940f0*/  ISETP.LT.AND P6, PT, R10, UR5, !P5 ;  /* 0x000000050a007c0c */ /* 0x000fe2000efc1270 */
[----:B------:R-:W-:Y:S01]  /*94100*/  VIADD R0, R24, 0x63 ;  /* 0x0000006318007836 */ /* 0x000fe20000000000 */
[----:B------:R-:W0:Y:S01]  /*94110*/  LDCU UR17, c[0x0][0x398] ;  /* 0x00007300ff1177ac */ /* 0x000e220008000800 */
[----:B------:R-:W0:Y:S01]  /*94120*/  LDCU UR5, c[0x0][0x398] ;  /* 0x00007300ff0577ac */ /* 0x000e220008000800 */
[----:B------:R1:W-:Y:S01]  /*94130*/  @P4 STG.E.U8 desc[UR40][R28.64], R2 ;  /* 0x000000021c004986 */ /* 0x0003e2000c101128 */
[----:B------:R-:W-:Y:S02]  /*94140*/  ISETP.LT.AND P4, PT, R9, UR19, !P5 ;  /* 0x0000001309007c0c */ /* 0x000fe4000ef81270 */
[----:B------:R-:W-:Y:S02]  /*94150*/  ISETP.GE.AND P2, PT, R0, UR50, PT ;  /* 0x0000003200007c0c */ /* 0x000fe4000bf46270 */
[----:B---3--:R-:W-:Y:S01]  /*94160*/  PRMT R0, R7, 0x7770, RZ ;  /* 0x0000777007007816 */ /* 0x008fe200000000ff */
[----:B------:R-:W3:Y:S01]  /*94170*/  LDCU UR19, c[0x0][0x398] ;  /* 0x00007300ff1377ac */ /* 0x000ee20008000800 */
[----:B-1----:R-:W-:Y:S01]  /*94180*/  PRMT R2, R25, 0x7773, RZ ;  /* 0x0000777319027816 */ /* 0x002fe200000000ff */
[----:B--2---:R1:W-:Y:S04]  /*94190*/  STL.64 [R1+0x24f8], R22 ;  /* 0x0024f81601007387 */ /* 0x0043e80000100a00 */
[----:B-1----:R-:W2:Y:S04]  /*941a0*/  LDL.LU.64 R22, [R1+0x1d48] ;  /* 0x001d480001167983 */ /* 0x002ea80000300a00 */
[----:B------:R1:W-:Y:S01]  /*941b0*/  @P3 STG.E.U8 desc[UR40][R26.64], R2 ;  /* 0x000000021a003986 */ /* 0x0003e2000c101128 */
[----:B------:R-:W-:-:S02]  /*941c0*/  ISETP.LT.AND P3, PT, R11, UR13, !P5 ;  /* 0x0000000d0b007c0c */ /* 0x000fc4000ef61270 */
[----:B------:R-:W-:Y:S01]  /*941d0*/  ISETP.LT.AND P5, PT, R13, UR7, !P5 ;  /* 0x000000070d007c0c */ /* 0x000fe2000efa1270 */
[----:B------:R0:W-:Y:S04]  /*941e0*/  @P4 STG.E.U8 desc[UR40][R20.64], R0 ;  /* 0x0000000014004986 */ /* 0x0001e8000c101128 */
[----:B------:R-:W3:Y:S04]  /*941f0*/  LDL.LU.64 R4, [R1+0x1d58] ;  /* 0x001d580001047983 */ /* 0x000ee80000300a00 */
[----:B------:R-:W3:Y:S01]  /*94200*/  LDL.LU.64 R28, [R1+0x1d50] ;  /* 0x001d5000011c7983 */ /* 0x000ee20000300a00 */
[----:B------:R-:W2:Y:S01]  /*94210*/  LDCU UR7, c[0x0][0x398] ;  /* 0x00007300ff0777ac */ /* 0x000ea20008000800 */
[----:B------:R-:W2:Y:S01]  /*94220*/  LDCU UR13, c[0x0][0x398] ;  /* 0x00007300ff0d77ac */ /* 0x000ea20008000800 */
[C---:B-1----:R-:W-:Y:S01]  /*94230*/  PRMT R2, R7.reuse, 0x7771, RZ ;  /* 0x0000777107027816 */ /* 0x042fe200000000ff */
[----:B------:R-:W3:Y:S04]  /*94240*/  LDL.LU.64 R26, [R1+0x1d70] ;  /* 0x001d7000011a7983 */ /* 0x000ee80000300a00 */
[----:B0-----:R-:W3:Y:S01]  /*94250*/  LDL.LU.64 R20, [R1+0x1d68] ;  /* 0x001d680001147983 */ /* 0x001ee20000300a00 */
[----:B------:R-:W-:-:S03]  /*94260*/  PRMT R0, R7, 0x7772, RZ ;  /* 0x0000777207007816 */ /* 0x000fc600000000ff */
[----:B----4-:R0:W-:Y:S04]  /*94270*/  @P6 STG.E.U8 desc[UR40][R16.64], R2 ;  /* 0x0000000210006986 */ /* 0x0101e8000c101128 */
[----:B------:R1:W-:Y:S01]  /*94280*/  @P3 STG.E.U8 desc[UR40][R18.64], R0 ;  /* 0x0000000012003986 */ /* 0x0003e2000c101128 */
[----:B0-----:R-:W-:-:S03]  /*94290*/  PRMT R2, R7, 0x7773, RZ ;  /* 0x0000777307027816 */ /* 0x001fc600000000ff */
[----:B------:R-:W4:Y:S04]  /*942a0*/  LDL.LU R16, [R1+0x3a4] ;  /* 0x0003a40001107983 */ /* 0x000f280000300800 */
[----:B------:R-:W3:Y:S04]  /*942b0*/  LDL.LU.64 R6, [R1+0x1d80] ;  /* 0x001d800001067983 */ /* 0x000ee80000300a00 */
[----:B-1----:R-:W3:Y:S04]  /*942c0*/  LDL.LU.64 R18, [R1+0x1d78] ;  /* 0x001d780001127983 */ /* 0x002ee80000300a00 */
[----:B--2---:R0:W-:Y:S04]  /*942d0*/  @P5 STG.E.U8 desc[UR40][R22.64], R2 ;  /* 0x0000000216005986 */ /* 0x0041e8000c101128 */
[----:B0-----:R-:W2:Y:S01]  /*942e0*/  LDL.LU.64 R22, [R1+0x24f8] ;  /* 0x0024f80001167983 */ /* 0x001ea20000300a00 */
[----:B------:R-:W-:-:S02]  /*942f0*/  ISETP.LT.AND P6, PT, R12, UR9, !P2 ;  /* 0x000000090c007c0c */ /* 0x000fc4000d7c1270 */
[----:B------:R-:W-:Y:S01]  /*94300*/  ISETP.LT.AND P4, PT, R14, UR11, !P2 ;  /* 0x0000000b0e007c0c */ /* 0x000fe2000d781270 */
[----:B------:R-:W0:Y:S01]  /*94310*/  LDCU UR9, c[0x0][0x398] ;  /* 0x00007300ff0977ac */ /* 0x000e220008000800 */
[----:B------:R-:W1:Y:S01]  /*94320*/  LDCU UR11, c[0x0][0x398] ;  /* 0x00007300ff0b77ac */ /* 0x000e620008000800 */
[----:B------:R-:W-:Y:S01]  /*94330*/  ISETP.LT.AND P5, PT, R8, UR17, !P2 ;  /* 0x0000001108007c0c */ /* 0x000fe2000d7a1270 */
[----:B------:R-:W0:Y:S01]  /*94340*/  LDCU UR17, c[0x0][0x398] ;  /* 0x00007300ff1177ac */ /* 0x000e220008000800 */
[C---:B--2---:R-:W-:Y:S02]  /*94350*/  PRMT R0, R22.reuse, 0x7770, RZ ;  /* 0x0000777016007816 */ /* 0x044fe400000000ff */
[----:B------:R-:W-:Y:S02]  /*94360*/  ISETP.LT.AND P3, PT, R23, UR15, !P2 ;  /* 0x0000000f17007c0c */ /* 0x000fe4000d761270 */
[C---:B------:R-:W-:Y:S02]  /*94370*/  PRMT R2, R22.reuse, 0x7771, RZ ;  /* 0x0000777116027816 */ /* 0x040fe400000000ff */
[----:B------:R-:W-:Y:S01]  /*94380*/  PRMT R3, R22, 0x7773, RZ ;  /* 0x0000777316037816 */ /* 0x000fe200000000ff */
[----:B------:R-:W2:Y:S01]  /*94390*/  LDCU UR15, c[0x0][0x398] ;  /* 0x00007300ff0f77ac */ /* 0x000ea20008000800 */
[----:B---3--:R3:W-:Y:S04]  /*943a0*/  @P6 STG.E.U8 desc[UR40][R4.64], R0 ;  /* 0x0000000004006986 */ /* 0x0087e8000c101128 */
[----:B------:R0:W-:Y:S01]  /*943b0*/  @P4 STG.E.U8 desc[UR40][R28.64], R2 ;  /* 0x000000021c004986 */ /* 0x0001e2000c101128 */
[----:B------:R-:W-:-:S02]  /*943c0*/  ISETP.LT.AND P4, PT, R9, UR5, !P2 ;  /* 0x0000000509007c0c */ /* 0x000fc4000d781270 */
[----:B------:R-:W-:Y:S01]  /*943d0*/  ISETP.LT.AND P6, PT, R10, UR19, !P2 ;  /* 0x000000130a007c0c */ /* 0x000fe2000d7c1270 */
[----:B------:R-:W1:Y:S01]  /*943e0*/  LDCU UR5, c[0x0][0x398] ;  /* 0x00007300ff0577ac */ /* 0x000e620008000800 */
[----:B---3--:R-:W-:Y:S01]  /*943f0*/  VIADD R0, R24, 0x64 ;  /* 0x0000006418007836 */ /* 0x008fe20000000000 */
[----:B0-----:R-:W-:Y:S01]  /*94400*/  PRMT R2, R22, 0x7772, RZ ;  /* 0x0000777216027816 */ /* 0x001fe200000000ff */
[----:B------:R-:W3:Y:S04]  /*94410*/  LDL.LU.64 R4, [R1+0x448] ;  /* 0x0004480001047983 */ /* 0x000ee80000300a00 */
[----:B------:R-:W2:Y:S04]  /*94420*/  LDL.LU R17, [R1+0x388] ;  /* 0x0003880001117983 */ /* 0x000ea80000300800 */
[----:B------:R-:W2:Y:S04]  /*94430*/  LDL.LU.64 R28, [R1+0x1d90] ;  /* 0x001d9000011c7983 */ /* 0x000ea80000300a00 */
[----:B------:R0:W-:Y:S01]  /*94440*/  @P3 STG.E.U8 desc[UR40][R26.64], R2 ;  /* 0x000000021a003986 */ /* 0x0001e2000c101128 */
[----:B------:R-:W-:-:S02]  /*94450*/  ISETP.GE.AND P3, PT, R0, UR53, PT ;  /* 0x0000003500007c0c */ /* 0x000fc4000bf66270 */
[----:B----4-:R-:W-:Y:S01]  /*94460*/  PRMT R0, R16, 0x7770, RZ ;  /* 0x0000777010007816 */ /* 0x010fe200000000ff */
[----:B------:R4:W-:Y:S01]  /*94470*/  @P5 STG.E.U8 desc[UR40][R20.64], R3 ;  /* 0x0000000314005986 */ /* 0x0009e2000c101128 */
[----:B------:R-:W-:-:S03]  /*94480*/  ISETP.LT.AND P5, PT, R11, UR7, !P2 ;  /* 0x000000070b007c0c */ /* 0x000fc6000d7a1270 */
[----:B------:R1:W-:Y:S01]  /*94490*/  @P4 STG.E.U8 desc[UR40][R6.64], R0 ;  /* 0x0000000006004986 */ /* 0x0003e2000c101128 */
[----:B0-----:R-:W-:-:S03]  /*944a0*/  PRMT R2, R16, 0x7771, RZ ;  /* 0x0000777110027816 */ /* 0x001fc600000000ff */
[----:B------:R-:W2:Y:S04]  /*944b0*/  LDL.LU.64 R26, [R1+0x1d88] ;  /* 0x001d8800011a7983 */ /* 0x000ea80000300a00 */
[----:B----4-:R-:W4:Y:S01]  /*944c0*/  LDL.LU.64 R20, [R1+0x1da8] ;  /* 0x001da80001147983 */ /* 0x010f220000300a00 */
[----:B------:R-:W0:Y:S03]  /*944d0*/  LDCU UR7, c[0x0][0x398] ;  /* 0x00007300ff0777ac */ /* 0x000e260008000800 */
[----:B------:R0:W-:Y:S01]  /*944e0*/  @P6 STG.E.U8 desc[UR40][R18.64], R2 ;  /* 0x0000000212006986 */ /* 0x0001e2000c101128 */
[----:B------:R-:W-:Y:S02]  /*944f0*/  ISETP.LT.AND P2, PT, R13, UR9, !P2 ;  /* 0x000000090d007c0c */ /* 0x000fe4000d741270 */
[----:B-1----:R-:W-:-:S02]  /*94500*/  ISETP.LT.AND P6, PT, R12, UR11, !P3 ;  /* 0x0000000b0c007c0c */ /* 0x002fc4000dfc1270 */
[----:B------:R-:W-:Y:S02]  /*94510*/  PRMT R0, R16, 0x7772, RZ ;  /* 0x0000777210007816 */ /* 0x000fe400000000ff */
[----:B------:R-:W-:Y:S01]  /*94520*/  ISETP.LT.AND P4, PT, R14, UR13, !P3 ;  /* 0x0000000d0e007c0c */ /* 0x000fe2000df81270 */
[----:B------:R-:W1:Y:S01]  /*94530*/  LDCU UR9, c[0x0][0x398] ;  /* 0x00007300ff0977ac */ /* 0x000e620008000800 */
[----:B------:R-:W1:Y:S01]  /*94540*/  LDCU UR11, c[0x0][0x398] ;  /* 0x00007300ff0b77ac */ /* 0x000e620008000800 */
[----:B------:R-:W1:Y:S01]  /*94550*/  LDCU UR13, c[0x0][0x398] ;  /* 0x00007300ff0d77ac */ /* 0x000e620008000800 */
[----:B0-----:R-:W2:Y:S04]  /*94560*/  LDL.LU.64 R18, [R1+0x1da0] ;  /* 0x001da00001127983 */ /* 0x001ea80000300a00 */
[----:B------:R-:W2:Y:S04]  /*94570*/  LDL.LU R7, [R1+0x378] ;  /* 0x0003780001077983 */ /* 0x000ea80000300800 */
[----:B------:R0:W-:Y:S04]  /*94580*/  STL.64 [R1+0x24f0], R12 ;  /* 0x0024f00c01007387 */ /* 0x0001e80000100a00 */
[----:B0-----:R-:W2:Y:S04]  /*94590*/  LDL.LU.64 R12, [R1+0x1d98] ;  /* 0x001d9800010c7983 */ /* 0x001ea80000300a00 */
[----:B------:R-:W-:Y:S01]  /*945a0*/  STL [R1+0x24e8], R14 ;  /* 0x0024e80e01007387 */ /* 0x000fe20000100800 */
[----:B------:R-:W-:-:S03]  /*945b0*/  PRMT R2, R16, 0x7773, RZ ;  /* 0x0000777310027816 */ /* 0x000fc600000000ff */
[----:B--2---:R0:W-:Y:S04]  /*945c0*/  @P5 STG.E.U8 desc[UR40][R12.64], R0 ;  /* 0x000000000c005986 */ /* 0x0041e8000c101128 */
[----:B0-----:R-:W2:Y:S04]  /*945d0*/  LDL.LU.64 R12, [R1+0x1db0] ;  /* 0x001db000010c7983 */ /* 0x001ea80000300a00 */
[----:B---3--:R0:W-:Y:S01]  /*945e0*/  @P2 STG.E.U8 desc[UR40][R4.64], R2 ;  /* 0x0000000204002986 */ /* 0x0081e2000c101128 */
[----:B------:R-:W-:Y:S02]  /*945f0*/  ISETP.LT.AND P5, PT, R23, UR15, !P3 ;  /* 0x0000000f17007c0c */ /* 0x000fe4000dfa1270 */
[----:B------:R-:W-:-:S02]  /*94600*/  PRMT R0, R17, 0x7770, RZ ;  /* 0x0000777011007816 */ /* 0x000fc400000000ff */
[----:B------:R-:W-:Y:S01]  /*94610*/  ISETP.LT.AND P2, PT, R8, UR17, !P3 ;  /* 0x0000001108007c0c */ /* 0x000fe2000df41270 */
[----:B------:R-:W3:Y:S04]  /*94620*/  LDL.LU.64 R14, [R1+0x1dc0] ;  /* 0x001dc000010e7983 */ /* 0x000ee80000300a00 */
[----:B------:R1:W-:Y:S01]  /*94630*/  @P6 STG.E.U8 desc[UR40][R28.64], R0 ;  /* 0x000000001c006986 */ /* 0x0003e2000c101128 */
[----:B------:R-:W2:Y:S01]  /*94640*/  LDCU UR15, c[0x0][0x398] ;  /* 0x00007300ff0f77ac */ /* 0x000ea20008000800 */
[----:B------:R-:W2:Y:S01]  /*94650*/  LDCU UR17, c[0x0][0x398] ;  /* 0x00007300ff1177ac */ /* 0x000ea20008000800 */
[----:B0-----:R-:W-:-:S05]  /*94660*/  PRMT R2, R17, 0x7771, RZ ;  /* 0x0000777111027816 */ /* 0x001fca00000000ff */
[----:B------:R0:W-:Y:S01]  /*94670*/  @P4 STG.E.U8 desc[UR40][R26.64], R2 ;  /* 0x000000021a004986 */ /* 0x0001e2000c101128 */
[----:B------:R-:W-:Y:S02]  /*94680*/  ISETP.LT.AND P4, PT, R9, UR5, !P3 ;  /* 0x0000000509007c0c */ /* 0x000fe4000df81270 */
[----:B-1----:R-:W-:Y:S01]  /*94690*/  PRMT R0, R17, 0x7772, RZ ;  /* 0x0000777211007816 */ /* 0x002fe200000000ff */
[----:B------:R-:W3:Y:S04]  /*946a0*/  LDL.LU.64 R28, [R1+0x1db8] ;  /* 0x001db800011c7983 */ /* 0x000ee80000300a00 */
[----:B------:R-:W3:Y:S01]  /*946b0*/  LDL.LU R16, [R1+0x58] ;  /* 0x0000580001107983 */ /* 0x000ee20000300800 */
[----:B------:R-:W-:Y:S01]  /*946c0*/  ISETP.LT.AND P6, PT, R11, UR9, !P3 ;  /* 0x000000090b007c0c */ /* 0x000fe2000dfc1270 */
[----:B------:R-:W1:Y:S02]  /*946d0*/  LDCU UR5, c[0x0][0x398] ;  /* 0x00007300ff0577ac */ /* 0x000e640008000800 */
[----:B----4-:R4:W-:Y:S01]  /*946e0*/  @P5 STG.E.U8 desc[UR40][R20.64], R0 ;  /* 0x0000000014005986 */ /* 0x0109e2000c101128 */
[----:B0-----:R-:W-:-:S03]  /*946f0*/  PRMT R2, R17, 0x7773, RZ ;  /* 0x0000777311027816 */ /* 0x001fc600000000ff */
[----:B------:R-:W3:Y:S01]  /*94700*/  LDL.LU.64 R26, [R1+0x1dd0] ;  /* 0x001dd000011a7983 */ /* 0x000ee20000300a00 */
[----:B------:R-:W0:Y:S03]  /*94710*/  LDCU UR9, c[0x0][0x398] ;  /* 0x00007300ff0977ac */ /* 0x000e260008000800 */
[----:B------:R1:W-:Y:S04]  /*94720*/  @P2 STG.E.U8 desc[UR40][R18.64], R2 ;  /* 0x0000000212002986 */ /* 0x0003e8000c101128 */
[----:B----4-:R-:W4:Y:S04]  /*94730*/  LDL.LU.64 R20, [R1+0x1dc8] ;  /* 0x001dc80001147983 */ /* 0x010f280000300a00 */
[----:B------:R-:W4:Y:S01]  /*94740*/  LDL.LU.64 R4, [R1+0x1de0] ;  /* 0x001de00001047983 */ /* 0x000f220000300a00 */
[----:B-1----:R-:W-:-:S03]  /*94750*/  PRMT R2, R7, 0x7770, RZ ;  /* 0x0000777007027816 */ /* 0x002fc600000000ff */
[----:B------:R-:W4:Y:S04]  /*94760*/  LDL.LU.64 R18, [R1+0x1dd8] ;  /* 0x001dd80001127983 */ /* 0x000f280000300a00 */
[----:B--2---:R1:W-:Y:S04]  /*94770*/  @P4 STG.E.U8 desc[UR40][R12.64], R2 ;  /* 0x000000020c004986 */ /* 0x0043e8000c101128 */
[----:B-1----:R-:W2:Y:S01]  /*94780*/  LDL.LU.64 R12, [R1+0x24f0] ;  /* 0x0024f000010c7983 */ /* 0x002ea20000300a00 */
[----:B------:R-:W-:Y:S01]  /*94790*/  VIADD R0, R24, 0x65 ;  /* 0x0000006518007836 */ /* 0x000fe20000000000 */
[----:B------:R-:W-:-:S02]  /*947a0*/  ISETP.LT.AND P5, PT, R10, UR7, !P3 ;  /* 0x000000070a007c0c */ /* 0x000fc4000dfa1270 */
[C---:B------:R-:W-:Y:S01]  /*947b0*/  PRMT R2, R7.reuse, 0x7772, RZ ;  /* 0x0000777207027816 */ /* 0x040fe200000000ff */
[----:B------:R-:W1:Y:S01]  /*947c0*/  LDCU UR7, c[0x0][0x398] ;  /* 0x00007300ff0777ac */ /* 0x000e620008000800 */
[----:B------:R-:W-:Y:S02]  /*947d0*/  ISETP.GE.AND P2, PT, R0, UR14, PT ;  /* 0x0000000e00007c0c */ /* 0x000fe4000bf46270 */
[----:B------:R-:W-:Y:S01]  /*947e0*/  PRMT R0, R7, 0x7771, RZ ;  /* 0x0000777107007816 */ /* 0x000fe200000000ff */
[----:B------:R-:W0:Y:S01]  /*947f0*/  LDCU UR14, c[0x0][0x398] ;  /* 0x00007300ff0e77ac */ /* 0x000e220008000800 */
[----:B---3--:R-:W-:-:S05]  /*94800*/  PRMT R3, R16, 0x7770, RZ ;  /* 0x0000777010037816 */ /* 0x008fca00000000ff */
[----:B------:R3:W-:Y:S04]  /*94810*/  @P5 STG.E.U8 desc[UR40][R14.64], R0 ;  /* 0x000000000e005986 */ /* 0x0007e8000c101128 */
[----:B------:R0:W-:Y:S04]  /*94820*/  @P6 STG.E.U8 desc[UR40][R28.64], R2 ;  /* 0x000000021c006986 */ /* 0x0001e8000c101128 */
[----:B---3--:R-:W3:Y:S01]  /*94830*/  LDL.LU R14, [R1+0x24e8] ;  /* 0x0024e800010e7983 */ /* 0x008ee20000300800 */
[----:B0-----:R-:W-:-:S03]  /*94840*/  PRMT R2, R7, 0x7773, RZ ;  /* 0x0000777307027816 */ /* 0x001fc600000000ff */
[----:B------:R-:W3:Y:S04]  /*94850*/  LDL.LU R22, [R1+0x38c] ;  /* 0x00038c0001167983 */ /* 0x000ee80000300800 */
[----:B------:R-:W-:Y:S04]  /*94860*/  STL [R1+0x24dc], R24 ;  /* 0x0024dc1801007387 */ /* 0x000fe80000100800 */
[----:B------:R-:W3:Y:S04]  /*94870*/  LDL.LU.64 R28, [R1+0x1de8] ;  /* 0x001de800011c7983 */ /* 0x000ee80000300a00 */
[----:B------:R-:W3:Y:S01]  /*94880*/  LDL.LU R7, [R1+0x3a8] ;  /* 0x0003a80001077983 */ /* 0x000ee20000300800 */
[----:B------:R-:W-:Y:S01]  /*94890*/  VIADD R0, R24, 0x66 ;  /* 0x0000006618007836 */ /* 0x000fe20000000000 */
[----:B--2---:R-:W-:-:S02]  /*948a0*/  ISETP.LT.AND P3, PT, R13, UR11, !P3 ;  /* 0x0000000b0d007c0c */ /* 0x004fc4000df61270 */
[----:B------:R-:W-:Y:S02]  /*948b0*/  ISETP.LT.AND P4, PT, R12, UR13, !P2 ;  /* 0x0000000d0c007c0c */ /* 0x000fe4000d781270 */
[----:B------:R-:W-:Y:S01]  /*948c0*/  ISETP.LT.AND P6, PT, R23, UR17, !P2 ;  /* 0x0000001117007c0c */ /* 0x000fe2000d7c1270 */
[----:B------:R-:W0:Y:S01]  /*948d0*/  LDCU UR11, c[0x0][0x398] ;  /* 0x00007300ff0b77ac */ /* 0x000e220008000800 */
[----:B------:R-:W2:Y:S01]  /*948e0*/  LDCU UR13, c[0x0][0x398] ;  /* 0x00007300ff0d77ac */ /* 0x000ea20008000800 */
[----:B------:R-:W0:Y:S06]  /*948f0*/  LDCU UR17, c[0x0][0x398] ;  /* 0x00007300ff1177ac */ /* 0x000e2c0008000800 */
[----:B------:R0:W-:Y:S04]  /*94900*/  @P3 STG.E.U8 desc[UR40][R26.64], R2 ;  /* 0x000000021a003986 */ /* 0x0001e8000c101128 */
[----:B----4-:R4:W-:Y:S04]  /*94910*/  @P4 STG.E.U8 desc[UR40][R20.64], R3 ;  /* 0x0000000314004986 */ /* 0x0109e8000c101128 */
[----:B0-----:R-:W2:Y:S04]  /*94920*/  LDL.LU.64 R26, [R1+0x1e00] ;  /* 0x001e0000011a7983 */ /* 0x001ea80000300a00 */
[----:B----4-:R-:W4:Y:S04]  /*94930*/  LDL.LU.64 R20, [R1+0x1df8] ;  /* 0x001df80001147983 */ /* 0x010f280000300a00 */
[----:B------:R-:W2:Y:S01]  /*94940*/  LDL.LU.64 R24, [R1+0x1e18] ;  /* 0x001e180001187983 */ /* 0x000ea20000300a00 */
[----:B---3--:R-:W-:-:S02]  /*94950*/  ISETP.LT.AND P5, PT, R14, UR15, !P2 ;  /* 0x0000000f0e007c0c */ /* 0x008fc4000d7a1270 */
[----:B------:R-:W-:Y:S02]  /*94960*/  ISETP.GE.AND P3, PT, R0, UR52, PT ;  /* 0x0000003400007c0c */ /* 0x000fe4000bf66270 */
[----:B------:R-:W-:Y:S02]  /*94970*/  ISETP.LT.AND P4, PT, R8, UR5, !P2 ;  /* 0x0000000508007c0c */ /* 0x000fe4000d781270 */
[C---:B------:R-:W-:Y:S02]  /*94980*/  PRMT R0, R16.reuse, 0x7771, RZ ;  /* 0x0000777110007816 */ /* 0x040fe400000000ff */
[----:B------:R-:W-:Y:S02]  /*94990*/  PRMT R2, R16, 0x7772, RZ ;  /* 0x0000777210027816 */ /* 0x000fe400000000ff */
[----:B------:R-:W-:Y:S02]  /*949a0*/  PRMT R6, R7, 0x7771, RZ ;  /* 0x0000777107067816 */ /* 0x000fe400000000ff */
[----:B------:R-:W-:Y:S01]  /*949b0*/  PRMT R3, R22, 0x7772, RZ ;  /* 0x0000777216037816 */ /* 0x000fe200000000ff */
[----:B------:R-:W0:Y:S01]  /*949c0*/  LDCU UR15, c[0x0][0x398] ;  /* 0x00007300ff0f77ac */ /* 0x000e220008000800 */
[----:B------:R-:W3:Y:S01]  /*949d0*/  LDCU UR5, c[0x0][0x398] ;  /* 0x00007300ff0577ac */ /* 0x000ee20008000800 */
[----:B------:R0:W-:Y:S04]  /*949e0*/  @P5 STG.E.U8 desc[UR40][R4.64], R0 ;  /* 0x0000000004005986 */ /* 0x0001e8000c101128 */
[----:B------:R0:W-:Y:S01]  /*949f0*/  @P6 STG.E.U8 desc[UR40][R18.64], R2 ;  /* 0x0000000212006986 */ /* 0x0001e2000c101128 */
[----:B-1----:R-:W-:-:S03]  /*94a00*/  ISETP.LT.AND P6, PT, R9, UR7, !P2 ;  /* 0x0000000709007c0c */ /* 0x002fc6000d7c1270 */
[----:B--2---:R1:W-:Y:S01]  /*94a10*/  STL.64 [R1+0x24e0], R24 ;  /* 0x0024e01801007387 */ /* 0x0043e20000100a00 */
[----:B0-----:R-:W-:Y:S02]  /*94a20*/  PRMT R4, R16, 0x7773, RZ ;  /* 0x0000777310047816 */ /* 0x001fe400000000ff */
[----:B------:R-:W-:Y:S02]  /*94a30*/  ISETP.LT.AND P5, PT, R10, UR9, !P2 ;  /* 0x000000090a007c0c */ /* 0x000fe4000d7a1270 */
[C---:B------:R-:W-:Y:S02]  /*94a40*/  PRMT R2, R22.reuse, 0x7770, RZ ;  /* 0x0000777016027816 */ /* 0x040fe400000000ff */
[C---:B------:R-:W-:Y:S02]  /*94a50*/  PRMT R0, R22.reuse, 0x7771, RZ ;  /* 0x0000777116007816 */ /* 0x040fe400000000ff */
[----:B------:R-:W-:Y:S01]  /*94a60*/  PRMT R5, R22, 0x7773, RZ ;  /* 0x0000777316057816 */ /* 0x000fe200000000ff */
[----:B------:R-:W0:Y:S01]  /*94a70*/  LDCU UR7, c[0x0][0x398] ;  /* 0x00007300ff0777ac */ /* 0x000e220008000800 */
[----:B-1----:R-:W2:Y:S04]  /*94a80*/  LDL.LU.64 R24, [R1+0x1e20] ;  /* 0x001e200001187983 */ /* 0x002ea80000300a00 */
[----:B------:R1:W-:Y:S01]  /*94a90*/  @P4 STG.E.U8 desc[UR40][R28.64], R4 ;  /* 0x000000041c004986 */ /* 0x0003e2000c101128 */
[----:B------:R-:W-:-:S03]  /*94aa0*/  ISETP.LT.AND P4, PT, R11, UR14, !P2 ;  /* 0x0000000e0b007c0c */ /* 0x000fc6000d781270 */
[----:B------:R-:W3:Y:S04]  /*94ab0*/  LDL.LU.64 R18, [R1+0x1df0] ;  /* 0x001df00001127983 */ /* 0x000ee80000300a00 */
[----:B------:R-:W3:Y:S01]  /*94ac0*/  LDL.LU.64 R16, [R1+0x450] ;  /* 0x0004500001107983 */ /* 0x000ee20000300a00 */
[----:B------:R-:W0:Y:S01]  /*94ad0*/  LDCU UR9, c[0x0][0x398] ;  /* 0x00007300ff0977ac */ /* 0x000e220008000800 */
[----:B------:R-:W0:Y:S01]  /*94ae0*/  LDCU UR14, c[0x0][0x398] ;  /* 0x00007300ff0e77ac */ /* 0x000e220008000800 */
[C---:B-1----:R-:W-:Y:S01]  /*94af0*/  PRMT R4, R7.reuse, 0x7770, RZ ;  /* 0x0000777007047816 */ /* 0x042fe200000000ff */
[----:B------:R-:W3:Y:S04]  /*94b00*/  LDL.LU.64 R28, [R1+0x1e08] ;  /* 0x001e0800011c7983 */ /* 0x000ee80000300a00 */
[----:B------:R-:W3:Y:S04]  /*94b10*/  LDL.LU R22, [R1+0x37c] ;  /* 0x00037c0001167983 */ /* 0x000ee80000300800 */
[----:B------:R1:W-:Y:S04]  /*94b20*/  @P6 STG.E.U8 desc[UR40][R26.64], R4 ;  /* 0x000000041a006986 */ /* 0x0003e8000c101128 */
[----:B----4-:R4:W-:Y:S01]  /*94b30*/  @P5 STG.E.U8 desc[UR40][R20.64], R6 ;  /* 0x0000000614005986 */ /* 0x0109e2000c101128 */
[----:B-1----:R-:W-:-:S03]  /*94b40*/  PRMT R4, R7, 0x7772, RZ ;  /* 0x0000777207047816 */ /* 0x002fc600000000ff */
[----:B------:R-:W3:Y:S04]  /*94b50*/  LDL.LU.64 R26, [R1+0x1e30] ;  /* 0x001e3000011a7983 */ /* 0x000ee80000300a00 */
[----:B----4-:R-:W4:Y:S04]  /*94b60*/  LDL.LU.64 R20, [R1+0x1e28] ;  /* 0x001e280001147983 */ /* 0x010f280000300a00 */
[----:B--2---:R1:W-:Y:S04]  /*94b70*/  @P4 STG.E.U8 desc[UR40][R24.64], R4 ;  /* 0x0000000418004986 */ /* 0x0043e8000c101128 */
[----:B-1----:R-:W2:Y:S01]  /*94b80*/  LDL.LU.64 R24, [R1+0x24e0] ;  /* 0x0024e00001187983 */ /* 0x002ea20000300a00 */
[----:B------:R-:W-:-:S02]  /*94b90*/  ISETP.LT.AND P2, PT, R13, UR11, !P2 ;  /* 0x0000000b0d007c0c */ /* 0x000fc4000d741270 */
[----:B------:R-:W-:Y:S02]  /*94ba0*/  PRMT R6, R7, 0x7773, RZ ;  /* 0x0000777307067816 */ /* 0x000fe400000000ff */
[----:B------:R-:W-:Y:S02]  /*94bb0*/  ISETP.LT.AND P5, PT, R12, UR13, !P3 ;  /* 0x0000000d0c007c0c */ /* 0x000fe4000dfa1270 */
[----:B------:R-:W-:Y:S02]  /*94bc0*/  ISETP.LT.AND P6, PT, R14, UR15, !P3 ;  /* 0x0000000f0e007c0c */ /* 0x000fe4000dfc1270 */
[----:B------:R-:W-:Y:S01]  /*94bd0*/  ISETP.LT.AND P4, PT, R23, UR17, !P3 ;  /* 0x0000001117007c0c */ /* 0x000fe2000df81270 */
[----:B------:R-:W1:Y:S01]  /*94be0*/  LDCU UR11, c[0x0][0x398] ;  /* 0x00007300ff0b77ac */ /* 0x000e620008000800 */
[----:B------:R-:W0:Y:S01]  /*94bf0*/  LDCU UR13, c[0x0][0x398] ;  /* 0x00007300ff0d77ac */ /* 0x000e220008000800 */
[----:B------:R-:W0:Y:S01]  /*94c00*/  LDCU UR15, c[0x0][0x398] ;  /* 0x00007300ff0f77ac */ /* 0x000e220008000800 */
[----:B------:R-:W0:Y:S01]  /*94c10*/  LDCU UR17, c[0x0][0x398] ;  /* 0x00007300ff1177ac */ /* 0x000e220008000800 */
[----:B--2---:R2:W-:Y:S04]  /*94c20*/  @P2 STG.E.U8 desc[UR40][R24.64], R6 ;  /* 0x0000000618002986 */ /* 0x0045e8000c101128 */
[----:B--2---:R-:W2:Y:S04]  /*94c30*/  LDL.LU R24, [R1+0x24dc] ;  /* 0x0024dc0001187983 */ /* 0x004ea80000300800 */
[----:B------:R-:W2:Y:S04]  /*94c40*/  LDL.LU.64 R6, [R1+0x1e10] ;  /* 0x001e100001067983 */ /* 0x000ea80000300a00 */
[----:B---3--:R-:W-:Y:S04]  /*94c50*/  @P5 STG.E.U8 desc[UR40][R18.64], R2 ;  /* 0x0000000212005986 */ /* 0x008fe8000c101128 */
[----:B------:R3:W-:Y:S04]  /*94c60*/  @P6 STG.E.U8 desc[UR40][R16.64], R0 ;  /* 0x0000000010006986 */ /* 0x0007e8000c101128 */
[----:B---3--:R-:W3:Y:S01]  /*94c70*/  LDL.LU.64 R16, [R1+0x1e48] ;  /* 0x001e480001107983 */ /* 0x008ee20000300a00 */
[----:B------:R-:W-:-:S03]  /*94c80*/  ISETP.LT.AND P2, PT, R8, UR5, !P3 ;  /* 0x0000000508007c0c */ /* 0x000fc6000df41270 */
[----:B------:R-:W3:Y:S01]  /*94c90*/  LDL.LU R18, [R1+0x5c] ;  /* 0x00005c0001127983 */ /* 0x000ee20000300800 */
[----:B0-----:R-:W-:Y:S02]  /*94ca0*/  ISETP.LT.AND P5, PT, R9, UR7, !P3 ;  /* 0x0000000709007c0c */ /* 0x001fe4000dfa1270 */
[----:B------:R-:W-:Y:S02]  /*94cb0*/  ISETP.LT.AND P6, PT, R10, UR9, !P3 ;  /* 0x000000090a007c0c */ /* 0x000fe4000dfc1270 */
[----:B------:R-:W-:Y:S01]  /*94cc0*/  PRMT R2, R22, 0x7771, RZ ;  /* 0x0000777116027816 */ /* 0x000fe200000000ff */
[----:B------:R-:W0:Y:S01]  /*94cd0*/  LDCU UR5, c[0x0][0x398] ;  /* 0x00007300ff0577ac */ /* 0x000e220008000800 */
[----:B------:R-:W0:Y:S01]  /*94ce0*/  LDCU UR7, c[0x0][0x398] ;  /* 0x00007300ff0777ac */ /* 0x000e220008000800 */
[----:B------:R-:W0:Y:S01]  /*94cf0*/  LDCU UR9, c[0x0][0x398] ;  /* 0x00007300ff0977ac */ /* 0x000e220008000800 */
[----:B--2---:R2:W-:Y:S04]  /*94d00*/  @P4 STG.E.U8 desc[UR40][R6.64], R3 ;  /* 0x0000000306004986 */ /* 0x0045e8000c101128 */
[----:B------:R0:W-:Y:S01]  /*94d10*/  @P2 STG.E.U8 desc[UR40][R28.64], R5 ;  /* 0x000000051c002986 */ /* 0x0001e2000c101128 */
[----:B------:R-:W-:-:S03]  /*94d20*/  VIADD R0, R24, 0x67 ;  /* 0x0000006718007836 */ /* 0x000fc60000000000 */
[----:B--2---:R-:W2:Y:S04]  /*94d30*/  LDL.LU.64 R6, [R1+0x1e38] ;  /* 0x001e380001067983 */ /* 0x004ea80000300a00 */
[----:B0-----:R-:W2:Y:S01]  /*94d40*/  LDL.LU.64 R4, [R1+0x1e40] ;  /* 0x001e400001047983 */ /* 0x001ea20000300a00 */
[----:B------:R-:W-:Y:S02]  /*94d50*/  ISETP.GE.AND P4, PT, R0, UR51, PT ;  /* 0x0000003300007c0c */ /* 0x000fe4000bf86270 */
[----:B------:R-:W-:Y:S01]  /*94d60*/  PRMT R0, R22, 0x7770, RZ ;  /* 0x0000777016007816 */ /* 0x000fe200000000ff */
[----:B------:R-:W2:Y:S01]  /*94d70*/  LDL.LU.64 R28, [R1+0x1e60] ;  /* 0x001e6000011c7983 */ /* 0x000ea20000300a00 */
[----:B-1----:R-:W-:-:S03]  /*94d80*/  ISETP.LT.AND P2, PT, R11, UR11, !P3 ;  /* 0x0000000b0b007c0c */ /* 0x002fc6000df41270 */
[----:B------:R0:W-:Y:S04]  /*94d90*/  @P5 STG.E.U8 desc[UR40][R26.64], R0 ;  /* 0x000000001a005986 */ /* 0x0001e8000c101128 */
[----:B----4-:R1:W-:Y:S01]  /*94da0*/  @P6 STG.E.U8 desc[UR40][R20.64], R2 ;  /* 0x0000000214006986 */ /* 0x0103e2000c101128 */
[----:B---3--:R-:W-:Y:S01]  /*94db0*/  PRMT R3, R18, 0x7773, RZ ;  /* 0x0000777312037816 */ /* 0x008fe200000000ff */
[----:B------:R-:W3:Y:S02]  /*94dc0*/  LDCU UR11, c[0x0][0x398] ;  /* 0x00007300ff0b77ac */ /* 0x000ee40008000800 */
[----:B0-----:R-:W4:Y:S04]  /*94dd0*/  LDL.LU.64 R26, [R1+0x1e58] ;  /* 0x001e5800011a7983 */ /* 0x001f280000300a00 */
[----:B-1----:R-:W3:Y:S04]  /*94de0*/  LDL.LU.64 R20, [R1+0x1e50] ;  /* 0x001e500001147983 */ /* 0x002ee80000300a00 */
[----:B------:R-:W3:Y:S01]  /*94df0*/  LDL.LU R19, [R1+0x3ac] ;  /* 0x0003ac0001137983 */ /* 0x000ee20000300800 */
[----:B------:R-:W-:Y:S01]  /*94e00*/  PRMT R2, R22, 0x7772, RZ ;  /* 0x0000777216027816 */ /* 0x000fe200000000ff */
[----:B------:R-:W-:-:S02]  /*94e10*/  VIADD R0, R24, 0x68 ;  /* 0x0000006818007836 */ /* 0x000fc40000000000 */
[----:B------:R0:W-:Y:S04]  /*94e20*/  STL [R1+0x24d8], R24 ;  /* 0x0024d81801007387 */ /* 0x0001e80000100800 */
[----:B------:R1:W-:Y:S04]  /*94e30*/  @P2 STG.E.U8 desc[UR40][R16.64], R2 ;  /* 0x0000000210002986 */ /* 0x0003e8000c101128 */
[----:B0-----:R-:W3:Y:S04]  /*94e40*/  LDL.LU.64 R24, [R1+0x1e88] ;  /* 0x001e880001187983 */ /* 0x001ee80000300a00 */
[----:B-1----:R-:W3:Y:S01]  /*94e50*/  LDL.LU.64 R16, [R1+0x1e80] ;  /* 0x001e800001107983 */ /* 0x002ee20000300a00 */
[----:B------:R-:W-:-:S02]  /*94e60*/  ISETP.LT.AND P3, PT, R13, UR13, !P3 ;  /* 0x0000000d0d007c0c */ /* 0x000fc4000df61270 */
[----:B------:R-:W-:Y:S02]  /*94e70*/  ISETP.LT.AND P6, PT, R12, UR14, !P4 ;  /* 0x0000000e0c007c0c */ /* 0x000fe4000e7c1270 */
[----:B------:R-:W-:Y:S02]  /*94e80*/  ISETP.GE.AND P5, PT, R0, UR10, PT ;  /* 0x0000000a00007c0c */ /* 0x000fe4000bfa6270 */
[----:B------:R-:W-:Y:S02]  /*94e90*/  PRMT R0, R22, 0x7773, RZ ;  /* 0x0000777316007816 */ /* 0x000fe400000000ff */
[----:B------:R-:W-:Y:S02]  /*94ea0*/  ISETP.LT.AND P2, PT, R14, UR15, !P4 ;  /* 0x0000000f0e007c0c */ /* 0x000fe4000e741270 */
[----:B------:R-:W-:Y:S01]  /*94eb0*/  PRMT R2, R18, 0x7770, RZ ;  /* 0x0000777012027816 */ /* 0x000fe200000000ff */
[----:B------:R-:W0:Y:S01]  /*94ec0*/  LDCU UR14, c[0x0][0x398] ;  /* 0x00007300ff0e77ac */ /* 0x000e220008000800 */
[----:B------:R-:W1:Y:S01]  /*94ed0*/  LDCU UR13, c[0x0][0x398] ;  /* 0x00007300ff0d77ac */ /* 0x000e620008000800 */
[----:B------:R-:W0:Y:S01]  /*94ee0*/  LDCU UR10, c[0x0][0x398] ;  /* 0x00007300ff0a77ac */ /* 0x000e220008000800 */
[----:B------:R-:W0:Y:S01]  /*94ef0*/  LDCU UR15, c[0x0][0x398] ;  /* 0x00007300ff0f77ac */ /* 0x000e220008000800 */
[----:B--2---:R2:W-:Y:S01]  /*94f00*/  @P3 STG.E.U8 desc[UR40][R4.64], R0 ;  /* 0x0000000004003986 */ /* 0x0045e2000c101128 */
[----:B------:R-:W-:-:S03]  /*94f10*/  ISETP.LT.AND P3, PT, R23, UR5, !P4 ;  /* 0x0000000517007c0c */ /* 0x000fc6000e761270 */
[----:B------:R0:W-:Y:S01]  /*94f20*/  @P6 STG.E.U8 desc[UR40][R6.64], R2 ;  /* 0x0000000206006986 */ /* 0x0001e2000c101128 */
[----:B------:R-:W-:Y:S01]  /*94f30*/  ISETP.LT.AND P6, PT, R8, UR7, !P4 ;  /* 0x0000000708007c0c */ /* 0x000fe2000e7c1270 */
[----:B------:R-:W1:Y:S01]  /*94f40*/  LDCU UR5, c[0x0][0x398] ;  /* 0x00007300ff0577ac */ /* 0x000e620008000800 */
[----:B------:R-:W1:Y:S01]  /*94f50*/  LDCU UR7, c[0x0][0x398] ;  /* 0x00007300ff0777ac */ /* 0x000e620008000800 */
[C---:B--2---:R-:W-:Y:S02]  /*94f60*/  PRMT R0, R18.reuse, 0x7772, RZ ;  /* 0x0000777212007816 */ /* 0x044fe400000000ff */
[----:B0-----:R-:W-:Y:S01]  /*94f70*/  PRMT R2, R18, 0x7771, RZ ;  /* 0x0000777112027816 */ /* 0x001fe200000000ff */
[----:B------:R-:W2:Y:S04]  /*94f80*/  LDL.LU.64 R6, [R1+0x458] ;  /* 0x0004580001067983 */ /* 0x000ea80000300a00 */
[----:B------:R-:W2:Y:S04]  /*94f90*/  LDL.LU R18, [R1+0x4e0] ;  /* 0x0004e00001127983 */ /* 0x000ea80000300800 */
[----:B------:R0:W-:Y:S01]  /*94fa0*/  @P2 STG.E.U8 desc[UR40][R28.64], R2 ;  /* 0x000000021c002986 */ /* 0x0001e2000c101128 */
[----:B------:R-:W-:-:S03]  /*94fb0*/  ISETP.LT.AND P2, PT, R9, UR9, !P4 ;  /* 0x0000000909007c0c */ /* 0x000fc6000e741270 */
[----:B----4-:R4:W-:Y:S01]  /*94fc0*/  @P3 STG.E.U8 desc[UR40][R26.64], R0 ;  /* 0x000000001a003986 */ /* 0x0109e2000c101128 */
[----:B------:R-:W-:-:S03]  /*94fd0*/  ISETP.LT.AND P3, PT, R10, UR17, !P4 ;  /* 0x000000110a007c0c */ /* 0x000fc6000e761270 */
[----:B---3--:R3:W-:Y:S01]  /*94fe0*/  @P6 STG.E.U8 desc[UR40][R20.64], R3 ;  /* 0x0000000314006986 */ /* 0x0087e2000c101128 */
[C---:B------:R-:W-:Y:S01]  /*94ff0*/  PRMT R4, R19.reuse, 0x7773, RZ ;  /* 0x0000777313047816 */ /* 0x040fe200000000ff */
[----:B------:R-:W1:Y:S01]  /*95000*/  LDCU UR9, c[0x0][0x398] ;  /* 0x00007300ff0977ac */ /* 0x000e620008000800 */
[----:B------:R-:W1:Y:S01]  /*95010*/  LDCU UR17, c[0x0][0x398] ;  /* 0x00007300ff1177ac */ /* 0x000e620008000800 */
[C---:B0-----:R-:W-:Y:S01]  /*95020*/  PRMT R2, R19.reuse, 0x7771, RZ ;  /* 0x0000777113027816 */ /* 0x041fe200000000ff */
[----:B----4-:R-:W4:Y:S04]  /*95030*/  LDL.LU.64 R26, [R1+0x1e98] ;  /* 0x001e9800011a7983 */ /* 0x010f280000300a00 */
[----:B------:R-:W2:Y:S01]  /*95040*/  LDL.LU.64 R28, [R1+0x1e90] ;  /* 0x001e9000011c7983 */ /* 0x000ea20000300a00 */
[----:B---3--:R-:W-:-:S03]  /*95050*/  PRMT R3, R19, 0x7770, RZ ;  /* 0x0000777013037816 */ /* 0x008fc600000000ff */
[----:B------:R-:W3:Y:S04]  /*95060*/  LDL.LU R20, [R1+0x4c0] ;  /* 0x0004c00001147983 */ /* 0x000ee80000300800 */
        /* <DEDUP_REMOVED lines=11> */
[----:B0-----:R-:W3:Y:S01]  /*95120*/  LDL.LU.64 R14, [R1+0x1e70] ;  /* 0x001e7000010e7983 */ /* 0x001ee20000300a00 */
[----:B------:R-:W-:Y:S01]  /*95130*/  ISETP.LT.AND P4, PT, R13, UR13, !P4 ;  /* 0x0000000d0d007c0c */ /* 0x000fe2000e781270 */
[----:B------:R-:W0:Y:S01]  /*95140*/  LDCU UR11, c[0x0][0x398] ;  /* 0x00007300ff0b77ac */ /* 0x000e220008000800 */
[----:B------:R-:W0:Y:S01]  /*95150*/  LDCU UR10, c[0x0][0x398] ;  /* 0x00007300ff0a77ac */ /* 0x000e220008000800 */
[----:B------:R-:W0:Y:S03]  /*95160*/  LDCU UR13, c[0x0][0x398] ;  /* 0x00007300ff0d77ac */ /* 0x000e260008000800 */
[----:B--2---:R-:W-:Y:S07]  /*95170*/  @P6 STG.E.U8 desc[UR40][R2.64], R0 ;  /* 0x0000000002006986 */ /* 0x004fee000c101128 */
[----:B------:R2:W-:Y:S04]  /*95180*/  @P4 STG.E.U8 desc[UR40][R6.64], R4 ;  /* 0x0000000406004986 */ /* 0x0005e8000c101128 */
[----:B--2---:R-:W2:Y:S01]  /*95190*/  LDL.LU.64 R4, [R1+0x1e68] ;  /* 0x001e680001047983 */ /* 0x004ea20000300a00 */
[----:B------:R-:W-:-:S03]  /*951a0*/  PRMT R0, R18, 0x7770, RZ ;  /* 0x0000777012007816 */ /* 0x000fc600000000ff */
[----:B------:R-:W4:Y:S04]  /*951b0*/  LDL.LU.64 R6, [R1+0x1eb8] ;  /* 0x001eb80001067983 */ /* 0x000f280000300a00 */
[----:B---3--:R3:W-:Y:S04]  /*951c0*/  @P3 STG.E.U8 desc[UR40][R14.64], R0 ;  /* 0x000000000e003986 */ /* 0x0087e8000c101128 */
[----:B---3--:R-:W3:Y:S01]  /*951d0*/  LDL.LU.64 R14, [R1+0x1eb0] ;  /* 0x001eb000010e7983 */ /* 0x008ee20000300a00 */
        /* <DEDUP_REMOVED lines=10> */
[----:B----4-:R4:W-:Y:S01]  /*95280*/  @P6 STG.E.U8 desc[UR40][R26.64], R0 ;  /* 0x000000001a006986 */ /* 0x0109e2000c101128 */
[----:B------:R-:W-:Y:S01]  /*95290*/  ISETP.LT.AND P6, PT, R11, UR17, !P5 ;  /* 0x000000110b007c0c */ /* 0x000fe2000efc1270 */
[----:B------:R-:W0:Y:S01]  /*952a0*/  LDCU UR17, c[0x0][0x398] ;  /* 0x00007300ff1177ac */ /* 0x000e220008000800 */
[----:B--2---:R-:W-:Y:S01]  /*952b0*/  PRMT R2, R18, 0x7773, RZ ;  /* 0x0000777312027816 */ /* 0x004fe200000000ff */
[----:B----4-:R-:W-:Y:S01]  /*952c0*/  VIADD R0, R24, 0x69 ;  /* 0x0000006918007836 */ /* 0x010fe20000000000 */
[----:B------:R-:W2:Y:S04]  /*952d0*/  LDL.LU.64 R4, [R1+0x1ec0] ;  /* 0x001ec00001047983 */ /* 0x000ea80000300a00 */
[----:B------:R4:W-:Y:S01]  /*952e0*/  @P4 STG.E.U8 desc[UR40][R28.64], R2 ;  /* 0x000000021c004986 */ /* 0x0009e2000c101128 */
[----:B------:R-:W-:-:S03]  /*952f0*/  ISETP.LT.AND P4, PT, R10, UR9, !P5 ;  /* 0x000000090a007c0c */ /* 0x000fc6000ef81270 */
[----:B------:R-:W2:Y:S01]  /*95300*/  LDL.LU.64 R26, [R1+0x1ea8] ;  /* 0x001ea800011a7983 */ /* 0x000ea20000300a00 */
[----:B------:R-:W-:Y:S02]  /*95310*/  ISETP.GE.AND P2, PT, R0, UR49, PT ;  /* 0x0000003100007c0c */ /* 0x000fe4000bf46270 */
[C---:B------:R-:W-:Y:S01]  /*95320*/  PRMT R0, R20.reuse, 0x7771, RZ ;  /* 0x0000777114007816 */ /* 0x040fe200000000ff */
[----:B------:R-:W0:Y:S01]  /*95330*/  LDCU UR9, c[0x0][0x398] ;  /* 0x00007300ff0977ac */ /* 0x000e220008000800 */
[C---:B----4-:R-:W-:Y:S01]  /*95340*/  PRMT R2, R20.reuse, 0x7770, RZ ;  /* 0x0000777014027816 */ /* 0x050fe200000000ff */
[----:B------:R-:W4:Y:S04]  /*95350*/  LDL.LU.64 R28, [R1+0x1ed0] ;  /* 0x001ed000011c7983 */ /* 0x000f280000300a00 */
[----:B------:R0:W-:Y:S04]  /*95360*/  @P3 STG.E.U8 desc[UR40][R16.64], R2 ;  /* 0x0000000210003986 */ /* 0x0001e8000c101128 */
[----:B------:R1:W-:Y:S01]  /*95370*/  @P4 STG.E.U8 desc[UR40][R6.64], R0 ;  /* 0x0000000006004986 */ /* 0x0003e2000c101128 */
[----:B0-----:R-:W-:-:S03]  /*95380*/  PRMT R2, R20, 0x7772, RZ ;  /* 0x0000777214027816 */ /* 0x001fc600000000ff */
[----:B------:R-:W2:Y:S04]  /*95390*/  LDL.LU.64 R16, [R1+0x1ec8] ;  /* 0x001ec80001107983 */ /* 0x000ea80000300a00 */
[----:B------:R-:W2:Y:S04]  /*953a0*/  LDL.LU R18, [R1+0x4f0] ;  /* 0x0004f00001127983 */ /* 0x000ea80000300800 */
[----:B-1----:R-:W2:Y:S04]  /*953b0*/  LDL.LU.64 R6, [R1+0x1ee0] ;  /* 0x001ee00001067983 */ /* 0x002ea80000300a00 */
[----:B---3--:R0:W-:Y:S04]  /*953c0*/  @P6 STG.E.U8 desc[UR40][R14.64], R2 ;  /* 0x000000020e006986 */ /* 0x0081e8000c101128 */
[----:B0-----:R-:W3:Y:S01]  /*953d0*/  LDL.LU R14, [R1+0x24d4] ;  /* 0x0024d400010e7983 */ /* 0x001ee20000300800 */
[----:B------:R-:W-:-:S02]  /*953e0*/  PRMT R0, R20, 0x7773, RZ ;  /* 0x0000777314007816 */ /* 0x000fc400000000ff */
[----:B------:R-:W-:Y:S02]  /*953f0*/  ISETP.LT.AND P5, PT, R13, UR11, !P5 ;  /* 0x0000000b0d007c0c */ /* 0x000fe4000efa1270 */
[----:B------:R-:W-:Y:S02]  /*95400*/  ISETP.LT.AND P3, PT, R12, UR10, !P2 ;  /* 0x0000000a0c007c0c */ /* 0x000fe4000d761270 */
[----:B------:R-:W-:Y:S02]  /*95410*/  ISETP.LT.AND P4, PT, R23, UR5, !P2 ;  /* 0x0000000517007c0c */ /* 0x000fe4000d781270 */
[----:B------:R-:W-:Y:S01]  /*95420*/  PRMT R2, R19, 0x7770, RZ ;  /* 0x0000777013027816 */ /* 0x000fe200000000ff */
[----:B------:R-:W0:Y:S01]  /*95430*/  LDCU UR10, c[0x0][0x398] ;  /* 0x00007300ff0a77ac */ /* 0x000e220008000800 */
[----:B------:R-:W1:Y:S01]  /*95440*/  LDCU UR11, c[0x0][0x398] ;  /* 0x00007300ff0b77ac */ /* 0x000e620008000800 */
[----:B------:R-:W0:Y:S01]  /*95450*/  LDCU UR5, c[0x0][0x398] ;  /* 0x00007300ff0577ac */ /* 0x000e220008000800 */
[----:B---3--:R3:W-:Y:S04]  /*95460*/  STL [R1+0x24d0], R14 ;  /* 0x0024d00e01007387 */ /* 0x0087e80000100800 */
[----:B------:R-:W4:Y:S01]  /*95470*/  LDL.LU.64 R20, [R1+0x1ed8] ;  /* 0x001ed80001147983 */ /* 0x000f220000300a00 */
[----:B------:R-:W-:-:S03]  /*95480*/  ISETP.LT.AND P6, PT, R14, UR13, !P2 ;  /* 0x0000000d0e007c0c */ /* 0x000fc6000d7c1270 */
[----:B--2---:R2:W-:Y:S04]  /*95490*/  @P5 STG.E.U8 desc[UR40][R4.64], R0 ;  /* 0x0000000004005986 */ /* 0x0045e8000c101128 */
[----:B------:R0:W-:Y:S01]  /*954a0*/  @P3 STG.E.U8 desc[UR40][R26.64], R2 ;  /* 0x000000021a003986 */ /* 0x0001e2000c101128 */
[----:B------:R-:W-:Y:S02]  /*954b0*/  ISETP.LT.AND P3, PT, R8, UR7, !P2 ;  /* 0x0000000708007c0c */ /* 0x000fe4000d761270 */
[----:B------:R-:W-:Y:S02]  /*954c0*/  ISETP.LT.AND P5, PT, R9, UR14, !P2 ;  /* 0x0000000e09007c0c */ /* 0x000fe4000d7a1270 */
[----:B------:R-:W-:Y:S01]  /*954d0*/  PRMT R3, R18, 0x7770, RZ ;  /* 0x0000777012037816 */ /* 0x000fe200000000ff */
[----:B------:R-:W1:Y:S01]  /*954e0*/  LDCU UR13, c[0x0][0x398] ;  /* 0x00007300ff0d77ac */ /* 0x000e620008000800 */
[----:B------:R-:W1:Y:S01]  /*954f0*/  LDCU UR7, c[0x0][0x398] ;  /* 0x00007300ff0777ac */ /* 0x000e620008000800 */
[----:B---3--:R-:W3:Y:S01]  /*95500*/  LDL.LU.64 R14, [R1+0x1ef0] ;  /* 0x001ef000010e7983 */ /* 0x008ee20000300a00 */
[----:B------:R-:W1:Y:S01]  /*95510*/  LDCU UR14, c[0x0][0x398] ;  /* 0x00007300ff0e77ac */ /* 0x000e620008000800 */
[----:B--2---:R-:W-:-:S02]  /*95520*/  PRMT R0, R19, 0x7771, RZ ;  /* 0x0000777113007816 */ /* 0x004fc400000000ff */
[C---:B0-----:R-:W-:Y:S01]  /*95530*/  PRMT R2, R19.reuse, 0x7772, RZ ;  /* 0x0000777213027816 */ /* 0x041fe200000000ff */
[----:B------:R-:W2:Y:S04]  /*95540*/  LDL.LU.64 R26, [R1+0x1ee8] ;  /* 0x001ee800011a7983 */ /* 0x000ea80000300a00 */
[----:B----4-:R0:W-:Y:S04]  /*95550*/  @P6 STG.E.U8 desc[UR40][R28.64], R0 ;  /* 0x000000001c006986 */ /* 0x0101e8000c101128 */
[----:B------:R4:W-:Y:S04]  /*95560*/  @P4 STG.E.U8 desc[UR40][R16.64], R2 ;  /* 0x0000000210004986 */ /* 0x0009e8000c101128 */
[----:B------:R-:W2:Y:S04]  /*95570*/  LDL.LU R22, [R1+0x4e4] ;  /* 0x0004e40001167983 */ /* 0x000ea80000300800 */
[----:B0-----:R-:W2:Y:S01]  /*95580*/  LDL.LU.64 R28, [R1+0x1ef8] ;  /* 0x001ef800011c7983 */ /* 0x001ea20000300a00 */
[----:B----4-:R-:W-:-:S03]  /*95590*/  PRMT R2, R19, 0x7773, RZ ;  /* 0x0000777313027816 */ /* 0x010fc600000000ff */
[----:B------:R-:W4:Y:S04]  /*955a0*/  LDL.LU.64 R16, [R1+0x460] ;  /* 0x0004600001107983 */ /* 0x000f280000300a00 */
[----:B------:R0:W-:Y:S04]  /*955b0*/  @P3 STG.E.U8 desc[UR40][R6.64], R2 ;  /* 0x0000000206003986 */ /* 0x0001e8000c101128 */
[----:B0-----:R-:W2:Y:S04]  /*955c0*/  LDL.LU.64 R6, [R1+0x1f08] ;  /* 0x001f080001067983 */ /* 0x001ea80000300a00 */
        /* <DEDUP_REMOVED lines=10> */
[----:B------:R-:W0:Y:S04]  /*95670*/  LDCU UR9, c[0x0][0x398] ;  /* 0x00007300ff0977ac */ /* 0x000e280008000800 */
[----:B---3--:R-:W-:Y:S04]  /*95680*/  @P4 STG.E.U8 desc[UR40][R14.64], R0 ;  /* 0x000000000e004986 */ /* 0x008fe8000c101128 */
[----:B--2---:R2:W-:Y:S04]  /*95690*/  STL [R1+0x24cc], R20 ;  /* 0x0024cc1401007387 */ /* 0x0045e80000100800 */
[----:B--2---:R-:W2:Y:S04]  /*956a0*/  LDL.LU.64 R20, [R1+0x1f10] ;  /* 0x001f100001147983 */ /* 0x004ea80000300a00 */
[----:B------:R-:W3:Y:S01]  /*956b0*/  LDL.LU R14, [R1+0x24d0] ;  /* 0x0024d000010e7983 */ /* 0x000ee20000300800 */
[----:B------:R-:W-:-:S02]  /*956c0*/  ISETP.LT.AND P2, PT, R13, UR17, !P2 ;  /* 0x000000110d007c0c */ /* 0x000fc4000d741270 */
[----:B------:R-:W-:Y:S01]  /*956d0*/  ISETP.LT.AND P5, PT, R12, UR10, !P3 ;  /* 0x0000000a0c007c0c */ /* 0x000fe2000dfa1270 */
[----:B------:R0:W-:Y:S01]  /*956e0*/  @P6 STG.E.U8 desc[UR40][R26.64], R2 ;  /* 0x000000021a006986 */ /* 0x0001e2000c101128 */
[----:B------:R-:W-:Y:S02]  /*956f0*/  PRMT R0, R18, 0x7773, RZ ;  /* 0x0000777312007816 */ /* 0x000fe400000000ff */
[----:B------:R-:W-:Y:S01]  /*95700*/  ISETP.LT.AND P4, PT, R23, UR5, !P3 ;  /* 0x0000000517007c0c */ /* 0x000fe2000df81270 */
[----:B------:R-:W2:Y:S01]  /*95710*/  LDL.LU.64 R18, [R1+0x1f20] ;  /* 0x001f200001127983 */ /* 0x000ea20000300a00 */
[----:B------:R-:W2:Y:S01]  /*95720*/  LDCU UR10, c[0x0][0x398] ;  /* 0x00007300ff0a77ac */ /* 0x000ea20008000800 */
[----:B------:R-:W2:Y:S01]  /*95730*/  LDCU UR5, c[0x0][0x398] ;  /* 0x00007300ff0577ac */ /* 0x000ea20008000800 */
[----:B------:R-:W2:Y:S01]  /*95740*/  LDCU UR17, c[0x0][0x398] ;  /* 0x00007300ff1177ac */ /* 0x000ea20008000800 */
[----:B0-----:R-:W-:Y:S02]  /*95750*/  PRMT R2, R22, 0x7770, RZ ;  /* 0x0000777016027816 */ /* 0x001fe400000000ff */
[----:B------:R0:W-:Y:S04]  /*95760*/  @P2 STG.E.U8 desc[UR40][R28.64], R0 ;  /* 0x000000001c002986 */ /* 0x0001e8000c101128 */
[----:B------:R-:W2:Y:S04]  /*95770*/  LDL.LU.64 R26, [R1+0x1f18] ;  /* 0x001f1800011a7983 */ /* 0x000ea80000300a00 */
[----:B----4-:R4:W-:Y:S01]  /*95780*/  @P5 STG.E.U8 desc[UR40][R16.64], R2 ;  /* 0x0000000210005986 */ /* 0x0109e2000c101128 */
[----:B-1----:R-:W-:Y:S01]  /*95790*/  ISETP.LT.AND P5, PT, R8, UR13, !P3 ;  /* 0x0000000d08007c0c */ /* 0x002fe2000dfa1270 */
[----:B------:R-:W1:Y:S01]  /*957a0*/  LDCU UR13, c[0x0][0x398] ;  /* 0x00007300ff0d77ac */ /* 0x000e620008000800 */
[C---:B0-----:R-:W-:Y:S01]  /*957b0*/  PRMT R0, R22.reuse, 0x7771, RZ ;  /* 0x0000777116007816 */ /* 0x041fe200000000ff */
[----:B------:R-:W2:Y:S01]  /*957c0*/  LDL.LU.64 R28, [R1+0x1f40] ;  /* 0x001f4000011c7983 */ /* 0x000ea20000300a00 */
[----:B----4-:R-:W-:-:S03]  /*957d0*/  PRMT R2, R22, 0x7772, RZ ;  /* 0x0000777216027816 */ /* 0x010fc600000000ff */
[----:B------:R-:W4:Y:S01]  /*957e0*/  LDL.LU.64 R16, [R1+0x1f28] ;  /* 0x001f280001107983 */ /* 0x000f220000300a00 */
[----:B---3--:R-:W-:Y:S01]  /*957f0*/  ISETP.LT.AND P6, PT, R14, UR11, !P3 ;  /* 0x0000000b0e007c0c */ /* 0x008fe2000dfc1270 */
[----:B------:R-:W0:-:S12]  /*95800*/  LDCU UR11, c[0x0][0x398] ;  /* 0x00007300ff0b77ac */ /* 0x000e180008000800 */
[----:B------:R3:W-:Y:S04]  /*95810*/  @P6 STG.E.U8 desc[UR40][R6.64], R0 ;  /* 0x0000000006006986 */ /* 0x0007e8000c101128 */
[----:B------:R0:W-:Y:S04]  /*95820*/  @P4 STG.E.U8 desc[UR40][R4.64], R2 ;  /* 0x0000000204004986 */ /* 0x0001e8000c101128 */
[----:B---3--:R-:W3:Y:S01]  /*95830*/  LDL.LU R7, [R1+0x4d4] ;  /* 0x0004d40001077983 */ /* 0x008ee20000300800 */
[----:B0-----:R-:W-:-:S03]  /*95840*/  PRMT R2, R22, 0x7773, RZ ;  /* 0x0000777316027816 */ /* 0x001fc600000000ff */
[----:B------:R-:W3:Y:S04]  /*95850*/  LDL.LU.64 R4, [R1+0x1f30] ;  /* 0x001f300001047983 */ /* 0x000ee80000300a00 */
[----:B--2---:R0:W-:Y:S04]  /*95860*/  @P5 STG.E.U8 desc[UR40][R20.64], R2 ;  /* 0x0000000214005986 */ /* 0x0041e8000c101128 */
        /* <DEDUP_REMOVED lines=11> */
[C---:B--2---:R-:W-:Y:S02]  /*95920*/  PRMT R0, R20.reuse, 0x7770, RZ ;  /* 0x0000777014007816 */ /* 0x044fe400000000ff */
[----:B------:R-:W-:-:S03]  /*95930*/  PRMT R2, R20, 0x7771, RZ ;  /* 0x0000777114027816 */ /* 0x000fc600000000ff */
[----:B------:R2:W-:Y:S04]  /*95940*/  @P4 STG.E.U8 desc[UR40][R18.64], R0 ;  /* 0x0000000012004986 */ /* 0x0005e8000c101128 */
[----:B------:R0:W-:Y:S01]  /*95950*/  @P6 STG.E.U8 desc[UR40][R26.64], R2 ;  /* 0x000000021a006986 */ /* 0x0001e2000c101128 */
[C---:B--2---:R-:W-:Y:S02]  /*95960*/  PRMT R0, R20.reuse, 0x7772, RZ ;  /* 0x0000777214007816 */ /* 0x044fe400000000ff */
[----:B0-----:R-:W-:Y:S01]  /*95970*/  PRMT R2, R20, 0x7773, RZ ;  /* 0x0000777314027816 */ /* 0x001fe200000000ff */
[----:B------:R-:W2:Y:S04]  /*95980*/  LDL.LU.64 R18, [R1+0x1f50] ;  /* 0x001f500001127983 */ /* 0x000ea80000300a00 */
[----:B------:R-:W2:Y:S04]  /*95990*/  LDL.LU.64 R26, [R1+0x1f48] ;  /* 0x001f4800011a7983 */ /* 0x000ea80000300a00 */
[----:B------:R3:W-:Y:S04]  /*959a0*/  @P5 STG.E.U8 desc[UR40][R28.64], R0 ;  /* 0x000000001c005986 */ /* 0x0007e8000c101128 */
[----:B------:R-:W2:Y:S04]  /*959b0*/  LDL.LU R21, [R1+0x4f4] ;  /* 0x0004f40001157983 */ /* 0x000ea80000300800 */
[----:B----4-:R0:W-:Y:S01]  /*959c0*/  @P3 STG.E.U8 desc[UR40][R16.64], R2 ;  /* 0x0000000210003986 */ /* 0x0101e2000c101128 */
[----:B------:R-:W-:-:S02]  /*959d0*/  ISETP.LT.AND P3, PT, R23, UR11, !P2 ;  /* 0x0000000b17007c0c */ /* 0x000fc4000d761270 */
[----:B------:R-:W-:Y:S02]  /*959e0*/  ISETP.LT.AND P6, PT, R12, UR10, !P2 ;  /* 0x0000000a0c007c0c */ /* 0x000fe4000d7c1270 */
[----:B---3--:R-:W-:Y:S02]  /*959f0*/  PRMT R0, R7, 0x7770, RZ ;  /* 0x0000777007007816 */ /* 0x008fe400000000ff */
[----:B------:R-:W-:Y:S01]  /*95a00*/  ISETP.LT.AND P4, PT, R14, UR5, !P2 ;  /* 0x000000050e007c0c */ /* 0x000fe2000d781270 */
[----:B0-----:R-:W3:Y:S04]  /*95a10*/  LDL.LU.64 R16, [R1+0x1f60] ;  /* 0x001f600001107983 */ /* 0x001ee80000300a00 */
[----:B------:R-:W4:Y:S04]  /*95a20*/  LDL.LU.64 R28, [R1+0x1f58] ;  /* 0x001f5800011c7983 */ /* 0x000f280000300a00 */
[----:B------:R0:W-:Y:S01]  /*95a30*/  STL [R1+0x24c8], R23 ;  /* 0x0024c81701007387 */ /* 0x0001e20000100800 */
[----:B-1----:R-:W-:-:S02]  /*95a40*/  ISETP.LT.AND P5, PT, R8, UR13, !P2 ;  /* 0x0000000d08007c0c */ /* 0x002fc4000d7a1270 */
[C---:B------:R-:W-:Y:S01]  /*95a50*/  PRMT R2, R7.reuse, 0x7771, RZ ;  /* 0x0000777107027816 */ /* 0x040fe200000000ff */
[----:B------:R-:W1:Y:S01]  /*95a60*/  LDCU UR5, c[0x0][0x398] ;  /* 0x00007300ff0577ac */ /* 0x000e620008000800 */
[----:B------:R-:W-:Y:S01]  /*95a70*/  PRMT R3, R7, 0x7773, RZ ;  /* 0x0000777307037816 */ /* 0x000fe200000000ff */
[----:B------:R-:W1:Y:S01]  /*95a80*/  LDCU UR10, c[0x0][0x398] ;  /* 0x00007300ff0a77ac */ /* 0x000e620008000800 */
[----:B------:R-:W1:Y:S01]  /*95a90*/  LDCU UR11, c[0x0][0x398] ;  /* 0x00007300ff0b77ac */ /* 0x000e620008000800 */
[----:B------:R-:W1:Y:S01]  /*95aa0*/  LDCU UR13, c[0x0][0x398] ;  /* 0x00007300ff0d77ac */ /* 0x000e620008000800 */
[----:B0-----:R-:W2:Y:S04]  /*95ab0*/  LDL.LU.64 R22, [R1+0x1f38] ;  /* 0x001f380001167983 */ /* 0x001ea80000300a00 */
[----:B--2---:R0:W-:Y:S04]  /*95ac0*/  @P6 STG.E.U8 desc[UR40][R22.64], R0 ;  /* 0x0000000016006986 */ /* 0x0041e8000c101128 */
[----:B0-----:R-:W2:Y:S04]  /*95ad0*/  LDL.LU.64 R22, [R1+0x1f78] ;  /* 0x001f780001167983 */ /* 0x001ea80000300a00 */
[----:B------:R0:W-:Y:S01]  /*95ae0*/  @P4 STG.E.U8 desc[UR40][R4.64], R2 ;  /* 0x0000000204004986 */ /* 0x0001e2000c101128 */
[----:B------:R-:W-:Y:S01]  /*95af0*/  ISETP.LT.AND P4, PT, R9, UR17, !P2 ;  /* 0x0000001109007c0c */ /* 0x000fe2000d781270 */
[----:B------:R-:W-:Y:S01]  /*95b00*/  VIADD R0, R24, 0x6c ;  /* 0x0000006c18007836 */ /* 0x000fe20000000000 */
[----:B------:R-:W-:Y:S01]  /*95b10*/  ISETP.LT.AND P6, PT, R10, UR7, !P2 ;  /* 0x000000070a007c0c */ /* 0x000fe2000d7c1270 */
[----:B------:R-:W2:Y:S01]  /*95b20*/  LDL.LU R20, [R1+0x4e8] ;  /* 0x0004e80001147983 */ /* 0x000ea20000300800 */
[----:B------:R-:W1:Y:S01]  /*95b30*/  LDCU UR7, c[0x0][0x398] ;  /* 0x00007300ff0777ac */ /* 0x000e620008000800 */
[----:B0-----:R-:W-:-:S05]  /*95b40*/  PRMT R2, R7, 0x7772, RZ ;  /* 0x0000777207027816 */ /* 0x001fca00000000ff */
[----:B------:R0:W-:Y:S04]  /*95b50*/  @P3 STG.E.U8 desc[UR40][R18.64], R2 ;  /* 0x0000000212003986 */ /* 0x0001e8000c101128 */
[----:B------:R0:W-:Y:S01]  /*95b60*/  @P5 STG.E.U8 desc[UR40][R26.64], R3 ;  /* 0x000000031a005986 */ /* 0x0001e2000c101128 */
[----:B------:R-:W-:Y:S02]  /*95b70*/  ISETP.LT.AND P5, PT, R11, UR14, !P2 ;  /* 0x0000000e0b007c0c */ /* 0x000fe4000d7a1270 */
[----:B------:R-:W-:Y:S02]  /*95b80*/  ISETP.GE.AND P3, PT, R0, UR48, PT ;  /* 0x0000003000007c0c */ /* 0x000fe4000bf66270 */
[C---:B------:R-:W-:Y:S01]  /*95b90*/  PRMT R0, R21.reuse, 0x7770, RZ ;  /* 0x0000777015007816 */ /* 0x040fe200000000ff */
[----:B------:R-:W2:Y:S04]  /*95ba0*/  LDCU UR14, c[0x0][0x398] ;  /* 0x00007300ff0e77ac */ /* 0x000ea80008000800 */
[----:B---3--:R3:W-:Y:S04]  /*95bb0*/  @P4 STG.E.U8 desc[UR40][R16.64], R0 ;  /* 0x0000000010004986 */ /* 0x0087e8000c101128 */
[----:B0-----:R-:W2:Y:S04]  /*95bc0*/  LDL.LU.64 R18, [R1+0x1f70] ;  /* 0x001f700001127983 */ /* 0x001ea80000300a00 */
[----:B------:R-:W2:Y:S01]  /*95bd0*/  LDL.LU.64 R4, [R1+0x1f68] ;  /* 0x001f680001047983 */ /* 0x000ea20000300a00 */
[----:B------:R-:W-:-:S03]  /*95be0*/  PRMT R2, R21, 0x7771, RZ ;  /* 0x0000777115027816 */ /* 0x000fc600000000ff */
[----:B------:R-:W2:Y:S01]  /*95bf0*/  LDL.LU.64 R26, [R1+0x1f88] ;  /* 0x001f8800011a7983 */ /* 0x000ea20000300a00 */
[----:B-1----:R-:W-:Y:S02]  /*95c00*/  ISETP.LT.AND P4, PT, R14, UR5, !P3 ;  /* 0x000000050e007c0c */ /* 0x002fe4000df81270 */
[----:B------:R-:W-:Y:S01]  /*95c10*/  ISETP.LT.AND P2, PT, R13, UR9, !P2 ;  /* 0x000000090d007c0c */ /* 0x000fe2000d741270 */
[----:B------:R-:W0:Y:S01]  /*95c20*/  LDCU UR9, c[0x0][0x398] ;  /* 0x00007300ff0977ac */ /* 0x000e220008000800 */
[----:B----4-:R-:W-:Y:S01]  /*95c30*/  @P6 STG.E.U8 desc[UR40][R28.64], R2 ;  /* 0x000000021c006986 */ /* 0x010fe2000c101128 */
[----:B---3--:R-:W-:-:S03]  /*95c40*/  PRMT R0, R21, 0x7772, RZ ;  /* 0x0000777215007816 */ /* 0x008fc600000000ff */
[----:B------:R-:W3:Y:S04]  /*95c50*/  LDL.LU.64 R16, [R1+0x1f80] ;  /* 0x001f800001107983 */ /* 0x000ee80000300a00 */
[----:B------:R-:W4:Y:S04]  /*95c60*/  LDL.LU R7, [R1+0x4c8] ;  /* 0x0004c80001077983 */ /* 0x000f280000300800 */
        /* <DEDUP_REMOVED lines=8> */
[----:B------:R-:W-:Y:S01]  /*95cf0*/  PRMT R0, R20, 0x7770, RZ ;  /* 0x0000777014007816 */ /* 0x000fe200000000ff */
[----:B------:R-:W1:Y:S02]  /*95d00*/  LDCU UR10, c[0x0][0x398] ;  /* 0x00007300ff0a77ac */ /* 0x000e640008000800 */
[----:B---3--:R3:W-:Y:S01]  /*95d10*/  @P2 STG.E.U8 desc[UR40][R14.64], R2 ;  /* 0x000000020e002986 */ /* 0x0087e2000c101128 */
[----:B------:R-:W-:-:S05]  /*95d20*/  ISETP.LT.AND P2, PT, R8, UR11, !P3 ;  /* 0x0000000b08007c0c */ /* 0x000fca000df41270 */
[----:B------:R0:W-:Y:S01]  /*95d30*/  @P6 STG.E.U8 desc[UR40][R18.64], R0 ;  /* 0x0000000012006986 */ /* 0x0001e2000c101128 */
[----:B------:R-:W1:Y:S01]  /*95d40*/  LDCU UR11, c[0x0][0x398] ;  /* 0x00007300ff0b77ac */ /* 0x000e620008000800 */
[C---:B---3--:R-:W-:Y:S02]  /*95d50*/  PRMT R2, R20.reuse, 0x7771, RZ ;  /* 0x0000777114027816 */ /* 0x048fe400000000ff */
[----:B------:R-:W3:Y:S04]  /*95d60*/  LDL.LU.64 R14, [R1+0x1fa0] ;  /* 0x001fa000010e7983 */ /* 0x000ee80000300a00 */
[----:B0-----:R-:W3:Y:S01]  /*95d70*/  LDL.LU.64 R18, [R1+0x1f98] ;  /* 0x001f980001127983 */ /* 0x001ee20000300a00 */
[----:B------:R-:W-:-:S03]  /*95d80*/  PRMT R0, R20, 0x7772, RZ ;  /* 0x0000777214007816 */ /* 0x000fc600000000ff */
[----:B------:R-:W3:Y:S04]  /*95d90*/  LDL.LU R21, [R1+0x4d8] ;  /* 0x0004d80001157983 */ /* 0x000ee80000300800 */
[----:B------:R0:W-:Y:S02]  /*95da0*/  @P4 STG.E.U8 desc[UR40][R4.64], R2 ;  /* 0x0000000204004986 */ /* 0x0001e4000c101128 */
[----:B0-----:R-:W-:Y:S02]  /*95db0*/  PRMT R2, R20, 0x7773, RZ ;  /* 0x0000777314027816 */ /* 0x001fe400000000ff */
[----:B--2---:R-:W-:Y:S02]  /*95dc0*/  ISETP.LT.AND P5, PT, R23, UR15, !P3 ;  /* 0x0000000f17007c0c */ /* 0x004fe4000dfa1270 */
[----:B------:R-:W-:-:S02]  /*95dd0*/  ISETP.LT.AND P4, PT, R9, UR13, !P3 ;  /* 0x0000000d09007c0c */ /* 0x000fc4000df81270 */
[----:B------:R-:W-:Y:S01]  /*95de0*/  ISETP.LT.AND P6, PT, R11, UR14, !P3 ;  /* 0x0000000e0b007c0c */ /* 0x000fe2000dfc1270 */
[----:B------:R-:W0:Y:S01]  /*95df0*/  LDCU UR15, c[0x0][0x398] ;  /* 0x00007300ff0f77ac */ /* 0x000e220008000800 */
[----:B------:R-:W2:Y:S01]  /*95e00*/  LDCU UR13, c[0x0][0x398] ;  /* 0x00007300ff0d77ac */ /* 0x000ea20008000800 */
[----:B------:R-:W0:Y:S06]  /*95e10*/  LDCU UR14, c[0x0][0x398] ;  /* 0x00007300ff0e77ac */ /* 0x000e2c0008000800 */
[----:B------:R0:W-:Y:S04]  /*95e20*/  @P5 STG.E.U8 desc[UR40][R26.64], R0 ;  /* 0x000000001a005986 */ /* 0x0001e8000c101128 */
[----:B------:R1:W-:Y:S04]  /*95e30*/  @P2 STG.E.U8 desc[UR40][R16.64], R2 ;  /* 0x0000000210002986 */ /* 0x0003e8000c101128 */
[----:B0-----:R-:W2:Y:S04]  /*95e40*/  LDL.LU.64 R26, [R1+0x1fb0] ;  /* 0x001fb000011a7983 */ /* 0x001ea80000300a00 */
[----:B-1----:R-:W2:Y:S01]  /*95e50*/  LDL.LU.64 R16, [R1+0x1fa8] ;  /* 0x001fa80001107983 */ /* 0x002ea20000300a00 */
[----:B------:R-:W-:Y:S01]  /*95e60*/  VIADD R0, R24, 0x6d ;  /* 0x0000006d18007836 */ /* 0x000fe20000000000 */
[----:B------:R-:W-:-:S02]  /*95e70*/  ISETP.LT.AND P5, PT, R10, UR7, !P3 ;  /* 0x000000070a007c0c */ /* 0x000fc4000dfa1270 */
[----:B----4-:R-:W-:Y:S01]  /*95e80*/  PRMT R2, R7, 0x7770, RZ ;  /* 0x0000777007027816 */ /* 0x010fe200000000ff */
[----:B------:R-:W4:Y:S01]  /*95e90*/  LDL.LU.64 R4, [R1+0x1fc0] ;  /* 0x001fc00001047983 */ /* 0x000f220000300a00 */
[----:B------:R-:W-:Y:S02]  /*95ea0*/  ISETP.GE.AND P2, PT, R0, UR4, PT ;  /* 0x0000000400007c0c */ /* 0x000fe4000bf46270 */
[----:B------:R-:W-:Y:S01]  /*95eb0*/  ISETP.LT.AND P3, PT, R13, UR9, !P3 ;  /* 0x000000090d007c0c */ /* 0x000fe2000df61270 */
[----:B------:R0:W-:Y:S01]  /*95ec0*/  @P4 STG.E.U8 desc[UR40][R28.64], R2 ;  /* 0x000000021c004986 */ /* 0x0001e2000c101128 */
[C---:B------:R-:W-:Y:S02]  /*95ed0*/  PRMT R0, R7.reuse, 0x7771, RZ ;  /* 0x0000777107007816 */ /* 0x040fe400000000ff */
[----:B------:R-:W-:Y:S01]  /*95ee0*/  ISETP.LT.AND P4, PT, R12, UR5, !P2 ;  /* 0x000000050c007c0c */ /* 0x000fe2000d781270 */
[----:B------:R-:W1:Y:S01]  /*95ef0*/  LDCU UR7, c[0x0][0x398] ;  /* 0x00007300ff0777ac */ /* 0x000e620008000800 */
[----:B------:R-:W1:Y:S01]  /*95f00*/  LDCU UR4, c[0x0][0x398] ;  /* 0x00007300ff0477ac */ /* 0x000e620008000800 */
[----:B------:R-:W1:Y:S01]  /*95f10*/  LDCU UR9, c[0x0][0x398] ;  /* 0x00007300ff0977ac */ /* 0x000e620008000800 */
[----:B------:R-:W1:Y:S01]  /*95f20*/  LDCU UR5, c[0x0][0x398] ;  /* 0x00007300ff0577ac */ /* 0x000e620008000800 */
[----:B0-----:R-:W-:Y:S01]  /*95f30*/  PRMT R2, R7, 0x7772, RZ ;  /* 0x0000777207027816 */ /* 0x001fe200000000ff */
[----:B------:R-:W4:Y:S04]  /*95f40*/  LDL.LU.64 R28, [R1+0x1fb8] ;  /* 0x001fb800011c7983 */ /* 0x000f280000300a00 */
[----:B---3--:R0:W-:Y:S04]  /*95f50*/  @P5 STG.E.U8 desc[UR40][R14.64], R0 ;  /* 0x000000000e005986 */ /* 0x0081e8000c101128 */
[----:B------:R3:W-:Y:S01]  /*95f60*/  @P6 STG.E.U8 desc[UR40][R18.64], R2 ;  /* 0x0000000212006986 */ /* 0x0007e2000c101128 */
[----:B------:R-:W-:-:S02]  /*95f70*/  PRMT R3, R21, 0x7770, RZ ;  /* 0x0000777015037816 */ /* 0x000fc400000000ff */
[----:B------:R-:W-:Y:S01]  /*95f80*/  ISETP.LT.AND P6, PT, R23, UR11, !P2 ;  /* 0x0000000b17007c0c */ /* 0x000fe2000d7c1270 */
[----:B------:R-:W1:Y:S01]  /*95f90*/  LDCU UR11, c[0x0][0x398] ;  /* 0x00007300ff0b77ac */ /* 0x000e620008000800 */
[----:B0-----:R-:W4:Y:S01]  /*95fa0*/  LDL.LU R14, [R1+0x24c4] ;  /* 0x0024c400010e7983 */ /* 0x001f220000300800 */
        /* <DEDUP_REMOVED lines=8> */
[----:B------:R2:W-:Y:S04]  /*96030*/  @P4 STG.E.U8 desc[UR40][R16.64], R3 ;  /* 0x0000000310004986 */ /* 0x0005e8000c101128 */
[----:B0-----:R-:W3:Y:S04]  /*96040*/  LDL.LU.64 R26, [R1+0x1fe0] ;  /* 0x001fe000011a7983 */ /* 0x001ee80000300a00 */
[----:B--2---:R-:W2:Y:S04]  /*96050*/  LDL.LU.64 R16, [R1+0x1fd8] ;  /* 0x001fd80001107983 */ /* 0x004ea80000300a00 */
[----:B------:R-:W2:Y:S04]  /*96060*/  LDL.LU.64 R22, [R1+0x2000] ;  /* 0x0020000001167983 */ /* 0x000ea80000300a00 */
[----:B------:R-:W2:Y:S01]  /*96070*/  LDL.LU.64 R24, [R1+0x1fd0] ;  /* 0x001fd00001187983 */ /* 0x000ea20000300a00 */
[----:B------:R-:W-:-:S02]  /*96080*/  ISETP.GE.AND P3, PT, R0, UR46, PT ;  /* 0x0000002e00007c0c */ /* 0x000fc4000bf66270 */
[----:B------:R-:W-:Y:S02]  /*96090*/  ISETP.LT.AND P4, PT, R8, UR15, !P2 ;  /* 0x0000000f08007c0c */ /* 0x000fe4000d781270 */
[C---:B------:R-:W-:Y:S02]  /*960a0*/  PRMT R0, R21.reuse, 0x7771, RZ ;  /* 0x0000777115007816 */ /* 0x040fe400000000ff */
[----:B------:R-:W-:Y:S01]  /*960b0*/  PRMT R2, R21, 0x7772, RZ ;  /* 0x0000777215027816 */ /* 0x000fe200000000ff */
[----:B------:R-:W0:Y:S01]  /*960c0*/  LDCU UR15, c[0x0][0x398] ;  /* 0x00007300ff0f77ac */ /* 0x000e220008000800 */
[----:B----4-:R-:W-:Y:S01]  /*960d0*/  ISETP.LT.AND P5, PT, R14, UR10, !P2 ;  /* 0x0000000a0e007c0c */ /* 0x010fe2000d7a1270 */
[----:B------:R-:W4:Y:S01]  /*960e0*/  LDCU UR10, c[0x0][0x398] ;  /* 0x00007300ff0a77ac */ /* 0x000f220008000800 */
[----:B--2---:R2:W-:Y:S04]  /*960f0*/  STL.64 [R1+0x24b8], R24 ;  /* 0x0024b81801007387 */ /* 0x0045e80000100a00 */
[----:B--2---:R-:W2:Y:S07]  /*96100*/  LDL.LU.64 R24, [R1+0x1ff8] ;  /* 0x001ff80001187983 */ /* 0x004eae0000300a00 */
[----:B------:R0:W-:Y:S04]  /*96110*/  @P5 STG.E.U8 desc[UR40][R4.64], R0 ;  /* 0x0000000004005986 */ /* 0x0001e8000c101128 */
[----:B------:R4:W-:Y:S01]  /*96120*/  @P6 STG.E.U8 desc[UR40][R28.64], R2 ;  /* 0x000000021c006986 */ /* 0x0009e2000c101128 */
[----:B------:R-:W-:-:S02]  /*96130*/  ISETP.LT.AND P6, PT, R9, UR13, !P2 ;  /* 0x0000000d09007c0c */ /* 0x000fc4000d7c1270 */
[----:B-1----:R-:W-:Y:S02]  /*96140*/  ISETP.LT.AND P5, PT, R10, UR7, !P2 ;  /* 0x000000070a007c0c */ /* 0x002fe4000d7a1270 */
[----:B---3--:R-:W-:Y:S02]  /*96150*/  PRMT R6, R7, 0x7771, RZ ;  /* 0x0000777107067816 */ /* 0x008fe400000000ff */
[----:B------:R-:W-:Y:S01]  /*96160*/  PRMT R3, R20, 0x7772, RZ ;  /* 0x0000777214037816 */ /* 0x000fe200000000ff */
[----:B------:R-:W1:Y:S01]  /*96170*/  LDCU UR7, c[0x0][0x398] ;  /* 0x00007300ff0777ac */ /* 0x000e620008000800 */
[----:B------:R-:W3:Y:S01]  /*96180*/  LDCU UR13, c[0x0][0x398] ;  /* 0x00007300ff0d77ac */ /* 0x000ee20008000800 */
[----:B0-----:R-:W-:-:S05]  /*96190*/  PRMT R5, R21, 0x7773, RZ ;  /* 0x0000777315057816 */ /* 0x001fca00000000ff */
[----:B------:R0:W-:Y:S01]  /*961a0*/  @P4 STG.E.U8 desc[UR40][R18.64], R5 ;  /* 0x0000000512004986 */ /* 0x0001e2000c101128 */
[----:B------:R-:W-:Y:S02]  /*961b0*/  ISETP.LT.AND P4, PT, R11, UR4, !P2 ;  /* 0x000000040b007c0c */ /* 0x000fe4000d781270 */
[----:B------:R-:W-:Y:S02]  /*961c0*/  ISETP.LT.AND P2, PT, R13, UR14, !P2 ;  /* 0x0000000e0d007c0c */ /* 0x000fe4000d741270 */
[C---:B----4-:R-:W-:Y:S02]  /*961d0*/  PRMT R2, R20.reuse, 0x7770, RZ ;  /* 0x0000777014027816 */ /* 0x050fe400000000ff */
[C---:B------:R-:W-:Y:S02]  /*961e0*/  PRMT R0, R20.reuse, 0x7771, RZ ;  /* 0x0000777114007816 */ /* 0x040fe400000000ff */
[----:B------:R-:W-:Y:S01]  /*961f0*/  PRMT R4, R20, 0x7773, RZ ;  /* 0x0000777314047816 */ /* 0x000fe200000000ff */
[----:B------:R-:W4:Y:S01]  /*96200*/  LDCU UR4, c[0x0][0x398] ;  /* 0x00007300ff0477ac */ /* 0x000f220008000800 */
[----:B------:R-:W3:Y:S04]  /*96210*/  LDL.LU.64 R20, [R1+0x1ff0] ;  /* 0x001ff00001147983 */ /* 0x000ee80000300a00 */
[----:B------:R-:W3:Y:S01]  /*96220*/  LDL.LU.64 R28, [R1+0x1fe8] ;  /* 0x001fe800011c7983 */ /* 0x000ee20000300a00 */
[----:B------:R-:W1:Y:S01]  /*96230*/  LDCU UR14, c[0x0][0x398] ;  /* 0x00007300ff0e77ac */ /* 0x000e620008000800 */
[----:B0-----:R-:W-:-:S02]  /*96240*/  PRMT R5, R7, 0x7770, RZ ;  /* 0x0000777007057816 */ /* 0x001fc400000000ff */
[----:B------:R-:W3:Y:S04]  /*96250*/  LDL.LU R18, [R1+0x4cc] ;  /* 0x0004cc0001127983 */ /* 0x000ee80000300800 */
[----:B------:R0:W-:Y:S04]  /*96260*/  @P6 STG.E.U8 desc[UR40][R26.64], R5 ;  /* 0x000000051a006986 */ /* 0x0001e8000c101128 */
[----:B------:R1:W-:Y:S01]  /*96270*/  @P5 STG.E.U8 desc[UR40][R16.64], R6 ;  /* 0x0000000610005986 */ /* 0x0003e2000c101128 */
[C---:B0-----:R-:W-:Y:S02]  /*96280*/  PRMT R5, R7.reuse, 0x7772, RZ ;  /* 0x0000777207057816 */ /* 0x041fe400000000ff */
[----:B-1----:R-:W-:Y:S01]  /*96290*/  PRMT R6, R7, 0x7773, RZ ;  /* 0x0000777307067816 */ /* 0x002fe200000000ff */
[----:B------:R-:W3:Y:S04]  /*962a0*/  LDL.LU.64 R26, [R1+0x2010] ;  /* 0x00201000011a7983 */ /* 0x000ee80000300a00 */
[----:B------:R-:W3:Y:S04]  /*962b0*/  LDL.LU.64 R16, [R1+0x2008] ;  /* 0x0020080001107983 */ /* 0x000ee80000300a00 */
[----:B------:R0:W-:Y:S04]  /*962c0*/  @P4 STG.E.U8 desc[UR40][R22.64], R5 ;  /* 0x0000000516004986 */ /* 0x0001e8000c101128 */
[----:B0-----:R-:W3:Y:S04]  /*962d0*/  LDL.LU R23, [R1+0x24c0] ;  /* 0x0024c00001177983 */ /* 0x001ee80000300800 */
[----:B--2---:R0:W-:Y:S04]  /*962e0*/  @P2 STG.E.U8 desc[UR40][R24.64], R6 ;  /* 0x0000000618002986 */ /* 0x0041e8000c101128 */
[----:B0-----:R-:W2:Y:S04]  /*962f0*/  LDL.LU.64 R24, [R1+0x24b8] ;  /* 0x0024b80001187983 */ /* 0x001ea80000300a00 */
[----:B------:R-:W4:Y:S01]  /*96300*/  LDL.LU.64 R6, [R1+0x470] ;  /* 0x0004700001067983 */ /* 0x000f220000300a00 */
[----:B------:R-:W-:-:S02]  /*96310*/  ISETP.LT.AND P5, PT, R12, UR9, !P3 ;  /* 0x000000090c007c0c */ /* 0x000fc4000dfa1270 */
[----:B------:R-:W-:Y:S02]  /*96320*/  ISETP.LT.AND P6, PT, R14, UR5, !P3 ;  /* 0x000000050e007c0c */ /* 0x000fe4000dfc1270 */
[----:B---3--:R-:W-:Y:S02]  /*96330*/  ISETP.LT.AND P4, PT, R23, UR10, !P3 ;  /* 0x0000000a17007c0c */ /* 0x008fe4000df81270 */
[----:B------:R-:W-:Y:S01]  /*96340*/  ISETP.LT.AND P2, PT, R8, UR11, !P3 ;  /* 0x0000000b08007c0c */ /* 0x000fe2000df41270 */
[----:B------:R-:W0:Y:S01]  /*96350*/  LDCU UR9, c[0x0][0x398] ;  /* 0x00007300ff0977ac */ /* 0x000e220008000800 */
[----:B------:R-:W1:Y:S01]  /*96360*/  LDCU UR5, c[0x0][0x398] ;  /* 0x00007300ff0577ac */ /* 0x000e620008000800 */
[----:B------:R-:W3:Y:S01]  /*96370*/  LDCU UR10, c[0x0][0x398] ;  /* 0x00007300ff0a77ac */ /* 0x000ee20008000800 */
[----:B------:R-:W0:Y:S03]  /*96380*/  LDCU UR11, c[0x0][0x398] ;  /* 0x00007300ff0b77ac */ /* 0x000e260008000800 */
[----:B--2---:R2:W-:Y:S04]  /*96390*/  @P5 STG.E.U8 desc[UR40][R24.64], R2 ;  /* 0x0000000218005986 */ /* 0x0045e8000c101128 */
[----:B--2---:R-:W2:Y:S04]  /*963a0*/  LDL.LU R24, [R1+0x24b4] ;  /* 0x0024b40001187983 */ /* 0x004ea80000300800 */
[----:B----4-:R4:W-:Y:S04]  /*963b0*/  @P6 STG.E.U8 desc[UR40][R6.64], R0 ;  /* 0x0000000006006986 */ /* 0x0109e8000c101128 */
[----:B------:R0:W-:Y:S04]  /*963c0*/  @P4 STG.E.U8 desc[UR40][R20.64], R3 ;  /* 0x0000000314004986 */ /* 0x0001e8000c101128 */
[----:B----4-:R-:W4:Y:S04]  /*963d0*/  LDL.LU.64 R6, [R1+0x2028] ;  /* 0x0020280001067983 */ /* 0x010f280000300a00 */
[----:B------:R-:W3:Y:S04]  /*963e0*/  LDL.LU R22, [R1+0x4dc] ;  /* 0x0004dc0001167983 */ /* 0x000ee80000300800 */
[----:B0-----:R-:W3:Y:S01]  /*963f0*/  LDL.LU.64 R20, [R1+0x2020] ;  /* 0x0020200001147983 */ /* 0x001ee20000300a00 */
[----:B------:R-:W-:-:S02]  /*96400*/  ISETP.LT.AND P5, PT, R9, UR15, !P3 ;  /* 0x0000000f09007c0c */ /* 0x000fc4000dfa1270 */
[----:B------:R-:W-:Y:S01]  /*96410*/  ISETP.LT.AND P6, PT, R10, UR7, !P3 ;  /* 0x000000070a007c0c */ /* 0x000fe2000dfc1270 */
        /* <DEDUP_REMOVED lines=8> */
[----:B0-----:R-:W3:Y:S04]  /*964a0*/  LDL.LU.64 R4, [R1+0x2018] ;  /* 0x0020180001047983 */ /* 0x001ee80000300a00 */
[----:B------:R-:W3:Y:S01]  /*964b0*/  LDL.LU.64 R28, [R1+0x2040] ;  /* 0x00204000011c7983 */ /* 0x000ee20000300a00 */
[----:B--2---:R-:W-:-:S05]  /*964c0*/  VIADD R0, R24, 0x6f ;  /* 0x0000006f18007836 */ /* 0x004fca0000000000 */
[----:B------:R-:W-:Y:S02]  /*964d0*/  ISETP.GE.AND P4, PT, R0, UR21, PT ;  /* 0x0000001500007c0c */ /* 0x000fe4000bf86270 */
[----:B------:R-:W-:-:S05]  /*964e0*/  PRMT R0, R18, 0x7770, RZ ;  /* 0x0000777012007816 */ /* 0x000fca00000000ff */
[----:B------:R0:W-:Y:S04]  /*964f0*/  @P5 STG.E.U8 desc[UR40][R26.64], R0 ;  /* 0x000000001a005986 */ /* 0x0001e8000c101128 */
[----:B------:R2:W-:Y:S04]  /*96500*/  @P6 STG.E.U8 desc[UR40][R16.64], R2 ;  /* 0x0000000210006986 */ /* 0x0005e8000c101128 */
[----:B0-----:R-:W3:Y:S01]  /*96510*/  LDL.LU.64 R26, [R1+0x2038] ;  /* 0x00203800011a7983 */ /* 0x001ee20000300a00 */
[----:B------:R-:W-:-:S03]  /*96520*/  VIADD R0, R24, 0x70 ;  /* 0x0000007018007836 */ /* 0x000fc60000000000 */
[----:B--2---:R-:W2:Y:S04]  /*96530*/  LDL.LU.64 R16, [R1+0x2030] ;  /* 0x0020300001107983 */ /* 0x004ea80000300a00 */
[----:B------:R-:W-:Y:S01]  /*96540*/  STL [R1+0x24b0], R24 ;  /* 0x0024b01801007387 */ /* 0x000fe20000100800 */
[----:B------:R-:W-:Y:S02]  /*96550*/  PRMT R2, R18, 0x7772, RZ ;  /* 0x0000777212027816 */ /* 0x000fe400000000ff */
[----:B------:R-:W-:Y:S02]  /*96560*/  ISETP.GE.AND P5, PT, R0, UR6, PT ;  /* 0x0000000600007c0c */ /* 0x000fe4000bfa6270 */
[----:B------:R-:W-:Y:S02]  /*96570*/  PRMT R0, R18, 0x7773, RZ ;  /* 0x0000777312007816 */ /* 0x000fe400000000ff */
[----:B------:R-:W-:Y:S01]  /*96580*/  ISETP.LT.AND P6, PT, R12, UR9, !P4 ;  /* 0x000000090c007c0c */ /* 0x000fe2000e7c1270 */
[----:B------:R-:W2:Y:S04]  /*96590*/  LDL.LU R18, [R1+0x4fc] ;  /* 0x0004fc0001127983 */ /* 0x000ea80000300800 */
[----:B----4-:R0:W-:Y:S04]  /*965a0*/  @P2 STG.E.U8 desc[UR40][R6.64], R2 ;  /* 0x0000000206002986 */ /* 0x0101e8000c101128 */
[----:B---3--:R3:W-:Y:S01]  /*965b0*/  @P3 STG.E.U8 desc[UR40][R20.64], R0 ;  /* 0x0000000014003986 */ /* 0x0087e2000c101128 */
[----:B------:R-:W-:Y:S01]  /*965c0*/  PRMT R3, R22, 0x7773, RZ ;  /* 0x0000777316037816 */ /* 0x000fe200000000ff */
[----:B------:R-:W4:Y:S01]  /*965d0*/  LDCU UR6, c[0x0][0x398] ;  /* 0x00007300ff0677ac */ /* 0x000f220008000800 */
[----:B------:R-:W2:Y:S01]  /*965e0*/  LDCU UR9, c[0x0][0x398] ;  /* 0x00007300ff0977ac */ /* 0x000ea20008000800 */
[----:B0-----:R-:W4:Y:S04]  /*965f0*/  LDL.LU.64 R6, [R1+0x2068] ;  /* 0x0020680001067983 */ /* 0x001f280000300a00 */
[----:B---3--:R-:W3:Y:S01]  /*96600*/  LDL.LU.64 R20, [R1+0x2060] ;  /* 0x0020600001147983 */ /* 0x008ee20000300a00 */
[----:B-1----:R-:W-:-:S02]  /*96610*/  ISETP.LT.AND P2, PT, R14, UR5, !P4 ;  /* 0x000000050e007c0c */ /* 0x002fc4000e741270 */
[----:B------:R-:W-:Y:S02]  /*96620*/  ISETP.LT.AND P3, PT, R23, UR10, !P4 ;  /* 0x0000000a17007c0c */ /* 0x000fe4000e761270 */
[C---:B------:R-:W-:Y:S02]  /*96630*/  PRMT R2, R22.reuse, 0x7770, RZ ;  /* 0x0000777016027816 */ /* 0x040fe400000000ff */
[----:B------:R-:W-:Y:S01]  /*96640*/  PRMT R0, R22, 0x7772, RZ ;  /* 0x0000777216007816 */ /* 0x000fe200000000ff */
[----:B------:R-:W3:Y:S04]  /*96650*/  LDL.LU.64 R24, [R1+0x2058] ;  /* 0x0020580001187983 */ /* 0x000ee80000300a00 */
[----:B------:R0:W-:Y:S01]  /*96660*/  @P6 STG.E.U8 desc[UR40][R4.64], R2 ;  /* 0x0000000204006986 */ /* 0x0001e2000c101128 */
[----:B------:R-:W-:-:S03]  /*96670*/  ISETP.LT.AND P6, PT, R8, UR11, !P4 ;  /* 0x0000000b08007c0c */ /* 0x000fc6000e7c1270 */
[----:B------:R-:W3:Y:S01]  /*96680*/  LDL.LU R19, [R1+0x510] ;  /* 0x0005100001137983 */ /* 0x000ee20000300800 */
[----:B------:R-:W1:Y:S01]  /*96690*/  LDCU UR5, c[0x0][0x398] ;  /* 0x00007300ff0577ac */ /* 0x000e620008000800 */
[----:B------:R-:W1:Y:S01]  /*966a0*/  LDCU UR10, c[0x0][0x398] ;  /* 0x00007300ff0a77ac */ /* 0x000e620008000800 */
[----:B------:R-:W1:Y:S01]  /*966b0*/  LDCU UR11, c[0x0][0x398] ;  /* 0x00007300ff0b77ac */ /* 0x000e620008000800 */
[----:B0-----:R-:W-:-:S05]  /*966c0*/  PRMT R2, R22, 0x7771, RZ ;  /* 0x0000777116027816 */ /* 0x001fca00000000ff */
[----:B------:R0:W-:Y:S01]  /*966d0*/  @P2 STG.E.U8 desc[UR40][R28.64], R2 ;  /* 0x000000021c002986 */ /* 0x0001e2000c101128 */
[----:B------:R-:W-:Y:S01]  /*966e0*/  ISETP.LT.AND P2, PT, R9, UR14, !P4 ;  /* 0x0000000e09007c0c */ /* 0x000fe2000e741270 */
[----:B------:R-:W1:Y:S02]  /*966f0*/  LDCU UR14, c[0x0][0x398] ;  /* 0x00007300ff0e77ac */ /* 0x000e640008000800 */
[----:B0-----:R-:W3:Y:S04]  /*96700*/  LDL.LU.64 R28, [R1+0x2050] ;  /* 0x00205000011c7983 */ /* 0x001ee80000300a00 */
[----:B------:R0:W-:Y:S01]  /*96710*/  @P3 STG.E.U8 desc[UR40][R26.64], R0 ;  /* 0x000000001a003986 */ /* 0x0001e2000c101128 */
[----:B------:R-:W-:-:S03]  /*96720*/  ISETP.LT.AND P3, PT, R10, UR7, !P4 ;  /* 0x000000070a007c0c */ /* 0x000fc6000e761270 */
[----:B--2---:R2:W-:Y:S01]  /*96730*/  @P6 STG.E.U8 desc[UR40][R16.64], R3 ;  /* 0x0000000310006986 */ /* 0x0045e2000c101128 */
[----:B------:R-:W1:Y:S01]  /*96740*/  LDCU UR7, c[0x0][0x398] ;  /* 0x00007300ff0777ac */ /* 0x000e620008000800 */
[C---:B------:R-:W-:Y:S02]  /*96750*/  PRMT R2, R18.reuse, 0x7771, RZ ;  /* 0x0000777112027816 */ /* 0x040fe400000000ff */
[----:B0-----:R-:W3:Y:S04]  /*96760*/  LDL.LU.64 R26, [R1+0x2048] ;  /* 0x00204800011a7983 */ /* 0x001ee80000300a00 */
[----:B--2---:R-:W2:Y:S01]  /*96770*/  LDL.LU.64 R16, [R1+0x2070] ;  /* 0x0020700001107983 */ /* 0x004ea20000300a00 */
[----:B------:R-:W-:-:S05]  /*96780*/  PRMT R3, R18, 0x7770, RZ ;  /* 0x0000777012037816 */ /* 0x000fca00000000ff */
[----:B----4-:R0:W-:Y:S04]  /*96790*/  @P2 STG.E.U8 desc[UR40][R6.64], R3 ;  /* 0x0000000306002986 */ /* 0x0101e8000c101128 */
[----:B---3--:R3:W-:Y:S04]  /*967a0*/  @P3 STG.E.U8 desc[UR40][R20.64], R2 ;  /* 0x0000000214003986 */ /* 0x0087e8000c101128 */
[----:B0-----:R-:W4:Y:S04]  /*967b0*/  LDL.LU R7, [R1+0x40] ;  /* 0x0000400001077983 */ /* 0x001f280000300800 */
[----:B---3--:R-:W3:Y:S01]  /*967c0*/  LDL.LU.64 R2, [R1+0x478] ;  /* 0x0004780001027983 */ /* 0x008ee20000300a00 */
[----:B------:R-:W-:-:S02]  /*967d0*/  ISETP.LT.AND P6, PT, R11, UR15, !P4 ;  /* 0x0000000f0b007c0c */ /* 0x000fc4000e7c1270 */
[----:B------:R-:W-:Y:S02]  /*967e0*/  ISETP.LT.AND P4, PT, R13, UR4, !P4 ;  /* 0x000000040d007c0c */ /* 0x000fe4000e781270 */
[C---:B------:R-:W-:Y:S02]  /*967f0*/  PRMT R0, R18.reuse, 0x7772, RZ ;  /* 0x0000777212007816 */ /* 0x040fe400000000ff */
[----:B------:R-:W-:Y:S01]  /*96800*/  PRMT R4, R18, 0x7773, RZ ;  /* 0x0000777312047816 */ /* 0x000fe200000000ff */
[----:B------:R-:W2:Y:S01]  /*96810*/  LDL.LU.64 R20, [R1+0x2080] ;  /* 0x0020800001147983 */ /* 0x000ea20000300a00 */
[----:B------:R-:W-:Y:S02]  /*96820*/  ISETP.LT.AND P3, PT, R12, UR13, !P5 ;  /* 0x0000000d0c007c0c */ /* 0x000fe4000ef61270 */
[----:B------:R-:W-:Y:S01]  /*96830*/  ISETP.LT.AND P2, PT, R14, UR6, !P5 ;  /* 0x000000060e007c0c */ /* 0x000fe2000ef41270 */
[----:B------:R-:W0:Y:S01]  /*96840*/  LDCU UR4, c[0x0][0x398] ;  /* 0x00007300ff0477ac */ /* 0x000e220008000800 */
[----:B------:R-:W0:Y:S01]  /*96850*/  LDCU UR13, c[0x0][0x398] ;  /* 0x00007300ff0d77ac */ /* 0x000e220008000800 */
[----:B------:R-:W0:Y:S01]  /*96860*/  LDCU UR6, c[0x0][0x398] ;  /* 0x00007300ff0677ac */ /* 0x000e220008000800 */
[----:B------:R-:W0:Y:S01]  /*96870*/  LDCU UR15, c[0x0][0x398] ;  /* 0x00007300ff0f77ac */ /* 0x000e220008000800 */
[----:B------:R1:W-:Y:S04]  /*96880*/  @P6 STG.E.U8 desc[UR40][R24.64], R0 ;  /* 0x0000000018006986 */ /* 0x0003e8000c101128 */
[----:B-1----:R-:W2:Y:S04]  /*96890*/  LDL.LU R24, [R1+0x24b0] ;  /* 0x0024b00001187983 */ /* 0x002ea80000300800 */
[----:B---3--:R1:W-:Y:S04]  /*968a0*/  @P4 STG.E.U8 desc[UR40][R2.64], R4 ;  /* 0x0000000402004986 */ /* 0x0083e8000c101128 */
[----:B-1----:R-:W3:Y:S01]  /*968b0*/  LDL.LU.64 R4, [R1+0x2078] ;  /* 0x0020780001047983 */ /* 0x002ee20000300a00 */
[----:B------:R-:W-:-:S02]  /*968c0*/  ISETP.LT.AND P6, PT, R23, UR9, !P5 ;  /* 0x0000000917007c0c */ /* 0x000fc4000efc1270 */
[C---:B------:R-:W-:Y:S02]  /*968d0*/  PRMT R0, R19.reuse, 0x7770, RZ ;  /* 0x0000777013007816 */ /* 0x040fe400000000ff */
[----:B------:R-:W-:Y:S02]  /*968e0*/  ISETP.LT.AND P4, PT, R8, UR5, !P5 ;  /* 0x0000000508007c0c */ /* 0x000fe4000ef81270 */
[----:B------:R-:W-:Y:S01]  /*968f0*/  PRMT R2, R19, 0x7771, RZ ;  /* 0x0000777113027816 */ /* 0x000fe200000000ff */
[----:B------:R-:W1:Y:S01]  /*96900*/  LDCU UR5, c[0x0][0x398] ;  /* 0x00007300ff0577ac */ /* 0x000e620008000800 */
[----:B------:R-:W0:Y:S01]  /*96910*/  LDCU UR9, c[0x0][0x398] ;  /* 0x00007300ff0977ac */ /* 0x000e220008000800 */
[----:B------:R2:W-:Y:S01]  /*96920*/  @P3 STG.E.U8 desc[UR40][R28.64], R0 ;  /* 0x000000001c003986 */ /* 0x0005e2000c101128 */
[----:B------:R-:W-:-:S03]  /*96930*/  ISETP.LT.AND P3, PT, R9, UR10, !P5 ;  /* 0x0000000a09007c0c */ /* 0x000fc6000ef61270 */
[----:B------:R1:W-:Y:S01]  /*96940*/  @P2 STG.E.U8 desc[UR40][R26.64], R2 ;  /* 0x000000021a002986 */ /* 0x0003e2000c101128 */
[----:B------:R-:W0:Y:S01]  /*96950*/  LDCU UR10, c[0x0][0x398] ;  /* 0x00007300ff0a77ac */ /* 0x000e220008000800 */
[C---:B--2---:R-:W-:Y:S02]  /*96960*/  PRMT R0, R19.reuse, 0x7772, RZ ;  /* 0x0000777213007816 */ /* 0x044fe400000000ff */
[----:B------:R-:W2:Y:S01]  /*96970*/  LDL.LU.64 R28, [R1+0x2098] ;  /* 0x00209800011c7983 */ /* 0x000ea20000300a00 */
[----:B-1----:R-:W-:-:S03]  /*96980*/  PRMT R2, R19, 0x7773, RZ ;  /* 0x0000777313027816 */ /* 0x002fc600000000ff */
[----:B------:R-:W2:Y:S04]  /*96990*/  LDL.LU R18, [R1+0x390] ;  /* 0x0003900001127983 */ /* 0x000ea80000300800 */
[----:B------:R1:W-:Y:S04]  /*969a0*/  STL.64 [R1+0x24a8], R8 ;  /* 0x0024a80801007387 */ /* 0x0003e80000100a00 */
[----:B------:R-:W2:Y:S04]  /*969b0*/  LDL.LU.64 R26, [R1+0x20a0] ;  /* 0x0020a000011a7983 */ /* 0x000ea80000300a00 */
[----:B-1----:R-:W2:Y:S04]  /*969c0*/  LDL.LU.64 R8, [R1+0x2088] ;  /* 0x0020880001087983 */ /* 0x002ea80000300a00 */
[----:B---3--:R1:W-:Y:S04]  /*969d0*/  @P6 STG.E.U8 desc[UR40][R4.64], R0 ;  /* 0x0000000004006986 */ /* 0x0083e8000c101128 */
[----:B------:R4:W-:Y:S01]  /*969e0*/  @P4 STG.E.U8 desc[UR40][R16.64], R2 ;  /* 0x0000000210004986 */ /* 0x0009e2000c101128 */
[----:B------:R-:W-:-:S02]  /*969f0*/  ISETP.LT.AND P4, PT, R10, UR11, !P5 ;  /* 0x0000000b0a007c0c */ /* 0x000fc4000ef81270 */
[----:B------:R-:W-:Y:S01]  /*96a00*/  ISETP.LT.AND P6, PT, R11, UR14, !P5 ;  /* 0x0000000e0b007c0c */ /* 0x000fe2000efc1270 */
[----:B-1----:R-:W-:Y:S01]  /*96a10*/  VIADD R0, R24, 0x71 ;  /* 0x0000007118007836 */ /* 0x002fe20000000000 */
[----:B----4-:R-:W-:Y:S01]  /*96a20*/  PRMT R2, R7, 0x7770, RZ ;  /* 0x0000777007027816 */ /* 0x010fe200000000ff */
[----:B------:R-:W3:Y:S04]  /*96a30*/  LDL.LU.64 R16, [R1+0x20b0] ;  /* 0x0020b00001107983 */ /* 0x000ee80000300a00 */
[----:B------:R-:W4:Y:S01]  /*96a40*/  LDL.LU.64 R4, [R1+0x20a8] ;  /* 0x0020a80001047983 */ /* 0x000f220000300a00 */
[----:B------:R-:W1:Y:S01]  /*96a50*/  LDCU UR11, c[0x0][0x398] ;  /* 0x00007300ff0b77ac */ /* 0x000e620008000800 */
[----:B------:R-:W-:Y:S02]  /*96a60*/  ISETP.GE.AND P2, PT, R0, UR8, PT ;  /* 0x0000000800007c0c */ /* 0x000fe4000bf46270 */
[----:B------:R1:W-:Y:S01]  /*96a70*/  @P3 STG.E.U8 desc[UR40][R20.64], R2 ;  /* 0x0000000214003986 */ /* 0x0003e2000c101128 */
[----:B------:R-:W-:-:S02]  /*96a80*/  ISETP.LT.AND P5, PT, R13, UR7, !P5 ;  /* 0x000000070d007c0c */ /* 0x000fc4000efa1270 */
[C---:B------:R-:W-:Y:S02]  /*96a90*/  PRMT R0, R7.reuse, 0x7771, RZ ;  /* 0x0000777107007816 */ /* 0x040fe400000000ff */
[----:B0-----:R-:W-:Y:S01]  /*96aa0*/  ISETP.LT.AND P3, PT, R12, UR4, !P2 ;  /* 0x000000040c007c0c */ /* 0x001fe2000d761270 */
[----:B------:R-:W0:Y:S01]  /*96ab0*/  LDCU UR8, c[0x0][0x398] ;  /* 0x00007300ff0877ac */ /* 0x000e220008000800 */
[----:B------:R-:W0:Y:S01]  /*96ac0*/  LDCU UR4, c[0x0][0x398] ;  /* 0x00007300ff0477ac */ /* 0x000e220008000800 */
[----:B------:R-:W0:Y:S01]  /*96ad0*/  LDCU UR7, c[0x0][0x398] ;  /* 0x00007300ff0777ac */ /* 0x000e220008000800 */
[----:B------:R-:W0:Y:S01]  /*96ae0*/  LDCU UR14, c[0x0][0x398] ;  /* 0x00007300ff0e77ac */ /* 0x000e220008000800 */
[----:B-1----:R-:W3:Y:S04]  /*96af0*/  LDL.LU R20, [R1+0x530] ;  /* 0x0005300001147983 */ /* 0x002ee80000300800 */
[----:B------:R1:W-:Y:S04]  /*96b00*/  STL.64 [R1+0x24a0], R12 ;  /* 0x0024a00c01007387 */ /* 0x0003e80000100a00 */
[----:B-1----:R-:W3:Y:S01]  /*96b10*/  LDL.LU.64 R12, [R1+0x2090] ;  /* 0x00209000010c7983 */ /* 0x002ee20000300a00 */
[----:B------:R-:W-:-:S03]  /*96b20*/  PRMT R2, R7, 0x7772, RZ ;  /* 0x0000777207027816 */ /* 0x000fc600000000ff */
[----:B--2---:R1:W-:Y:S02]  /*96b30*/  @P4 STG.E.U8 desc[UR40][R28.64], R0 ;  /* 0x000000001c004986 */ /* 0x0043e4000c101128 */
[----:B-1----:R-:W-:Y:S02]  /*96b40*/  PRMT R0, R7, 0x7773, RZ ;  /* 0x0000777307007816 */ /* 0x002fe400000000ff */
[----:B------:R-:W2:Y:S04]  /*96b50*/  LDL.LU.64 R28, [R1+0x20c0] ;  /* 0x0020c000011c7983 */ /* 0x000ea80000300a00 */
[----:B---3--:R1:W-:Y:S04]  /*96b60*/  @P6 STG.E.U8 desc[UR40][R12.64], R2 ;  /* 0x000000020c006986 */ /* 0x0083e8000c101128 */
[----:B------:R3:W-:Y:S01]  /*96b70*/  @P5 STG.E.U8 desc[UR40][R26.64], R0 ;  /* 0x000000001a005986 */ /* 0x0007e2000c101128 */
[----:B-1----:R-:W-:-:S03]  /*96b80*/  PRMT R2, R18, 0x7770, RZ ;  /* 0x0000777012027816 */ /* 0x002fc600000000ff */
[----:B------:R-:W2:Y:S04]  /*96b90*/  LDL.LU.64 R12, [R1+0x20b8] ;  /* 0x0020b800010c7983 */ /* 0x000ea80000300a00 */
[----:B------:R-:W2:Y:S04]  /*96ba0*/  LDL.LU.64 R6, [R1+0x20d8] ;  /* 0x0020d80001067983 */ /* 0x000ea80000300a00 */
[----:B---3--:R-:W3:Y:S04]  /*96bb0*/  LDL.LU.64 R26, [R1+0x20d0] ;  /* 0x0020d000011a7983 */ /* 0x008ee80000300a00 */
[----:B------:R1:W-:Y:S04]  /*96bc0*/  @P3 STG.E.U8 desc[UR40][R8.64], R2 ;  /* 0x0000000208003986 */ /* 0x0003e8000c101128 */
[----:B-1----:R-:W2:Y:S01]  /*96bd0*/  LDL.LU.64 R8, [R1+0x24a8] ;  /* 0x0024a80001087983 */ /* 0x002ea20000300a00 */
[----:B------:R-:W-:-:S02]  /*96be0*/  ISETP.LT.AND P6, PT, R14, UR13, !P2 ;  /* 0x0000000d0e007c0c */ /* 0x000fc4000d7c1270 */
[----:B------:R-:W-:Y:S02]  /*96bf0*/  ISETP.LT.AND P4, PT, R23, UR6, !P2 ;  /* 0x0000000617007c0c */ /* 0x000fe4000d781270 */
[C---:B------:R-:W-:Y:S02]  /*96c00*/  PRMT R0, R18.reuse, 0x7771, RZ ;  /* 0x0000777112007816 */ /* 0x040fe400000000ff */
[----:B------:R-:W-:Y:S02]  /*96c10*/  PRMT R2, R18, 0x7772, RZ ;  /* 0x0000777212027816 */ /* 0x000fe400000000ff */
[----:B------:R-:W-:Y:S01]  /*96c20*/  PRMT R3, R20, 0x7770, RZ ;  /* 0x0000777014037816 */ /* 0x000fe200000000ff */
[----:B------:R-:W3:Y:S01]  /*96c30*/  LDL.LU R25, [R1+0x514] ;  /* 0x0005140001197983 */ /* 0x000ee20000300800 */
[----:B------:R-:W1:Y:S01]  /*96c40*/  LDCU UR6, c[0x0][0x398] ;  /* 0x00007300ff0677ac */ /* 0x000e620008000800 */
[----:B------:R-:W0:Y:S02]  /*96c50*/  LDCU UR13, c[0x0][0x398] ;  /* 0x00007300ff0d77ac */ /* 0x000e240008000800 */
[----:B------:R1:W-:Y:S04]  /*96c60*/  @P6 STG.E.U8 desc[UR40][R16.64], R0 ;  /* 0x0000000010006986 */ /* 0x0003e8000c101128 */
[----:B----4-:R4:W-:Y:S04]  /*96c70*/  @P4 STG.E.U8 desc[UR40][R4.64], R2 ;  /* 0x0000000204004986 */ /* 0x0109e8000c101128 */
[----:B-1----:R-:W3:Y:S01]  /*96c80*/  LDL.LU.64 R16, [R1+0x20e0] ;  /* 0x0020e00001107983 */ /* 0x002ee20000300a00 */
[----:B----4-:R-:W-:-:S03]  /*96c90*/  PRMT R2, R18, 0x7773, RZ ;  /* 0x0000777312027816 */ /* 0x010fc600000000ff */
[----:B------:R-:W4:Y:S04]  /*96ca0*/  LDL.LU.64 R4, [R1+0x20c8] ;  /* 0x0020c80001047983 */ /* 0x000f280000300a00 */
[----:B------:R-:W3:Y:S01]  /*96cb0*/  LDL.LU.64 R18, [R1+0x20f0] ;  /* 0x0020f00001127983 */ /* 0x000ee20000300a00 */
[----:B--2---:R-:W-:Y:S02]  /*96cc0*/  ISETP.LT.AND P3, PT, R8, UR5, !P2 ;  /* 0x0000000508007c0c */ /* 0x004fe4000d761270 */
[----:B------:R-:W-:Y:S02]  /*96cd0*/  ISETP.LT.AND P5, PT, R9, UR9, !P2 ;  /* 0x0000000909007c0c */ /* 0x000fe4000d7a1270 */
[----:B------:R-:W-:Y:S02]  /*96ce0*/  ISETP.LT.AND P4, PT, R10, UR10, !P2 ;  /* 0x0000000a0a007c0c */ /* 0x000fe4000d781270 */
[----:B------:R-:W-:Y:S01]  /*96cf0*/  ISETP.LT.AND P6, PT, R11, UR15, !P2 ;  /* 0x0000000f0b007c0c */ /* 0x000fe2000d7c1270 */
[----:B------:R-:W-:Y:S01]  /*96d00*/  VIADD R0, R24, 0x72 ;  /* 0x0000007218007836 */ /* 0x000fe20000000000 */
[----:B------:R-:W1:Y:S01]  /*96d10*/  LDCU UR5, c[0x0][0x398] ;  /* 0x00007300ff0577ac */ /* 0x000e620008000800 */
        /* <DEDUP_REMOVED lines=25> */
[----:B------:R1:W-:Y:S04]  /*96eb0*/  @P2 STG.E.U8 desc[UR40][R16.64], R0 ;  /* 0x0000000010002986 */ /* 0x0003e8000c101128 */
[----:B----4-:R-:W-:Y:S01]  /*96ec0*/  @P5 STG.E.U8 desc[UR40][R4.64], R2 ;  /* 0x0000000204005986 */ /* 0x010fe2000c101128 */
[----:B-1----:R-:W-:-:S03]  /*96ed0*/  PRMT R0, R25, 0x7771, RZ ;  /* 0x0000777119007816 */ /* 0x002fc600000000ff */
[----:B------:R-:W4:Y:S04]  /*96ee0*/  LDL.LU.64 R16, [R1+0x2100] ;  /* 0x0021000001107983 */ /* 0x000f280000300a00 */
[----:B------:R1:W-:Y:S04]  /*96ef0*/  @P6 STG.E.U8 desc[UR40][R18.64], R0 ;  /* 0x0000000012006986 */ /* 0x0003e8000c101128 */
[----:B-1----:R-:W2:Y:S04]  /*96f00*/  LDL.LU.64 R18, [R1+0x2120] ;  /* 0x0021200001127983 */ /* 0x002ea80000300a00 */
[----:B------:R-:W2:Y:S01]  /*96f10*/  LDL.LU R22, [R1+0x394] ;  /* 0x0003940001167983 */ /* 0x000ea20000300800 */
[----:B------:R-:W-:-:S02]  /*96f20*/  ISETP.LT.AND P5, PT, R8, UR6, !P3 ;  /* 0x0000000608007c0c */ /* 0x000fc4000dfa1270 */
[----:B------:R-:W-:Y:S02]  /*96f30*/  PRMT R2, R25, 0x7772, RZ ;  /* 0x0000777219027816 */ /* 0x000fe400000000ff */
[----:B------:R-:W-:Y:S01]  /*96f40*/  ISETP.LT.AND P6, PT, R10, UR5, !P3 ;  /* 0x000000050a007c0c */ /* 0x000fe2000dfc1270 */
[----:B------:R-:W-:Y:S01]  /*96f50*/  VIADD R0, R24, 0x73 ;  /* 0x0000007318007836 */ /* 0x000fe20000000000 */
[----:B------:R-:W1:Y:S01]  /*96f60*/  LDCU UR6, c[0x0][0x398] ;  /* 0x00007300ff0677ac */ /* 0x000e620008000800 */
[----:B------:R-:W0:Y:S01]  /*96f70*/  LDCU UR5, c[0x0][0x398] ;  /* 0x00007300ff0577ac */ /* 0x000e220008000800 */
[----:B------:R1:W-:Y:S01]  /*96f80*/  @P4 STG.E.U8 desc[UR40][R28.64], R2 ;  /* 0x000000021c004986 */ /* 0x0003e2000c101128 */
[----:B------:R-:W-:Y:S02]  /*96f90*/  ISETP.LT.AND P4, PT, R9, UR13, !P3 ;  /* 0x0000000d09007c0c */ /* 0x000fe4000df81270 */
[----:B------:R-:W-:Y:S02]  /*96fa0*/  ISETP.GE.AND P2, PT, R0, UR12, PT ;  /* 0x0000000c00007c0c */ /* 0x000fe4000bf46270 */
[----:B---3--:R-:W-:Y:S01]  /*96fb0*/  PRMT R0, R7, 0x7770, RZ ;  /* 0x0000777007007816 */ /* 0x008fe200000000ff */
[----:B------:R-:W3:Y:S01]  /*96fc0*/  LDCU UR12, c[0x0][0x398] ;  /* 0x00007300ff0c77ac */ /* 0x000ee20008000800 */
[----:B------:R-:W0:Y:S01]  /*96fd0*/  LDCU UR13, c[0x0][0x398] ;  /* 0x00007300ff0d77ac */ /* 0x000e220008000800 */
        /* <DEDUP_REMOVED lines=11> */
[----:B-1----:R-:W-:-:S02]  /*97090*/  PRMT R2, R7, 0x7771, RZ ;  /* 0x0000777107027816 */ /* 0x002fc400000000ff */
[C---:B0-----:R-:W-:Y:S01]  /*970a0*/  PRMT R0, R7.reuse, 0x7772, RZ ;  /* 0x0000777207007816 */ /* 0x041fe200000000ff */
[----:B------:R-:W3:Y:S04]  /*970b0*/  LDL.LU.64 R20, [R1+0x2130] ;  /* 0x0021300001147983 */ /* 0x000ee80000300a00 */
[----:B----4-:R0:W-:Y:S04]  /*970c0*/  @P6 STG.E.U8 desc[UR40][R16.64], R2 ;  /* 0x0000000210006986 */ /* 0x0101e8000c101128 */
[----:B------:R-:W4:Y:S04]  /*970d0*/  LDL.LU.64 R26, [R1+0x2128] ;  /* 0x00212800011a7983 */ /* 0x000f280000300a00 */
[----:B------:R1:W-:Y:S01]  /*970e0*/  @P5 STG.E.U8 desc[UR40][R18.64], R0 ;  /* 0x0000000012005986 */ /* 0x0003e2000c101128 */
[----:B0-----:R-:W-:-:S03]  /*970f0*/  PRMT R2, R7, 0x7773, RZ ;  /* 0x0000777307027816 */ /* 0x001fc600000000ff */
[----:B------:R-:W3:Y:S04]  /*97100*/  LDL.LU R16, [R1+0x534] ;  /* 0x0005340001107983 */ /* 0x000ee80000300800 */
[----:B------:R-:W3:Y:S04]  /*97110*/  LDL.LU.64 R6, [R1+0x2140] ;  /* 0x0021400001067983 */ /* 0x000ee80000300a00 */
[----:B-1----:R-:W3:Y:S04]  /*97120*/  LDL.LU.64 R18, [R1+0x2138] ;  /* 0x0021380001127983 */ /* 0x002ee80000300a00 */
[----:B--2---:R0:W-:Y:S04]  /*97130*/  @P3 STG.E.U8 desc[UR40][R22.64], R2 ;  /* 0x0000000216003986 */ /* 0x0041e8000c101128 */
[----:B0-----:R-:W2:Y:S01]  /*97140*/  LDL.LU.64 R22, [R1+0x2498] ;  /* 0x0024980001167983 */ /* 0x001ea20000300a00 */
[----:B------:R-:W-:-:S02]  /*97150*/  ISETP.LT.AND P6, PT, R12, UR14, !P2 ;  /* 0x0000000e0c007c0c */ /* 0x000fc4000d7c1270 */
[----:B------:R-:W-:Y:S02]  /*97160*/  ISETP.LT.AND P4, PT, R14, UR8, !P2 ;  /* 0x000000080e007c0c */ /* 0x000fe4000d781270 */
[----:B------:R-:W-:Y:S01]  /*97170*/  ISETP.LT.AND P5, PT, R8, UR7, !P2 ;  /* 0x0000000708007c0c */ /* 0x000fe2000d7a1270 */
[----:B------:R-:W0:Y:S01]  /*97180*/  LDCU UR8, c[0x0][0x398] ;  /* 0x00007300ff0877ac */ /* 0x000e220008000800 */
[----:B------:R-:W1:Y:S01]  /*97190*/  LDCU UR7, c[0x0][0x398] ;  /* 0x00007300ff0777ac */ /* 0x000e620008000800 */
[----:B------:R-:W0:Y:S01]  /*971a0*/  LDCU UR14, c[0x0][0x398] ;  /* 0x00007300ff0e77ac */ /* 0x000e220008000800 */
[C---:B--2---:R-:W-:Y:S02]  /*971b0*/  PRMT R0, R22.reuse, 0x7770, RZ ;  /* 0x0000777016007816 */ /* 0x044fe400000000ff */
[----:B------:R-:W-:Y:S02]  /*971c0*/  ISETP.LT.AND P3, PT, R23, UR4, !P2 ;  /* 0x0000000417007c0c */ /* 0x000fe4000d761270 */
[----:B------:R-:W-:-:S02]  /*971d0*/  PRMT R2, R22, 0x7771, RZ ;  /* 0x0000777116027816 */ /* 0x000fc400000000ff */
[----:B------:R-:W-:Y:S01]  /*971e0*/  PRMT R3, R22, 0x7773, RZ ;  /* 0x0000777316037816 */ /* 0x000fe200000000ff */
[----:B------:R-:W2:Y:S01]  /*971f0*/  LDCU UR4, c[0x0][0x398] ;  /* 0x00007300ff0477ac */ /* 0x000ea20008000800 */
[----:B---3--:R3:W-:Y:S04]  /*97200*/  @P6 STG.E.U8 desc[UR40][R4.64], R0 ;  /* 0x0000000004006986 */ /* 0x0087e8000c101128 */
[----:B------:R0:W-:Y:S01]  /*97210*/  @P4 STG.E.U8 desc[UR40][R28.64], R2 ;  /* 0x000000021c004986 */ /* 0x0001e2000c101128 */
[----:B------:R-:W-:Y:S02]  /*97220*/  ISETP.LT.AND P4, PT, R9, UR6, !P2 ;  /* 0x0000000609007c0c */ /* 0x000fe4000d781270 */
[----:B------:R-:W-:Y:S01]  /*97230*/  ISETP.LT.AND P6, PT, R10, UR11, !P2 ;  /* 0x0000000b0a007c0c */ /* 0x000fe2000d7c1270 */
[----:B------:R-:W1:Y:S01]  /*97240*/  LDCU UR6, c[0x0][0x398] ;  /* 0x00007300ff0677ac */ /* 0x000e620008000800 */
[----:B------:R-:W1:Y:S01]  /*97250*/  LDCU UR11, c[0x0][0x398] ;  /* 0x00007300ff0b77ac */ /* 0x000e620008000800 */
[----:B---3--:R-:W-:Y:S01]  /*97260*/  VIADD R0, R24, 0x74 ;  /* 0x0000007418007836 */ /* 0x008fe20000000000 */
[----:B0-----:R-:W-:Y:S01]  /*97270*/  PRMT R2, R22, 0x7772, RZ ;  /* 0x0000777216027816 */ /* 0x001fe200000000ff */
[----:B------:R-:W3:Y:S04]  /*97280*/  LDL.LU.64 R4, [R1+0x2148] ;  /* 0x0021480001047983 */ /* 0x000ee80000300a00 */
[----:B------:R-:W2:Y:S04]  /*97290*/  LDL.LU R17, [R1+0x518] ;  /* 0x0005180001117983 */ /* 0x000ea80000300800 */
[----:B------:R0:W-:Y:S01]  /*972a0*/  @P3 STG.E.U8 desc[UR40][R20.64], R2 ;  /* 0x0000000214003986 */ /* 0x0001e2000c101128 */
[----:B------:R-:W-:-:S02]  /*972b0*/  ISETP.GE.AND P3, PT, R0, UR54, PT ;  /* 0x0000003600007c0c */ /* 0x000fc4000bf66270 */
[----:B------:R-:W-:Y:S01]  /*972c0*/  PRMT R0, R16, 0x7770, RZ ;  /* 0x0000777010007816 */ /* 0x000fe200000000ff */
[----:B----4-:R4:W-:Y:S01]  /*972d0*/  @P5 STG.E.U8 desc[UR40][R26.64], R3 ;  /* 0x000000031a005986 */ /* 0x0109e2000c101128 */
[----:B------:R-:W-:-:S03]  /*972e0*/  ISETP.LT.AND P5, PT, R11, UR5, !P2 ;  /* 0x000000050b007c0c */ /* 0x000fc6000d7a1270 */
[----:B------:R1:W-:Y:S01]  /*972f0*/  @P4 STG.E.U8 desc[UR40][R6.64], R0 ;  /* 0x0000000006004986 */ /* 0x0003e2000c101128 */
[----:B0-----:R-:W-:-:S03]  /*97300*/  PRMT R2, R16, 0x7771, RZ ;  /* 0x0000777110027816 */ /* 0x001fc600000000ff */
[----:B------:R-:W2:Y:S04]  /*97310*/  LDL.LU.64 R20, [R1+0x2158] ;  /* 0x0021580001147983 */ /* 0x000ea80000300a00 */
[----:B------:R-:W2:Y:S04]  /*97320*/  LDL.LU.64 R28, [R1+0x2150] ;  /* 0x00215000011c7983 */ /* 0x000ea80000300a00 */
[----:B----4-:R-:W4:Y:S01]  /*97330*/  LDL.LU.64 R26, [R1+0x2170] ;  /* 0x00217000011a7983 */ /* 0x010f220000300a00 */
[----:B------:R-:W0:Y:S03]  /*97340*/  LDCU UR5, c[0x0][0x398] ;  /* 0x00007300ff0577ac */ /* 0x000e260008000800 */
[----:B------:R0:W-:Y:S01]  /*97350*/  @P6 STG.E.U8 desc[UR40][R18.64], R2 ;  /* 0x0000000212006986 */ /* 0x0001e2000c101128 */
[----:B------:R-:W-:-:S02]  /*97360*/  ISETP.LT.AND P2, PT, R13, UR12, !P2 ;  /* 0x0000000c0d007c0c */ /* 0x000fc4000d741270 */
[----:B------:R-:W-:Y:S02]  /*97370*/  ISETP.LT.AND P6, PT, R12, UR9, !P3 ;  /* 0x000000090c007c0c */ /* 0x000fe4000dfc1270 */
[----:B-1----:R-:W-:Y:S02]  /*97380*/  PRMT R0, R16, 0x7772, RZ ;  /* 0x0000777210007816 */ /* 0x002fe400000000ff */
        /* <DEDUP_REMOVED lines=29> */
[----:B------:R-:W1:Y:S01]  /*97560*/  LDCU UR6, c[0x0][0x398] ;  /* 0x00007300ff0677ac */ /* 0x000e620008000800 */
[----:B0-----:R-:W-:-:S05]  /*97570*/  PRMT R2, R17, 0x7773, RZ ;  /* 0x0000777311027816 */ /* 0x001fca00000000ff */
[----:B------:R0:W-:Y:S04]  /*97580*/  @P2 STG.E.U8 desc[UR40][R18.64], R2 ;  /* 0x0000000212002986 */ /* 0x0001e8000c101128 */
[----:B----4-:R-:W4:Y:S01]  /*97590*/  LDL.LU.64 R26, [R1+0x2190] ;  /* 0x00219000011a7983 */ /* 0x010f220000300a00 */
[----:B0-----:R-:W-:-:S03]  /*975a0*/  PRMT R2, R7, 0x7770, RZ ;  /* 0x0000777007027816 */ /* 0x001fc600000000ff */
[----:B------:R-:W4:Y:S04]  /*975b0*/  LDL.LU.64 R18, [R1+0x480] ;  /* 0x0004800001127983 */ /* 0x000f280000300a00 */
[----:B------:R-:W4:Y:S04]  /*975c0*/  LDL.LU.64 R4, [R1+0x21a0] ;  /* 0x0021a00001047983 */ /* 0x000f280000300a00 */
[----:B------:R-:W4:Y:S04]  /*975d0*/  LDL.LU.64 R28, [R1+0x2198] ;  /* 0x00219800011c7983 */ /* 0x000f280000300a00 */
[----:B--2---:R0:W-:Y:S04]  /*975e0*/  @P4 STG.E.U8 desc[UR40][R12.64], R2 ;  /* 0x000000020c004986 */ /* 0x0041e8000c101128 */
[----:B0-----:R-:W2:Y:S01]  /*975f0*/  LDL.LU.64 R12, [R1+0x2490] ;  /* 0x00249000010c7983 */ /* 0x001ea20000300a00 */
[----:B------:R-:W-:Y:S01]  /*97600*/  ISETP.LT.AND P5, PT, R10, UR7, !P3 ;  /* 0x000000070a007c0c */ /* 0x000fe2000dfa1270 */
[----:B------:R-:W-:Y:S01]  /*97610*/  VIADD R0, R24, 0x77 ;  /* 0x0000007718007836 */ /* 0x000fe20000000000 */
[----:B------:R-:W-:Y:S01]  /*97620*/  PRMT R2, R7, 0x7772, RZ ;  /* 0x0000777207027816 */ /* 0x000fe200000000ff */
[----:B------:R-:W0:Y:S03]  /*97630*/  LDCU UR7, c[0x0][0x398] ;  /* 0x00007300ff0777ac */ /* 0x000e260008000800 */
[----:B------:R-:W-:-:S02]  /*97640*/  ISETP.GE.AND P2, PT, R0, UR27, PT ;  /* 0x0000001b00007c0c */ /* 0x000fc4000bf46270 */
[----:B------:R-:W-:Y:S02]  /*97650*/  PRMT R0, R7, 0x7771, RZ ;  /* 0x0000777107007816 */ /* 0x000fe400000000ff */
[----:B---3--:R-:W-:-:S03]  /*97660*/  PRMT R3, R16, 0x7770, RZ ;  /* 0x0000777010037816 */ /* 0x008fc600000000ff */
[----:B------:R3:W-:Y:S04]  /*97670*/  @P5 STG.E.U8 desc[UR40][R14.64], R0 ;  /* 0x000000000e005986 */ /* 0x0007e8000c101128 */
[----:B------:R0:W-:Y:S04]  /*97680*/  @P6 STG.E.U8 desc[UR40][R20.64], R2 ;  /* 0x0000000214006986 */ /* 0x0001e8000c101128 */
[----:B---3--:R-:W3:Y:S01]  /*97690*/  LDL.LU R14, [R1+0x2488] ;  /* 0x00248800010e7983 */ /* 0x008ee20000300800 */
[----:B0-----:R-:W-:-:S03]  /*976a0*/  PRMT R2, R7, 0x7773, RZ ;  /* 0x0000777307027816 */ /* 0x001fc600000000ff */
[----:B------:R-:W3:Y:S04]  /*976b0*/  LDL.LU R22, [R1+0x51c] ;  /* 0x00051c0001167983 */ /* 0x000ee80000300800 */
[----:B------:R-:W3:Y:S04]  /*976c0*/  LDL.LU.64 R20, [R1+0x21a8] ;  /* 0x0021a80001147983 */ /* 0x000ee80000300a00 */
[----:B------:R-:W-:Y:S04]  /*976d0*/  STL [R1+0x2478], R24 ;  /* 0x0024781801007387 */ /* 0x000fe80000100800 */
        /* <DEDUP_REMOVED lines=8> */
[----:B----4-:R4:W-:Y:S04]  /*97760*/  @P3 STG.E.U8 desc[UR40][R26.64], R2 ;  /* 0x000000021a003986 */ /* 0x0109e8000c101128 */
[----:B------:R0:W-:Y:S04]  /*97770*/  @P4 STG.E.U8 desc[UR40][R18.64], R3 ;  /* 0x0000000312004986 */ /* 0x0001e8000c101128 */
[----:B----4-:R-:W4:Y:S04]  /*97780*/  LDL.LU.64 R26, [R1+0x21c0] ;  /* 0x0021c000011a7983 */ /* 0x010f280000300a00 */
[----:B0-----:R-:W2:Y:S04]  /*97790*/  LDL.LU.64 R18, [R1+0x21b8] ;  /* 0x0021b80001127983 */ /* 0x001ea80000300a00 */
        /* <DEDUP_REMOVED lines=12> */
[----:B------:R-:W-:-:S03]  /*97860*/  ISETP.LT.AND P6, PT, R9, UR12, !P0 ;  /* 0x0000000c09007c0c */ /* 0x000fc6000c7c1270 */
[----:B--2---:R2:W-:Y:S01]  /*97870*/  STL.64 [R1+0x2480], R24 ;  /* 0x0024801801007387 */ /* 0x0045e20000100a00 */
[----:B0-----:R-:W-:Y:S02]  /*97880*/  PRMT R4, R16, 0x7773, RZ ;  /* 0x0000777310047816 */ /* 0x001fe400000000ff */
[----:B-1----:R-:W-:Y:S02]  /*97890*/  ISETP.LT.AND P5, PT, R10, UR4, !P0 ;  /* 0x000000040a007c0c */ /* 0x002fe4000c7a1270 */
[C---:B------:R-:W-:Y:S02]  /*978a0*/  PRMT R2, R22.reuse, 0x7770, RZ ;  /* 0x0000777016027816 */ /* 0x040fe400000000ff */
[C---:B------:R-:W-:Y:S02]  /*978b0*/  PRMT R0, R22.reuse, 0x7771, RZ ;  /* 0x0000777116007816 */ /* 0x040fe400000000ff */
[----:B------:R-:W-:Y:S01]  /*978c0*/  PRMT R5, R22, 0x7773, RZ ;  /* 0x0000777316057816 */ /* 0x000fe200000000ff */
[----:B------:R-:W0:Y:S01]  /*978d0*/  LDCU UR12, c[0x0][0x398] ;  /* 0x00007300ff0c77ac */ /* 0x000e220008000800 */
[----:B--2---:R-:W2:Y:S04]  /*978e0*/  LDL.LU.64 R24, [R1+0x21e0] ;  /* 0x0021e00001187983 */ /* 0x004ea80000300a00 */
[----:B------:R1:W-:Y:S01]  /*978f0*/  @P4 STG.E.U8 desc[UR40][R20.64], R4 ;  /* 0x0000000414004986 */ /* 0x0003e2000c101128 */
[----:B------:R-:W-:-:S03]  /*97900*/  ISETP.LT.AND P4, PT, R11, UR7, !P0 ;  /* 0x000000070b007c0c */ /* 0x000fc6000c781270 */
[----:B------:R-:W3:Y:S01]  /*97910*/  LDL.LU.64 R16, [R1+0x488] ;  /* 0x0004880001107983 */ /* 0x000ee20000300a00 */
[----:B------:R-:W0:Y:S01]  /*97920*/  LDCU UR4, c[0x0][0x398] ;  /* 0x00007300ff0477ac */ /* 0x000e220008000800 */
[----:B------:R-:W0:Y:S01]  /*97930*/  LDCU UR7, c[0x0][0x398] ;  /* 0x00007300ff0777ac */ /* 0x000e220008000800 */
[C---:B-1----:R-:W-:Y:S01]  /*97940*/  PRMT R4, R7.reuse, 0x7770, RZ ;  /* 0x0000777007047816 */ /* 0x042fe200000000ff */
[----:B------:R-:W3:Y:S04]  /*97950*/  LDL.LU.64 R20, [R1+0x21d0] ;  /* 0x0021d00001147983 */ /* 0x000ee80000300a00 */
[----:B------:R-:W3:Y:S04]  /*97960*/  LDL.LU.64 R28, [R1+0x21c8] ;  /* 0x0021c800011c7983 */ /* 0x000ee80000300a00 */
[----:B------:R-:W3:Y:S04]  /*97970*/  LDL.LU R22, [R1+0x4c] ;  /* 0x00004c0001167983 */ /* 0x000ee80000300800 */
[----:B----4-:R1:W-:Y:S04]  /*97980*/  @P6 STG.E.U8 desc[UR40][R26.64], R4 ;  /* 0x000000041a006986 */ /* 0x0103e8000c101128 */
[----:B------:R4:W-:Y:S01]  /*97990*/  @P5 STG.E.U8 desc[UR40][R18.64], R6 ;  /* 0x0000000612005986 */ /* 0x0009e2000c101128 */
        /* <DEDUP_REMOVED lines=16> */
[----:B------:R-:W2:Y:S01]  /*97aa0*/  LDL.LU.64 R6, [R1+0x21b0] ;  /* 0x0021b00001067983 */ /* 0x000ea20000300a00 */
[----:B------:R-:W-:Y:S01]  /*97ab0*/  ISETP.LT.AND P0, PT, R8, UR8, !P1 ;  /* 0x0000000808007c0c */ /* 0x000fe2000cf01270 */
[----:B------:R-:W0:Y:S02]  /*97ac0*/  LDCU UR8, c[0x0][0x398] ;  /* 0x00007300ff0877ac */ /* 0x000e240008000800 */
[----:B--2---:R-:W-:Y:S04]  /*97ad0*/  @P5 STG.E.U8 desc[UR40][R6.64], R2 ;  /* 0x0000000206005986 */ /* 0x004fe8000c101128 */
[----:B---3--:R2:W-:Y:S04]  /*97ae0*/  @P6 STG.E.U8 desc[UR40][R16.64], R0 ;  /* 0x0000000010006986 */ /* 0x0085e8000c101128 */
[----:B------:R3:W-:Y:S04]  /*97af0*/  @P4 STG.E.U8 desc[UR40][R20.64], R3 ;  /* 0x0000000314004986 */ /* 0x0007e8000c101128 */
[----:B------:R0:W-:Y:S04]  /*97b00*/  @P0 STG.E.U8 desc[UR40][R28.64], R5 ;  /* 0x000000051c000986 */ /* 0x0001e8000c101128 */
[----:B--2---:R-:W2:Y:S04]  /*97b10*/  LDL.LU R17, [R1+0x39c] ;  /* 0x00039c0001117983 */ /* 0x004ea80000300800 */
[----:B------:R-:W2:Y:S04]  /*97b20*/  LDL.LU.64 R6, [R1+0x2200] ;  /* 0x0022000001067983 */ /* 0x000ea80000300a00 */
[----:B---3--:R-:W3:Y:S04]  /*97b30*/  LDL.LU.64 R20, [R1+0x21f8] ;  /* 0x0021f80001147983 */ /* 0x008ee80000300a00 */
[----:B0-----:R-:W2:Y:S01]  /*97b40*/  LDL.LU.64 R4, [R1+0x2208] ;  /* 0x0022080001047983 */ /* 0x001ea20000300a00 */
[----:B------:R-:W-:Y:S01]  /*97b50*/  ISETP.LT.AND P5, PT, R9, UR9, !P1 ;  /* 0x0000000909007c0c */ /* 0x000fe2000cfa1270 */
[----:B------:R-:W-:Y:S01]  /*97b60*/  VIADD R0, R24, 0x79 ;  /* 0x0000007918007836 */ /* 0x000fe20000000000 */
[----:B------:R-:W-:-:S02]  /*97b70*/  ISETP.LT.AND P6, PT, R10, UR10, !P1 ;  /* 0x0000000a0a007c0c */ /* 0x000fc4000cfc1270 */
[----:B------:R-:W-:Y:S02]  /*97b80*/  PRMT R2, R22, 0x7771, RZ ;  /* 0x0000777116027816 */ /* 0x000fe400000000ff */
[----:B------:R-:W-:Y:S01]  /*97b90*/  ISETP.LT.AND P0, PT, R11, UR4, !P1 ;  /* 0x000000040b007c0c */ /* 0x000fe2000cf01270 */
[----:B------:R-:W3:Y:S01]  /*97ba0*/  LDL.LU.64 R28, [R1+0x2220] ;  /* 0x00222000011c7983 */ /* 0x000ee20000300a00 */
[----:B------:R-:W-:Y:S02]  /*97bb0*/  ISETP.GE.AND P4, PT, R0, UR35, PT ;  /* 0x0000002300007c0c */ /* 0x000fe4000bf86270 */
[----:B------:R-:W-:Y:S02]  /*97bc0*/  PRMT R0, R22, 0x7770, RZ ;  /* 0x0000777016007816 */ /* 0x000fe400000000ff */
[----:B------:R-:W-:Y:S01]  /*97bd0*/  ISETP.LT.AND P1, PT, R13, UR7, !P1 ;  /* 0x000000070d007c0c */ /* 0x000fe2000cf21270 */
[----:B------:R-:W0:Y:S01]  /*97be0*/  LDCU UR9, c[0x0][0x398] ;  /* 0x00007300ff0977ac */ /* 0x000e220008000800 */
[----:B------:R-:W0:Y:S01]  /*97bf0*/  LDCU UR10, c[0x0][0x398] ;  /* 0x00007300ff0a77ac */ /* 0x000e220008000800 */
[----:B------:R-:W0:Y:S01]  /*97c00*/  LDCU UR7, c[0x0][0x398] ;  /* 0x00007300ff0777ac */ /* 0x000e220008000800 */
[----:B------:R-:W0:Y:S01]  /*97c10*/  LDCU UR4, c[0x0][0x398] ;  /* 0x00007300ff0477ac */ /* 0x000e220008000800 */
[----:B------:R0:W-:Y:S04]  /*97c20*/  @P5 STG.E.U8 desc[UR40][R26.64], R0 ;  /* 0x000000001a005986 */ /* 0x0001e8000c101128 */
[----:B----4-:R4:W-:Y:S01]  /*97c30*/  @P6 STG.E.U8 desc[UR40][R18.64], R2 ;  /* 0x0000000212006986 */ /* 0x0109e2000c101128 */
[----:B-1----:R-:W-:Y:S01]  /*97c40*/  ISETP.LT.AND P6, PT, R12, UR6, !P2 ;  /* 0x000000060c007c0c */ /* 0x002fe2000d7c1270 */
[----:B------:R-:W1:Y:S02]  /*97c50*/  LDCU UR6, c[0x0][0x398] ;  /* 0x00007300ff0677ac */ /* 0x000e640008000800 */
[----:B0-----:R-:W3:Y:S01]  /*97c60*/  LDL.LU.64 R26, [R1+0x2218] ;  /* 0x00221800011a7983 */ /* 0x001ee20000300a00 */
[----:B----4-:R-:W-:-:S03]  /*97c70*/  VIADD R2, R24, 0x7a ;  /* 0x0000007a18027836 */ /* 0x010fc60000000000 */
[----:B------:R-:W4:Y:S01]  /*97c80*/  LDL.LU.64 R18, [R1+0x2210] ;  /* 0x0022100001127983 */ /* 0x000f220000300a00 */
[----:B------:R-:W-:-:S03]  /*97c90*/  PRMT R0, R22, 0x7772, RZ ;  /* 0x0000777216007816 */ /* 0x000fc600000000ff */
[----:B------:R-:W4:Y:S01]  /*97ca0*/  LDL.LU R16, [R1+0x53c] ;  /* 0x00053c0001107983 */ /* 0x000f220000300800 */
[----:B------:R-:W-:Y:S02]  /*97cb0*/  ISETP.GE.AND P5, PT, R2, UR37, PT ;  /* 0x0000002502007c0c */ /* 0x000fe4000bfa6270 */
[----:B------:R-:W-:Y:S01]  /*97cc0*/  PRMT R2, R22, 0x7773, RZ ;  /* 0x0000777316027816 */ /* 0x000fe200000000ff */
[----:B------:R0:W-:Y:S04]  /*97cd0*/  STL [R1+0x2474], R24 ;  /* 0x0024741801007387 */ /* 0x0001e80000100800 */
[----:B0-----:R-:W4:Y:S04]  /*97ce0*/  LDL.LU.64 R24, [R1+0x2250] ;  /* 0x0022500001187983 */ /* 0x001f280000300a00 */
[----:B--2---:R0:W-:Y:S04]  /*97cf0*/  @P0 STG.E.U8 desc[UR40][R4.64], R0 ;  /* 0x0000000004000986 */ /* 0x0041e8000c101128 */
[----:B------:R2:W-:Y:S01]  /*97d00*/  @P1 STG.E.U8 desc[UR40][R6.64], R2 ;  /* 0x0000000206001986 */ /* 0x0005e2000c101128 */
[----:B0-----:R-:W-:-:S03]  /*97d10*/  PRMT R0, R17, 0x7770, RZ ;  /* 0x0000777011007816 */ /* 0x001fc600000000ff */
[----:B--2---:R-:W2:Y:S04]  /*97d20*/  LDL.LU.64 R6, [R1+0x2248] ;  /* 0x0022480001067983 */ /* 0x004ea80000300a00 */
[----:B---3--:R0:W-:Y:S04]  /*97d30*/  @P6 STG.E.U8 desc[UR40][R20.64], R0 ;  /* 0x0000000014006986 */ /* 0x0081e8000c101128 */
[----:B0-----:R-:W3:Y:S01]  /*97d40*/  LDL.LU.64 R20, [R1+0x2240] ;  /* 0x0022400001147983 */ /* 0x001ee20000300a00 */
[----:B------:R-:W-:Y:S02]  /*97d50*/  ISETP.LT.AND P0, PT, R14, UR12, !P2 ;  /* 0x0000000c0e007c0c */ /* 0x000fe4000d701270 */
[----:B------:R-:W-:-:S02]  /*97d60*/  ISETP.LT.AND P1, PT, R23, UR5, !P2 ;  /* 0x0000000517007c0c */ /* 0x000fc4000d721270 */
[----:B------:R-:W-:Y:S02]  /*97d70*/  ISETP.LT.AND P6, PT, R8, UR11, !P2 ;  /* 0x0000000b08007c0c */ /* 0x000fe4000d7c1270 */
[C---:B------:R-:W-:Y:S02]  /*97d80*/  PRMT R0, R17.reuse, 0x7771, RZ ;  /* 0x0000777111007816 */ /* 0x040fe400000000ff */
[C---:B------:R-:W-:Y:S02]  /*97d90*/  PRMT R2, R17.reuse, 0x7772, RZ ;  /* 0x0000777211027816 */ /* 0x040fe400000000ff */
[----:B------:R-:W-:Y:S01]  /*97da0*/  PRMT R3, R17, 0x7773, RZ ;  /* 0x0000777311037816 */ /* 0x000fe200000000ff */
[----:B------:R-:W3:Y:S01]  /*97db0*/  LDL.LU R22, [R1+0x500] ;  /* 0x0005000001167983 */ /* 0x000ee20000300800 */
[----:B----4-:R-:W-:Y:S01]  /*97dc0*/  PRMT R4, R16, 0x7773, RZ ;  /* 0x0000777310047816 */ /* 0x010fe200000000ff */
[----:B------:R-:W0:Y:S01]  /*97dd0*/  LDCU UR5, c[0x0][0x398] ;  /* 0x00007300ff0577ac */ /* 0x000e220008000800 */
[----:B------:R-:W4:Y:S01]  /*97de0*/  LDCU UR11, c[0x0][0x398] ;  /* 0x00007300ff0b77ac */ /* 0x000f220008000800 */
[----:B------:R-:W0:Y:S01]  /*97df0*/  LDCU UR12, c[0x0][0x398] ;  /* 0x00007300ff0c77ac */ /* 0x000e220008000800 */
[----:B------:R1:W-:Y:S01]  /*97e00*/  @P0 STG.E.U8 desc[UR40][R28.64], R0 ;  /* 0x000000001c000986 */ /* 0x0003e2000c101128 */
[----:B------:R-:W-:-:S03]  /*97e10*/  ISETP.LT.AND P0, PT, R9, UR8, !P2 ;  /* 0x0000000809007c0c */ /* 0x000fc6000d701270 */
[----:B------:R4:W-:Y:S01]  /*97e20*/  @P1 STG.E.U8 desc[UR40][R26.64], R2 ;  /* 0x000000021a001986 */ /* 0x0009e2000c101128 */
[----:B------:R-:W-:-:S03]  /*97e30*/  ISETP.LT.AND P1, PT, R10, UR9, !P2 ;  /* 0x000000090a007c0c */ /* 0x000fc6000d721270 */
[----:B------:R0:W-:Y:S01]  /*97e40*/  @P6 STG.E.U8 desc[UR40][R18.64], R3 ;  /* 0x0000000312006986 */ /* 0x0001e2000c101128 */
[----:B------:R-:W-:Y:S01]  /*97e50*/  ISETP.LT.AND P6, PT, R11, UR10, !P2 ;  /* 0x0000000a0b007c0c */ /* 0x000fe2000d7c1270 */
[----:B------:R-:W2:Y:S01]  /*97e60*/  LDCU UR8, c[0x0][0x398] ;  /* 0x00007300ff0877ac */ /* 0x000ea20008000800 */
[----:B------:R-:W2:Y:S01]  /*97e70*/  LDCU UR9, c[0x0][0x398] ;  /* 0x00007300ff0977ac */ /* 0x000ea20008000800 */
[C---:B-1----:R-:W-:Y:S01]  /*97e80*/  PRMT R0, R16.reuse, 0x7770, RZ ;  /* 0x0000777010007816 */ /* 0x042fe200000000ff */
[----:B------:R-:W3:Y:S01]  /*97e90*/  LDL.LU.64 R28, [R1+0x2230] ;  /* 0x00223000011c7983 */ /* 0x000ee20000300a00 */
[----:B----4-:R-:W-:-:S03]  /*97ea0*/  PRMT R2, R16, 0x7771, RZ ;  /* 0x0000777110027816 */ /* 0x010fc600000000ff */
[----:B------:R-:W4:Y:S01]  /*97eb0*/  LDL.LU.64 R26, [R1+0x2260] ;  /* 0x00226000011a7983 */ /* 0x000f220000300a00 */
[----:B0-----:R-:W-:-:S03]  /*97ec0*/  PRMT R3, R16, 0x7772, RZ ;  /* 0x0000777210037816 */ /* 0x001fc600000000ff */
[----:B------:R0:W-:Y:S04]  /*97ed0*/  @P0 STG.E.U8 desc[UR40][R24.64], R0 ;  /* 0x0000000018000986 */ /* 0x0001e8000c101128 */
[----:B------:R-:W4:Y:S04]  /*97ee0*/  LDL.LU.64 R16, [R1+0x2258] ;  /* 0x0022580001107983 */ /* 0x000f280000300a00 */
[----:B------:R-:W4:Y:S01]  /*97ef0*/  LDL.LU R18, [R1+0x30] ;  /* 0x0000300001127983 */ /* 0x000f220000300800 */
[----:B------:R-:W-:Y:S02]  /*97f00*/  ISETP.LT.AND P0, PT, R14, UR7, !P3 ;  /* 0x000000070e007c0c */ /* 0x000fe4000df01270 */
[----:B------:R-:W-:Y:S01]  /*97f10*/  ISETP.LT.AND P2, PT, R13, UR13, !P2 ;  /* 0x0000000d0d007c0c */ /* 0x000fe2000d741270 */
[----:B------:R-:W1:Y:S01]  /*97f20*/  LDCU UR10, c[0x0][0x398] ;  /* 0x00007300ff0a77ac */ /* 0x000e620008000800 */
[----:B------:R-:W1:Y:S01]  /*97f30*/  LDCU UR7, c[0x0][0x398] ;  /* 0x00007300ff0777ac */ /* 0x000e620008000800 */
[----:B------:R-:W1:Y:S01]  /*97f40*/  LDCU UR13, c[0x0][0x398] ;  /* 0x00007300ff0d77ac */ /* 0x000e620008000800 */
[----:B0-----:R-:W4:Y:S04]  /*97f50*/  LDL.LU R24, [R1+0x2474] ;  /* 0x0024740001187983 */ /* 0x001f280000300800 */
[----:B--2---:R0:W-:Y:S04]  /*97f60*/  @P1 STG.E.U8 desc[UR40][R6.64], R2 ;  /* 0x0000000206001986 */ /* 0x0041e8000c101128 */
[----:B0-----:R-:W2:Y:S04]  /*97f70*/  LDL.LU R7, [R1+0x117c] ;  /* 0x00117c0001077983 */ /* 0x001ea80000300800 */
[----:B------:R0:W-:Y:S04]  /*97f80*/  STL [R1+0x2470], R14 ;  /* 0x0024700e01007387 */ /* 0x0001e80000100800 */
[----:B---3--:R3:W-:Y:S04]  /*97f90*/  @P6 STG.E.U8 desc[UR40][R20.64], R3 ;  /* 0x0000000314006986 */ /* 0x0087e8000c101128 */
[----:B0-----:R-:W2:Y:S04]  /*97fa0*/  LDL.LU.64 R14, [R1+0x2238] ;  /* 0x00223800010e7983 */ /* 0x001ea80000300a00 */
[----:B---3--:R-:W3:Y:S04]  /*97fb0*/  LDL.LU.64 R2, [R1+0x2228] ;  /* 0x0022280001027983 */ /* 0x008ee80000300a00 */
[----:B------:R-:W2:Y:S01]  /*97fc0*/  LDL.LU.64 R20, [R1+0x2268] ;  /* 0x0022680001147983 */ /* 0x000ea20000300a00 */
[----:B------:R-:W-:-:S02]  /*97fd0*/  ISETP.LT.AND P1, PT, R12, UR4, !P3 ;  /* 0x000000040c007c0c */ /* 0x000fc4000df21270 */
[----:B------:R-:W-:Y:S02]  /*97fe0*/  PRMT R0, R22, 0x7770, RZ ;  /* 0x0000777016007816 */ /* 0x000fe400000000ff */
[----:B------:R-:W-:Y:S01]  /*97ff0*/  ISETP.LT.AND P6, PT, R23, UR6, !P3 ;  /* 0x0000000617007c0c */ /* 0x000fe2000dfc1270 */
[----:B------:R-:W0:Y:S01]  /*98000*/  LDCU UR4, c[0x0][0x398] ;  /* 0x00007300ff0477ac */ /* 0x000e220008000800 */
[----:B------:R-:W0:Y:S01]  /*98010*/  LDCU UR6, c[0x0][0x398] ;  /* 0x00007300ff0677ac */ /* 0x000e220008000800 */
[----:B---3--:R3:W-:Y:S04]  /*98020*/  @P2 STG.E.U8 desc[UR40][R2.64], R4 ;  /* 0x0000000402002986 */ /* 0x0087e8000c101128 */
[----:B--2---:R-:W2:Y:S01]  /*98030*/  LDS.128 R4, [R7] ;  /* 0x0000000007047984 */ /* 0x004ea20000000c00 */
[----:B------:R-:W-:-:S03]  /*98040*/  ISETP.LT.AND P2, PT, R8, UR14, !P3 ;  /* 0x0000000e08007c0c */ /* 0x000fc6000df41270 */
[----:B------:R0:W-:Y:S01]  /*98050*/  @P1 STG.E.U8 desc[UR40][R14.64], R0 ;  /* 0x000000000e001986 */ /* 0x0001e2000c101128 */
[----:B------:R-:W-:Y:S01]  /*98060*/  ISETP.LT.AND P1, PT, R9, UR5, !P3 ;  /* 0x0000000509007c0c */ /* 0x000fe2000df21270 */
[----:B------:R-:W1:Y:S01]  /*98070*/  LDCU UR14, c[0x0][0x398] ;  /* 0x00007300ff0e77ac */ /* 0x000e620008000800 */
[----:B------:R-:W1:Y:S01]  /*98080*/  LDCU UR5, c[0x0][0x398] ;  /* 0x00007300ff0577ac */ /* 0x000e620008000800 */
[C---:B---3--:R-:W-:Y:S01]  /*98090*/  PRMT R2, R22.reuse, 0x7771, RZ ;  /* 0x0000777116027816 */ /* 0x048fe200000000ff */
[----:B0-----:R-:W3:Y:S04]  /*980a0*/  LDL.LU.64 R14, [R1+0x2280] ;  /* 0x00228000010e7983 */ /* 0x001ee80000300a00 */
[----:B------:R0:W-:Y:S01]  /*980b0*/  @P0 STG.E.U8 desc[UR40][R28.64], R2 ;  /* 0x000000021c000986 */ /* 0x0001e2000c101128 */
[----:B------:R-:W-:-:S03]  /*980c0*/  PRMT R0, R22, 0x7772, RZ ;  /* 0x0000777216007816 */ /* 0x000fc600000000ff */
[----:B------:R-:W3:Y:S04]  /*980d0*/  LDL.LU R19, [R1+0x20] ;  /* 0x0000200001137983 */ /* 0x000ee80000300800 */
[----:B----4-:R4:W-:Y:S01]  /*980e0*/  @P6 STG.E.U8 desc[UR40][R26.64], R0 ;  /* 0x000000001a006986 */ /* 0x0109e2000c101128 */
[----:B0-----:R-:W-:-:S03]  /*980f0*/  PRMT R2, R22, 0x7773, RZ ;  /* 0x0000777316027816 */ /* 0x001fc600000000ff */
[----:B------:R-:W3:Y:S04]  /*98100*/  LDL.LU.64 R28, [R1+0x2288] ;  /* 0x00228800011c7983 */ /* 0x000ee80000300a00 */
[----:B------:R0:W-:Y:S01]  /*98110*/  @P2 STG.E.U8 desc[UR40][R16.64], R2 ;  /* 0x0000000210002986 */ /* 0x0001e2000c101128 */
[----:B------:R-:W-:Y:S02]  /*98120*/  ISETP.LT.AND P2, PT, R10, UR11, !P3 ;  /* 0x0000000b0a007c0c */ /* 0x000fe4000df41270 */
[----:B------:R-:W-:Y:S02]  /*98130*/  ISETP.LT.AND P6, PT, R11, UR12, !P3 ;  /* 0x0000000c0b007c0c */ /* 0x000fe4000dfc1270 */
[----:B------:R-:W-:Y:S01]  /*98140*/  ISETP.LT.AND P3, PT, R13, UR8, !P3 ;  /* 0x000000080d007c0c */ /* 0x000fe2000df61270 */
[----:B----4-:R-:W-:Y:S01]  /*98150*/  VIADD R0, R24, 0x7b ;  /* 0x0000007b18007836 */ /* 0x010fe20000000000 */
[----:B------:R-:W4:Y:S01]  /*98160*/  LDCU UR11, c[0x0][0x398] ;  /* 0x00007300ff0b77ac */ /* 0x000f220008000800 */
[----:B------:R-:W1:Y:S01]  /*98170*/  LDCU UR12, c[0x0][0x398] ;  /* 0x00007300ff0c77ac */ /* 0x000e620008000800 */
[----:B------:R-:W1:Y:S01]  /*98180*/  LDCU UR8, c[0x0][0x398] ;  /* 0x00007300ff0877ac */ /* 0x000e620008000800 */
[----:B0-----:R-:W-:Y:S01]  /*98190*/  PRMT R2, R18, 0x7770, RZ ;  /* 0x0000777012027816 */ /* 0x001fe200000000ff */
[----:B------:R-:W4:Y:S04]  /*981a0*/  LDL.LU.64 R16, [R1+0x2270] ;  /* 0x0022700001107983 */ /* 0x000f280000300a00 */
[----:B------:R-:W4:Y:S04]  /*981b0*/  LDL.LU.64 R26, [R1+0x2290] ;  /* 0x00229000011a7983 */ /* 0x000f280000300a00 */
[----:B--2---:R0:W-:Y:S04]  /*981c0*/  STL.64 [R1+0x2450], R6 ;  /* 0x0024500601007387 */ /* 0x0041e80000100a00 */
[----:B------:R2:W-:Y:S01]  /*981d0*/  @P1 STG.E.U8 desc[UR40][R20.64], R2 ;  /* 0x0000000214001986 */ /* 0x0005e2000c101128 */
[----:B------:R-:W-:-:S02]  /*981e0*/  ISETP.LT.AND P1, PT, R12, UR9, !P4 ;  /* 0x000000090c007c0c */ /* 0x000fc4000e721270 */
[----:B------:R-:W-:Y:S01]  /*981f0*/  ISETP.GE.AND P0, PT, R0, UR39, PT ;  /* 0x0000002700007c0c */ /* 0x000fe2000bf06270 */
[----:B0-----:R-:W4:Y:S04]  /*98200*/  LDL.LU.64 R6, [R1+0x2298] ;  /* 0x0022980001067983 */ /* 0x001f280000300a00 */
[----:B--2---:R-:W2:Y:S04]  /*98210*/  LDL.LU.64 R20, [R1+0x22a8] ;  /* 0x0022a80001147983 */ /* 0x004ea80000300a00 */
[----:B------:R0:W-:Y:S01]  /*98220*/  STL.64 [R1+0x2468], R12 ;  /* 0x0024680c01007387 */ /* 0x0001e20000100a00 */
[----:B------:R-:W-:-:S02]  /*98230*/  PRMT R2, R18, 0x7772, RZ ;  /* 0x0000777212027816 */ /* 0x000fc400000000ff */
[----:B------:R-:W-:Y:S01]  /*98240*/  PRMT R3, R4, 0x7770, RZ ;  /* 0x0000777004037816 */ /* 0x000fe200000000ff */
[----:B------:R-:W1:Y:S01]  /*98250*/  LDCU UR9, c[0x0][0x398] ;  /* 0x00007300ff0977ac */ /* 0x000e620008000800 */
[----:B0-----:R-:W2:Y:S01]  /*98260*/  LDL.LU.64 R12, [R1+0x2278] ;  /* 0x00227800010c7983 */ /* 0x001ea20000300a00 */
[----:B------:R-:W-:-:S05]  /*98270*/  PRMT R0, R18, 0x7771, RZ ;  /* 0x0000777112007816 */ /* 0x000fca00000000ff */
[----:B---3--:R0:W-:Y:S04]  /*98280*/  @P2 STG.E.U8 desc[UR40][R14.64], R0 ;  /* 0x000000000e002986 */ /* 0x0081e8000c101128 */
[----:B0-----:R-:W3:Y:S04]  /*98290*/  LDL.LU R14, [R1+0x2470] ;  /* 0x00247000010e7983 */ /* 0x001ee80000300800 */
[----:B--2---:R0:W-:Y:S04]  /*982a0*/  @P6 STG.E.U8 desc[UR40][R12.64], R2 ;  /* 0x000000020c006986 */ /* 0x0041e8000c101128 */
[----:B0-----:R-:W2:Y:S01]  /*982b0*/  LDL.LU.64 R12, [R1+0x22a0] ;  /* 0x0022a000010c7983 */ /* 0x001ea20000300a00 */
[----:B------:R-:W-:-:S02]  /*982c0*/  PRMT R0, R18, 0x7773, RZ ;  /* 0x0000777312007816 */ /* 0x000fc400000000ff */
[----:B------:R-:W-:Y:S02]  /*982d0*/  ISETP.LT.AND P2, PT, R23, UR4, !P4 ;  /* 0x0000000417007c0c */ /* 0x000fe4000e741270 */
[----:B------:R-:W-:Y:S01]  /*982e0*/  PRMT R2, R19, 0x7770, RZ ;  /* 0x0000777013027816 */ /* 0x000fe200000000ff */
[----:B------:R-:W0:Y:S01]  /*982f0*/  LDCU UR4, c[0x0][0x398] ;  /* 0x00007300ff0477ac */ /* 0x000e220008000800 */
[----:B------:R0:W-:Y:S04]  /*98300*/  @P3 STG.E.U8 desc[UR40][R28.64], R0 ;  /* 0x000000001c003986 */ /* 0x0001e8000c101128 */
[----:B----4-:R4:W-:Y:S01]  /*98310*/  @P1 STG.E.U8 desc[UR40][R16.64], R2 ;  /* 0x0000000210001986 */ /* 0x0109e2000c101128 */
[----:B-1----:R-:W-:Y:S02]  /*98320*/  ISETP.LT.AND P1, PT, R8, UR7, !P4 ;  /* 0x0000000708007c0c */ /* 0x002fe4000e721270 */
[----:B------:R-:W-:Y:S01]  /*98330*/  ISETP.LT.AND P3, PT, R9, UR6, !P4 ;  /* 0x0000000609007c0c */ /* 0x000fe2000e761270 */
[----:B------:R-:W1:Y:S01]  /*98340*/  LDCU UR7, c[0x0][0x398] ;  /* 0x00007300ff0777ac */ /* 0x000e620008000800 */
[----:B------:R-:W1:Y:S01]  /*98350*/  LDCU UR6, c[0x0][0x398] ;  /* 0x00007300ff0677ac */ /* 0x000e620008000800 */
[----:B0-----:R-:W-:-:S02]  /*98360*/  PRMT R0, R19, 0x7771, RZ ;  /* 0x0000777113007816 */ /* 0x001fc400000000ff */
[----:B----4-:R-:W-:Y:S01]  /*98370*/  PRMT R2, R19, 0x7772, RZ ;  /* 0x0000777213027816 */ /* 0x010fe200000000ff */
[----:B------:R-:W4:Y:S04]  /*98380*/  LDL.LU.64 R28, [R1+0x22b8] ;  /* 0x0022b800011c7983 */ /* 0x000f280000300a00 */
[----:B------:R-:W4:Y:S04]  /*98390*/  LDL.LU.64 R16, [R1+0x22b0] ;  /* 0x0022b00001107983 */ /* 0x000f280000300a00 */
[----:B------:R-:W4:Y:S01]  /*983a0*/  LDL.LU R18, [R1+0x504] ;  /* 0x0005040001127983 */ /* 0x000f220000300800 */
[----:B---3--:R-:W-:Y:S01]  /*983b0*/  ISETP.LT.AND P6, PT, R14, UR10, !P4 ;  /* 0x0000000a0e007c0c */ /* 0x008fe2000e7c1270 */
[----:B------:R-:W0:-:S12]  /*983c0*/  LDCU UR10, c[0x0][0x398] ;  /* 0x00007300ff0a77ac */ /* 0x000e180008000800 */
[----:B------:R3:W-:Y:S04]  /*983d0*/  @P6 STG.E.U8 desc[UR40][R6.64], R0 ;  /* 0x0000000006006986 */ /* 0x0007e8000c101128 */
[----:B------:R0:W-:Y:S04]  /*983e0*/  @P2 STG.E.U8 desc[UR40][R26.64], R2 ;  /* 0x000000021a002986 */ /* 0x0001e8000c101128 */
[----:B---3--:R-:W3:Y:S01]  /*983f0*/  LDL.LU.64 R6, [R1+0x4b8] ;  /* 0x0004b80001067983 */ /* 0x008ee20000300a00 */
[----:B0-----:R-:W-:-:S03]  /*98400*/  PRMT R2, R19, 0x7773, RZ ;  /* 0x0000777313027816 */ /* 0x001fc600000000ff */
[----:B------:R-:W3:Y:S04]  /*98410*/  LDL.LU.64 R26, [R1+0x22d0] ;  /* 0x0022d000011a7983 */ /* 0x000ee80000300a00 */
[----:B------:R0:W-:Y:S04]  /*98420*/  @P1 STG.E.U8 desc[UR40][R20.64], R2 ;  /* 0x0000000214001986 */ /* 0x0001e8000c101128 */
[----:B0-----:R-:W3:Y:S04]  /*98430*/  LDL.LU.64 R20, [R1+0x22c8] ;  /* 0x0022c80001147983 */ /* 0x001ee80000300a00 */
[----:B--2---:R0:W-:Y:S04]  /*98440*/  @P3 STG.E.U8 desc[UR40][R12.64], R3 ;  /* 0x000000030c003986 */ /* 0x0041e8000c101128 */
[----:B0-----:R-:W2:Y:S01]  /*98450*/  LDL.LU.64 R12, [R1+0x2468] ;  /* 0x00246800010c7983 */ /* 0x001ea20000300a00 */
[----:B------:R-:W-:-:S02]  /*98460*/  ISETP.LT.AND P2, PT, R10, UR13, !P4 ;  /* 0x0000000d0a007c0c */ /* 0x000fc4000e741270 */
[----:B------:R-:W-:Y:S01]  /*98470*/  ISETP.LT.AND P6, PT, R11, UR14, !P4 ;  /* 0x0000000e0b007c0c */ /* 0x000fe2000e7c1270 */
[----:B------:R-:W-:Y:S01]  /*98480*/  VIADD R0, R24, 0x7c ;  /* 0x0000007c18007836 */ /* 0x000fe20000000000 */
[----:B------:R-:W-:Y:S01]  /*98490*/  PRMT R2, R4, 0x7772, RZ ;  /* 0x0000777204027816 */ /* 0x000fe200000000ff */
[----:B------:R-:W0:Y:S01]  /*984a0*/  LDCU UR14, c[0x0][0x398] ;  /* 0x00007300ff0e77ac */ /* 0x000e220008000800 */
[----:B------:R-:W0:Y:S02]  /*984b0*/  LDCU UR13, c[0x0][0x398] ;  /* 0x00007300ff0d77ac */ /* 0x000e240008000800 */
[----:B------:R-:W-:Y:S02]  /*984c0*/  ISETP.GE.AND P1, PT, R0, UR25, PT ;  /* 0x0000001900007c0c */ /* 0x000fe4000bf26270 */
[----:B------:R-:W-:-:S05]  /*984d0*/  PRMT R0, R4, 0x7771, RZ ;  /* 0x0000777104007816 */ /* 0x000fca00000000ff */
[----:B----4-:R4:W-:Y:S04]  /*984e0*/  @P2 STG.E.U8 desc[UR40][R28.64], R0 ;  /* 0x000000001c002986 */ /* 0x0109e8000c101128 */
[----:B------:R-:W-:Y:S01]  /*984f0*/  @P6 STG.E.U8 desc[UR40][R16.64], R2 ;  /* 0x0000000210006986 */ /* 0x000fe2000c101128 */
[----:B--2---:R-:W-:Y:S02]  /*98500*/  ISETP.LT.AND P4, PT, R13, UR5, !P4 ;  /* 0x000000050d007c0c */ /* 0x004fe4000e781270 */
[----:B------:R-:W-:Y:S01]  /*98510*/  ISETP.LT.AND P3, PT, R12, UR11, !P5 ;  /* 0x0000000b0c007c0c */ /* 0x000fe2000ef61270 */
[----:B------:R2:W-:Y:S01]  /*98520*/  STL.64 [R1+0x2460], R12 ;  /* 0x0024600c01007387 */ /* 0x0005e20000100a00 */
[----:B------:R-:W-:Y:S02]  /*98530*/  ISETP.LT.AND P6, PT, R14, UR12, !P5 ;  /* 0x0000000c0e007c0c */ /* 0x000fe4000efc1270 */
[----:B------:R-:W-:-:S02]  /*98540*/  PRMT R4, R4, 0x7773, RZ ;  /* 0x0000777304047816 */ /* 0x000fc400000000ff */
[----:B------:R-:W-:Y:S02]  /*98550*/  ISETP.LT.AND P2, PT, R23, UR8, !P5 ;  /* 0x0000000817007c0c */ /* 0x000fe4000ef41270 */
[----:B----4-:R-:W-:Y:S01]  /*98560*/  PRMT R0, R18, 0x7770, RZ ;  /* 0x0000777012007816 */ /* 0x010fe200000000ff */
[----:B------:R-:W4:Y:S01]  /*98570*/  LDCU UR5, c[0x0][0x398] ;  /* 0x00007300ff0577ac */ /* 0x000f220008000800 */
[----:B------:R-:W0:Y:S01]  /*98580*/  LDCU UR8, c[0x0][0x398] ;  /* 0x00007300ff0877ac */ /* 0x000e220008000800 */
[----:B------:R-:W0:Y:S01]  /*98590*/  LDCU UR11, c[0x0][0x398] ;  /* 0x00007300ff0b77ac */ /* 0x000e220008000800 */
[----:B------:R-:W0:Y:S01]  /*985a0*/  LDCU UR12, c[0x0][0x398] ;  /* 0x00007300ff0c77ac */ /* 0x000e220008000800 */
[----:B--2---:R-:W2:Y:S04]  /*985b0*/  LDL.LU.64 R12, [R1+0x22d8] ;  /* 0x0022d800010c7983 */ /* 0x004ea80000300a00 */
[----:B------:R-:W2:Y:S04]  /*985c0*/  LDL.LU R25, [R1+0x34] ;  /* 0x0000340001197983 */ /* 0x000ea80000300800 */
[----:B------:R-:W2:Y:S04]  /*985d0*/  LDL.LU.64 R2, [R1+0x22c0] ;  /* 0x0022c00001027983 */ /* 0x000ea80000300a00 */
[----:B------:R-:W3:Y:S04]  /*985e0*/  LDL.LU.64 R28, [R1+0x22e8] ;  /* 0x0022e800011c7983 */ /* 0x000ee80000300a00 */
[----:B------:R-:W4:Y:S04]  /*985f0*/  LDL.LU.64 R16, [R1+0x22e0] ;  /* 0x0022e00001107983 */ /* 0x000f280000300a00 */
[----:B--2---:R2:W-:Y:S04]  /*98600*/  @P4 STG.E.U8 desc[UR40][R2.64], R4 ;  /* 0x0000000402004986 */ /* 0x0045e8000c101128 */
[----:B---3--:R3:W-:Y:S01]  /*98610*/  @P3 STG.E.U8 desc[UR40][R6.64], R0 ;  /* 0x0000000006003986 */ /* 0x0087e2000c101128 */
[----:B------:R-:W-:-:S02]  /*98620*/  ISETP.LT.AND P3, PT, R8, UR9, !P5 ;  /* 0x0000000908007c0c */ /* 0x000fc4000ef61270 */
[C---:B--2---:R-:W-:Y:S02]  /*98630*/  PRMT R2, R18.reuse, 0x7772, RZ ;  /* 0x0000777212027816 */ /* 0x044fe400000000ff */
[C---:B---3--:R-:W-:Y:S01]  /*98640*/  PRMT R0, R18.reuse, 0x7771, RZ ;  /* 0x0000777112007816 */ /* 0x048fe200000000ff */
[----:B------:R-:W2:Y:S01]  /*98650*/  LDL.LU.64 R6, [R1+0x2308] ;  /* 0x0023080001067983 */ /* 0x000ea20000300a00 */
[----:B------:R-:W-:Y:S01]  /*98660*/  ISETP.LT.AND P4, PT, R9, UR4, !P5 ;  /* 0x0000000409007c0c */ /* 0x000fe2000ef81270 */
[----:B------:R-:W3:Y:S01]  /*98670*/  LDCU UR9, c[0x0][0x398] ;  /* 0x00007300ff0977ac */ /* 0x000ee20008000800 */
[----:B------:R-:W0:Y:S01]  /*98680*/  LDCU UR4, c[0x0][0x398] ;  /* 0x00007300ff0477ac */ /* 0x000e220008000800 */
[----:B------:R1:W-:Y:S04]  /*98690*/  @P6 STG.E.U8 desc[UR40][R26.64], R0 ;  /* 0x000000001a006986 */ /* 0x0003e8000c101128 */
[----:B------:R3:W-:Y:S04]  /*986a0*/  @P2 STG.E.U8 desc[UR40][R20.64], R2 ;  /* 0x0000000214002986 */ /* 0x0007e8000c101128 */
[----:B-1----:R-:W2:Y:S01]  /*986b0*/  LDL.LU.64 R26, [R1+0x22f0] ;  /* 0x0022f000011a7983 */ /* 0x002ea20000300a00 */
[----:B---3--:R-:W-:-:S03]  /*986c0*/  PRMT R2, R18, 0x7773, RZ ;  /* 0x0000777312027816 */ /* 0x008fc600000000ff */
[----:B------:R-:W3:Y:S04]  /*986d0*/  LDL.LU R22, [R1+0x24] ;  /* 0x0000240001167983 */ /* 0x000ee80000300800 */
[----:B------:R-:W3:Y:S04]  /*986e0*/  LDL.LU.64 R20, [R1+0x2300] ;  /* 0x0023000001147983 */ /* 0x000ee80000300a00 */
[----:B------:R-:W3:Y:S04]  /*986f0*/  LDL.LU.64 R18, [R1+0x22f8] ;  /* 0x0022f80001127983 */ /* 0x000ee80000300a00 */
[----:B------:R1:W-:Y:S04]  /*98700*/  @P3 STG.E.U8 desc[UR40][R12.64], R2 ;  /* 0x000000020c003986 */ /* 0x0003e8000c101128 */
[----:B-1----:R-:W3:Y:S01]  /*98710*/  LDL.LU.64 R12, [R1+0x2460] ;  /* 0x00246000010c7983 */ /* 0x002ee20000300a00 */
[----:B------:R-:W-:Y:S01]  /*98720*/  ISETP.LT.AND P6, PT, R10, UR10, !P5 ;  /* 0x0000000a0a007c0c */ /* 0x000fe2000efc1270 */
[----:B------:R-:W-:Y:S01]  /*98730*/  VIADD R0, R24, 0x7d ;  /* 0x0000007d18007836 */ /* 0x000fe20000000000 */
[----:B------:R-:W-:-:S02]  /*98740*/  ISETP.LT.AND P3, PT, R11, UR7, !P5 ;  /* 0x000000070b007c0c */ /* 0x000fc4000ef61270 */
[C---:B------:R-:W-:Y:S01]  /*98750*/  PRMT R2, R25.reuse, 0x7771, RZ ;  /* 0x0000777119027816 */ /* 0x040fe200000000ff */
[----:B------:R-:W1:Y:S01]  /*98760*/  LDCU UR10, c[0x0][0x398] ;  /* 0x00007300ff0a77ac */ /* 0x000e620008000800 */
[----:B------:R-:W1:Y:S01]  /*98770*/  LDCU UR7, c[0x0][0x398] ;  /* 0x00007300ff0777ac */ /* 0x000e620008000800 */
[----:B------:R-:W-:Y:S02]  /*98780*/  ISETP.GE.AND P2, PT, R0, UR43, PT ;  /* 0x0000002b00007c0c */ /* 0x000fe4000bf46270 */
[----:B------:R-:W-:-:S05]  /*98790*/  PRMT R0, R25, 0x7770, RZ ;  /* 0x0000777019007816 */ /* 0x000fca00000000ff */
[----:B------:R1:W-:Y:S04]  /*987a0*/  @P4 STG.E.U8 desc[UR40][R28.64], R0 ;  /* 0x000000001c004986 */ /* 0x0003e8000c101128 */
[----:B----4-:R4:W-:Y:S01]  /*987b0*/  @P6 STG.E.U8 desc[UR40][R16.64], R2 ;  /* 0x0000000210006986 */ /* 0x0109e2000c101128 */
[----:B0-----:R-:W-:Y:S01]  /*987c0*/  ISETP.LT.AND P4, PT, R14, UR14, !P0 ;  /* 0x0000000e0e007c0c */ /* 0x001fe2000c781270 */
[----:B------:R-:W0:Y:S01]  /*987d0*/  LDCU UR14, c[0x0][0x398] ;  /* 0x00007300ff0e77ac */ /* 0x000e220008000800 */
[C---:B-1----:R-:W-:Y:S01]  /*987e0*/  PRMT R0, R25.reuse, 0x7772, RZ ;  /* 0x0000777219007816 */ /* 0x042fe200000000ff */
[----:B----4-:R-:W4:Y:S01]  /*987f0*/  LDL.LU.64 R16, [R1+0x2318] ;  /* 0x0023180001107983 */ /* 0x010f220000300a00 */
[----:B------:R-:W-:-:S03]  /*98800*/  PRMT R2, R25, 0x7773, RZ ;  /* 0x0000777319027816 */ /* 0x000fc600000000ff */
[----:B------:R-:W4:Y:S04]  /*98810*/  LDL.LU.64 R28, [R1+0x2310] ;  /* 0x00231000011c7983 */ /* 0x000f280000300a00 */
[----:B------:R-:W-:Y:S04]  /*98820*/  STL [R1+0x2458], R14 ;  /* 0x0024580e01007387 */ /* 0x000fe80000100800 */
[----:B--2---:R1:W-:Y:S01]  /*98830*/  @P3 STG.E.U8 desc[UR40][R6.64], R0 ;  /* 0x0000000006003986 */ /* 0x0043e2000c101128 */
[----:B---3--:R-:W-:Y:S02]  /*98840*/  ISETP.LT.AND P5, PT, R13, UR6, !P5 ;  /* 0x000000060d007c0c */ /* 0x008fe4000efa1270 */
[----:B------:R-:W-:-:S02]  /*98850*/  ISETP.LT.AND P6, PT, R12, UR13, !P0 ;  /* 0x0000000d0c007c0c */ /* 0x000fc4000c7c1270 */
[C---:B-1----:R-:W-:Y:S02]  /*98860*/  PRMT R0, R22.reuse, 0x7770, RZ ;  /* 0x0000777016007816 */ /* 0x042fe400000000ff */
[----:B------:R-:W-:Y:S02]  /*98870*/  ISETP.LT.AND P3, PT, R23, UR5, !P0 ;  /* 0x0000000517007c0c */ /* 0x000fe4000c761270 */
[C---:B------:R-:W-:Y:S01]  /*98880*/  PRMT R3, R22.reuse, 0x7773, RZ ;  /* 0x0000777316037816 */ /* 0x040fe200000000ff */
[----:B------:R-:W1:Y:S01]  /*98890*/  LDCU UR6, c[0x0][0x398] ;  /* 0x00007300ff0677ac */ /* 0x000e620008000800 */
[----:B------:R-:W2:Y:S01]  /*988a0*/  LDCU UR13, c[0x0][0x398] ;  /* 0x00007300ff0d77ac */ /* 0x000ea20008000800 */
[----:B------:R-:W3:Y:S02]  /*988b0*/  LDCU UR5, c[0x0][0x398] ;  /* 0x00007300ff0577ac */ /* 0x000ee40008000800 */
[----:B------:R0:W-:Y:S04]  /*988c0*/  @P5 STG.E.U8 desc[UR40][R26.64], R2 ;  /* 0x000000021a005986 */ /* 0x0001e8000c101128 */
[----:B0-----:R-:W2:Y:S04]  /*988d0*/  LDL.LU.64 R26, [R1+0x2328] ;  /* 0x00232800011a7983 */ /* 0x001ea80000300a00 */
[----:B------:R-:W3:Y:S01]  /*988e0*/  LDL.LU.64 R14, [R1+0x2320] ;  /* 0x00232000010e7983 */ /* 0x000ee20000300a00 */
[----:B------:R-:W-:-:S03]  /*988f0*/  PRMT R2, R22, 0x7771, RZ ;  /* 0x0000777116027816 */ /* 0x000fc600000000ff */
[----:B------:R0:W-:Y:S01]  /*98900*/  @P6 STG.E.U8 desc[UR40][R20.64], R0 ;  /* 0x0000000014006986 */ /* 0x0001e2000c101128 */
[----:B------:R-:W-:Y:S02]  /*98910*/  ISETP.LT.AND P5, PT, R8, UR8, !P0 ;  /* 0x0000000808007c0c */ /* 0x000fe4000c7a1270 */
[----:B------:R-:W-:Y:S01]  /*98920*/  ISETP.LT.AND P6, PT, R10, UR9, !P0 ;  /* 0x000000090a007c0c */ /* 0x000fe2000c7c1270 */
[----:B------:R-:W1:Y:S01]  /*98930*/  LDCU UR8, c[0x0][0x398] ;  /* 0x00007300ff0877ac */ /* 0x000e620008000800 */
[----:B------:R4:W-:Y:S01]  /*98940*/  @P4 STG.E.U8 desc[UR40][R18.64], R2 ;  /* 0x0000000212004986 */ /* 0x0009e2000c101128 */
[----:B------:R-:W-:Y:S01]  /*98950*/  ISETP.LT.AND P4, PT, R9, UR11, !P0 ;  /* 0x0000000b09007c0c */ /* 0x000fe2000c781270 */
[----:B------:R-:W1:Y:S01]  /*98960*/  LDCU UR9, c[0x0][0x398] ;  /* 0x00007300ff0977ac */ /* 0x000e620008000800 */
[----:B------:R-:W1:Y:S01]  /*98970*/  LDCU UR11, c[0x0][0x398] ;  /* 0x00007300ff0b77ac */ /* 0x000e620008000800 */
[----:B0-----:R-:W-:Y:S01]  /*98980*/  VIADD R0, R24, 0x7e ;  /* 0x0000007e18007836 */ /* 0x001fe20000000000 */
[----:B------:R-:W3:Y:S04]  /*98990*/  LDL.LU.64 R20, [R1+0x2348] ;  /* 0x0023480001147983 */ /* 0x000ee80000300a00 */
[----:B------:R-:W3:Y:S04]  /*989a0*/  LDL.LU.64 R6, [R1+0x2330] ;  /* 0x0023300001067983 */ /* 0x000ee80000300a00 */
[----:B----4-:R-:W4:Y:S01]  /*989b0*/  LDL.LU.64 R18, [R1+0x2340] ;  /* 0x0023400001127983 */ /* 0x010f220000300a00 */
[----:B------:R-:W-:-:S03]  /*989c0*/  PRMT R2, R22, 0x7772, RZ ;  /* 0x0000777216027816 */ /* 0x000fc600000000ff */
[----:B------:R-:W4:Y:S04]  /*989d0*/  LDL.LU R25, [R1+0x508] ;  /* 0x0005080001197983 */ /* 0x000f280000300800 */
[----:B------:R0:W-:Y:S01]  /*989e0*/  @P3 STG.E.U8 desc[UR40][R16.64], R2 ;  /* 0x0000000210003986 */ /* 0x0001e2000c101128 */
[----:B------:R-:W-:Y:S02]  /*989f0*/  ISETP.GE.AND P3, PT, R0, UR45, PT ;  /* 0x0000002d00007c0c */ /* 0x000fe4000bf66270 */
[C---:B------:R-:W-:Y:S01]  /*98a00*/  PRMT R0, R5.reuse, 0x7770, RZ ;  /* 0x0000777005007816 */ /* 0x040fe200000000ff */
[----:B------:R1:W-:Y:S01]  /*98a10*/  @P5 STG.E.U8 desc[UR40][R28.64], R3 ;  /* 0x000000031c005986 */ /* 0x0003e2000c101128 */
[----:B0-----:R-:W-:-:S03]  /*98a20*/  PRMT R2, R5, 0x7771, RZ ;  /* 0x0000777105027816 */ /* 0x001fc600000000ff */
[----:B------:R-:W4:Y:S04]  /*98a30*/  LDL.LU.64 R16, [R1+0x2338] ;  /* 0x0023380001107983 */ /* 0x000f280000300a00 */
[----:B-1----:R-:W4:Y:S04]  /*98a40*/  LDL.LU.64 R28, [R1+0x2360] ;  /* 0x00236000011c7983 */ /* 0x002f280000300a00 */
[----:B--2---:R0:W-:Y:S04]  /*98a50*/  @P4 STG.E.U8 desc[UR40][R26.64], R0 ;  /* 0x000000001a004986 */ /* 0x0041e8000c101128 */
[----:B---3--:R1:W-:Y:S04]  /*98a60*/  @P6 STG.E.U8 desc[UR40][R14.64], R2 ;  /* 0x000000020e006986 */ /* 0x0083e8000c101128 */
[----:B0-----:R-:W2:Y:S04]  /*98a70*/  LDL.LU.64 R26, [R1+0x2358] ;  /* 0x00235800011a7983 */ /* 0x001ea80000300a00 */
[----:B-1----:R-:W3:Y:S01]  /*98a80*/  LDL.LU R14, [R1+0x2458] ;  /* 0x00245800010e7983 */ /* 0x002ee20000300800 */
[----:B------:R-:W-:-:S02]  /*98a90*/  ISETP.LT.AND P5, PT, R11, UR12, !P0 ;  /* 0x0000000c0b007c0c */ /* 0x000fc4000c7a1270 */
[----:B------:R-:W-:Y:S02]  /*98aa0*/  ISETP.LT.AND P0, PT, R13, UR4, !P0 ;  /* 0x000000040d007c0c */ /* 0x000fe4000c701270 */
[C---:B------:R-:W-:Y:S01]  /*98ab0*/  PRMT R0, R5.reuse, 0x7772, RZ ;  /* 0x0000777205007816 */ /* 0x040fe200000000ff */
[----:B------:R-:W2:Y:S01]  /*98ac0*/  LDL.LU R15, [R1+0x38] ;  /* 0x00003800010f7983 */ /* 0x000ea20000300800 */
[----:B------:R-:W-:Y:S02]  /*98ad0*/  ISETP.LT.AND P6, PT, R12, UR10, !P1 ;  /* 0x0000000a0c007c0c */ /* 0x000fe4000cfc1270 */
[----:B------:R-:W-:Y:S02]  /*98ae0*/  PRMT R5, R5, 0x7773, RZ ;  /* 0x0000777305057816 */ /* 0x000fe400000000ff */
[----:B----4-:R-:W-:Y:S01]  /*98af0*/  PRMT R2, R25, 0x7771, RZ ;  /* 0x0000777119027816 */ /* 0x010fe200000000ff */
[----:B------:R-:W0:Y:S01]  /*98b00*/  LDCU UR4, c[0x0][0x398] ;  /* 0x00007300ff0477ac */ /* 0x000e220008000800 */
[----:B------:R-:W1:Y:S01]  /*98b10*/  LDCU UR10, c[0x0][0x398] ;  /* 0x00007300ff0a77ac */ /* 0x000e620008000800 */
[----:B------:R-:W4:Y:S01]  /*98b20*/  LDCU UR12, c[0x0][0x398] ;  /* 0x00007300ff0c77ac */ /* 0x000f220008000800 */
[----:B------:R0:W-:Y:S04]  /*98b30*/  @P5 STG.E.U8 desc[UR40][R20.64], R0 ;  /* 0x0000000014005986 */ /* 0x0001e8000c101128 */
[----:B------:R1:W-:Y:S01]  /*98b40*/  @P0 STG.E.U8 desc[UR40][R6.64], R5 ;  /* 0x0000000506000986 */ /* 0x0003e2000c101128 */
[----:B------:R-:W-:-:S02]  /*98b50*/  ISETP.LT.AND P5, PT, R23, UR7, !P1 ;  /* 0x0000000717007c0c */ /* 0x000fc4000cfa1270 */
[----:B------:R-:W-:Y:S01]  /*98b60*/  ISETP.LT.AND P0, PT, R8, UR13, !P1 ;  /* 0x0000000d08007c0c */ /* 0x000fe2000cf01270 */
[----:B------:R-:W2:Y:S01]  /*98b70*/  LDCU UR7, c[0x0][0x398] ;  /* 0x00007300ff0777ac */ /* 0x000ea20008000800 */
[----:B------:R-:W2:Y:S01]  /*98b80*/  LDCU UR13, c[0x0][0x398] ;  /* 0x00007300ff0d77ac */ /* 0x000ea20008000800 */
[----:B0-----:R-:W2:Y:S04]  /*98b90*/  LDL.LU.64 R20, [R1+0x2368] ;  /* 0x0023680001147983 */ /* 0x001ea80000300a00 */
[----:B-1----:R-:W4:Y:S04]  /*98ba0*/  LDL.LU.64 R6, [R1+0x2380] ;  /* 0x0023800001067983 */ /* 0x002f280000300a00 */
[----:B------:R-:W4:Y:S01]  /*98bb0*/  LDL.LU.64 R4, [R1+0x2378] ;  /* 0x0023780001047983 */ /* 0x000f220000300a00 */
[----:B------:R-:W-:-:S03]  /*98bc0*/  PRMT R0, R25, 0x7770, RZ ;  /* 0x0000777019007816 */ /* 0x000fc600000000ff */
[----:B------:R-:W4:Y:S04]  /*98bd0*/  LDL.LU R22, [R1+0x28] ;  /* 0x0000280001167983 */ /* 0x000f280000300800 */
[----:B------:R0:W-:Y:S04]  /*98be0*/  @P6 STG.E.U8 desc[UR40][R18.64], R0 ;  /* 0x0000000012006986 */ /* 0x0001e8000c101128 */
[----:B0-----:R-:W4:Y:S01]  /*98bf0*/  LDL.LU.64 R18, [R1+0x2388] ;  /* 0x0023880001127983 */ /* 0x001f220000300a00 */
[----:B------:R-:W-:Y:S02]  /*98c00*/  PRMT R0, R25, 0x7772, RZ ;  /* 0x0000777219007816 */ /* 0x000fe400000000ff */
[----:B---3--:R-:W-:Y:S01]  /*98c10*/  ISETP.LT.AND P4, PT, R14, UR6, !P1 ;  /* 0x000000060e007c0c */ /* 0x008fe2000cf81270 */
[----:B------:R-:W0:-:S12]  /*98c20*/  LDCU UR6, c[0x0][0x398] ;  /* 0x00007300ff0677ac */ /* 0x000e180008000800 */
[----:B------:R1:W-:Y:S04]  /*98c30*/  @P4 STG.E.U8 desc[UR40][R16.64], R2 ;  /* 0x0000000210004986 */ /* 0x0003e8000c101128 */
[----:B------:R3:W-:Y:S04]  /*98c40*/  @P5 STG.E.U8 desc[UR40][R28.64], R0 ;  /* 0x000000001c005986 */ /* 0x0007e8000c101128 */
[----:B-1----:R-:W4:Y:S01]  /*98c50*/  LDL.LU.64 R16, [R1+0x2370] ;  /* 0x0023700001107983 */ /* 0x002f220000300a00 */
[----:B------:R-:W-:-:S03]  /*98c60*/  PRMT R2, R25, 0x7773, RZ ;  /* 0x0000777319027816 */ /* 0x000fc600000000ff */
[----:B---3--:R-:W3:Y:S04]  /*98c70*/  LDL.LU.64 R28, [R1+0x2398] ;  /* 0x00239800011c7983 */ /* 0x008ee80000300a00 */
[----:B--2---:R1:W-:Y:S04]  /*98c80*/  @P0 STG.E.U8 desc[UR40][R26.64], R2 ;  /* 0x000000021a000986 */ /* 0x0043e8000c101128 */
[----:B-1----:R-:W2:Y:S01]  /*98c90*/  LDL.LU.64 R26, [R1+0x2390] ;  /* 0x00239000011a7983 */ /* 0x002ea20000300a00 */
[----:B------:R-:W-:Y:S02]  /*98ca0*/  ISETP.LT.AND P4, PT, R9, UR14, !P1 ;  /* 0x0000000e09007c0c */ /* 0x000fe4000cf81270 */
[----:B------:R-:W-:-:S02]  /*98cb0*/  ISETP.LT.AND P5, PT, R10, UR5, !P1 ;  /* 0x000000050a007c0c */ /* 0x000fc4000cfa1270 */
[----:B------:R-:W-:Y:S01]  /*98cc0*/  ISETP.LT.AND P6, PT, R11, UR8, !P1 ;  /* 0x000000080b007c0c */ /* 0x000fe2000cfc1270 */
[----:B------:R-:W-:Y:S01]  /*98cd0*/  VIADD R0, R24, 0x7f ;  /* 0x0000007f18007836 */ /* 0x000fe20000000000 */
[----:B------:R-:W-:Y:S02]  /*98ce0*/  PRMT R2, R15, 0x7770, RZ ;  /* 0x000077700f027816 */ /* 0x000fe400000000ff */
[----:B------:R-:W-:Y:S01]  /*98cf0*/  ISETP.LT.AND P1, PT, R13, UR9, !P1 ;  /* 0x000000090d007c0c */ /* 0x000fe2000cf21270 */
[----:B------:R-:W2:Y:S01]  /*98d00*/  LDL.LU.64 R24, [R1+0x23a8] ;  /* 0x0023a80001187983 */ /* 0x000ea20000300a00 */
[----:B------:R-:W1:Y:S01]  /*98d10*/  LDCU UR14, c[0x0][0x398] ;  /* 0x00007300ff0e77ac */ /* 0x000e620008000800 */
[----:B------:R-:W-:Y:S02]  /*98d20*/  ISETP.GE.AND P0, PT, R0, UR23, PT ;  /* 0x0000001700007c0c */ /* 0x000fe4000bf06270 */
[----:B------:R-:W-:Y:S01]  /*98d30*/  PRMT R0, R15, 0x7771, RZ ;  /* 0x000077710f007816 */ /* 0x000fe200000000ff */
[----:B------:R-:W0:Y:S01]  /*98d40*/  LDCU UR5, c[0x0][0x398] ;  /* 0x00007300ff0577ac */ /* 0x000e220008000800 */
[----:B------:R-:W0:Y:S01]  /*98d50*/  LDCU UR8, c[0x0][0x398] ;  /* 0x00007300ff0877ac */ /* 0x000e220008000800 */
[----:B------:R-:W0:Y:S01]  /*98d60*/  LDCU UR9, c[0x0][0x398] ;  /* 0x00007300ff0977ac */ /* 0x000e220008000800 */
[----:B------:R1:W-:Y:S01]  /*98d70*/  @P4 STG.E.U8 desc[UR40][R20.64], R2 ;  /* 0x0000000214004986 */ /* 0x0003e2000c101128 */
[----:B------:R-:W-:-:S03]  /*98d80*/  ISETP.LT.AND P4, PT, R12, UR11, !P2 ;  /* 0x0000000b0c007c0c */ /* 0x000fc6000d781270 */
[----:B----4-:R4:W-:Y:S01]  /*98d90*/  @P5 STG.E.U8 desc[UR40][R6.64], R0 ;  /* 0x0000000006005986 */ /* 0x0109e2000c101128 */
[----:B------:R-:W-:Y:S01]  /*98da0*/  ISETP.LT.AND P5, PT, R14, UR4, !P2 ;  /* 0x000000040e007c0c */ /* 0x000fe2000d7a1270 */
[----:B------:R-:W0:Y:S01]  /*98db0*/  LDCU UR11, c[0x0][0x398] ;  /* 0x00007300ff0b77ac */ /* 0x000e220008000800 */
[----:B------:R-:W2:Y:S01]  /*98dc0*/  LDCU UR4, c[0x0][0x398] ;  /* 0x00007300ff0477ac */ /* 0x000ea20008000800 */
[C---:B-1----:R-:W-:Y:S01]  /*98dd0*/  PRMT R2, R15.reuse, 0x7772, RZ ;  /* 0x000077720f027816 */ /* 0x042fe200000000ff */
[----:B------:R-:W2:Y:S01]  /*98de0*/  LDL.LU.64 R20, [R1+0x23a0] ;  /* 0x0023a00001147983 */ /* 0x000ea20000300a00 */
[----:B----4-:R-:W-:-:S03]  /*98df0*/  PRMT R0, R15, 0x7773, RZ ;  /* 0x000077730f007816 */ /* 0x010fc600000000ff */
[----:B------:R-:W4:Y:S04]  /*98e00*/  LDL.LU.64 R6, [R1+0x2450] ;  /* 0x0024500001067983 */ /* 0x000f280000300a00 */
[----:B------:R1:W-:Y:S01]  /*98e10*/  @P6 STG.E.U8 desc[UR40][R4.64], R2 ;  /* 0x0000000204006986 */ /* 0x0003e2000c101128 */
[----:B0-----:R-:W-:-:S03]  /*98e20*/  ISETP.LT.AND P6, PT, R23, UR6, !P2 ;  /* 0x0000000617007c0c */ /* 0x001fc6000d7c1270 */
[----:B------:R0:W-:Y:S01]  /*98e30*/  @P1 STG.E.U8 desc[UR40][R18.64], R0 ;  /* 0x0000000012001986 */ /* 0x0001e2000c101128 */
[C---:B-1----:R-:W-:Y:S01]  /*98e40*/  PRMT R2, R22.reuse, 0x7770, RZ ;  /* 0x0000777016027816 */ /* 0x042fe200000000ff */
[----:B------:R-:W1:Y:S01]  /*98e50*/  LDCU UR6, c[0x0][0x398] ;  /* 0x00007300ff0677ac */ /* 0x000e620008000800 */
[----:B0-----:R-:W-:Y:S01]  /*98e60*/  PRMT R0, R22, 0x7771, RZ ;  /* 0x0000777116007816 */ /* 0x001fe200000000ff */
[----:B------:R-:W4:Y:S01]  /*98e70*/  LDL.LU.64 R18, [R1+0x23c0] ;  /* 0x0023c00001127983 */ /* 0x000f220000300a00 */
[----:B------:R-:W-:Y:S01]  /*98e80*/  ISETP.LT.AND P1, PT, R8, UR7, !P2 ;  /* 0x0000000708007c0c */ /* 0x000fe2000d721270 */
[----:B------:R-:W0:Y:S02]  /*98e90*/  LDCU UR7, c[0x0][0x398] ;  /* 0x00007300ff0777ac */ /* 0x000e240008000800 */
[----:B------:R0:W-:Y:S04]  /*98ea0*/  @P4 STG.E.U8 desc[UR40][R16.64], R2 ;  /* 0x0000000210004986 */ /* 0x0001e8000c101128 */
[----:B---3--:R-:W-:Y:S01]  /*98eb0*/  @P5 STG.E.U8 desc[UR40][R28.64], R0 ;  /* 0x000000001c005986 */ /* 0x008fe2000c101128 */
[----:B------:R-:W-:-:S02]  /*98ec0*/  ISETP.LT.AND P4, PT, R9, UR10, !P2 ;  /* 0x0000000a09007c0c */ /* 0x000fc4000d781270 */
[----:B------:R-:W-:Y:S01]  /*98ed0*/  ISETP.LT.AND P5, PT, R10, UR12, !P2 ;  /* 0x0000000c0a007c0c */ /* 0x000fe2000d7a1270 */
[----:B------:R-:W3:Y:S01]  /*98ee0*/  LDCU UR10, c[0x0][0x398] ;  /* 0x00007300ff0a77ac */ /* 0x000ee20008000800 */
[----:B0-----:R-:W-:Y:S01]  /*98ef0*/  PRMT R2, R22, 0x7772, RZ ;  /* 0x0000777216027816 */ /* 0x001fe200000000ff */
[----:B------:R-:W3:Y:S04]  /*98f00*/  LDL.LU.64 R16, [R1+0x23b8] ;  /* 0x0023b80001107983 */ /* 0x000ee80000300a00 */
[----:B------:R0:W-:Y:S04]  /*98f10*/  STL.64 [R1+0x2448], R8 ;  /* 0x0024480801007387 */ /* 0x0001e80000100a00 */
[----:B------:R-:W3:Y:S04]  /*98f20*/  LDL.LU R15, [R1+0x50c] ;  /* 0x00050c00010f7983 */ /* 0x000ee80000300800 */
[----:B------:R1:W-:Y:S04]  /*98f30*/  STL.64 [R1+0x2430], R10 ;  /* 0x0024300a01007387 */ /* 0x0003e80000100a00 */
[----:B--2---:R-:W-:Y:S01]  /*98f40*/  @P6 STG.E.U8 desc[UR40][R26.64], R2 ;  /* 0x000000021a006986 */ /* 0x004fe2000c101128 */
[----:B------:R-:W-:-:S03]  /*98f50*/  ISETP.LT.AND P6, PT, R11, UR13, !P2 ;  /* 0x0000000d0b007c0c */ /* 0x000fc6000d7c1270 */
[----:B0-----:R-:W2:Y:S04]  /*98f60*/  LDL.LU.64 R8, [R1+0x23f0] ;  /* 0x0023f00001087983 */ /* 0x001ea80000300a00 */
[----:B-1----:R-:W2:Y:S04]  /*98f70*/  LDL.LU.64 R10, [R1+0x23d8] ;  /* 0x0023d800010a7983 */ /* 0x002ea80000300a00 */
[----:B--2---:R0:W-:Y:S04]  /*98f80*/  STL.64 [R1+0x2438], R10 ;  /* 0x0024380a01007387 */ /* 0x0041e80000100a00 */
[----:B0-----:R-:W2:Y:S01]  /*98f90*/  LDL.LU.64 R10, [R1+0x23e0] ;  /* 0x0023e000010a7983 */ /* 0x001ea20000300a00 */
[----:B------:R-:W-:-:S02]  /*98fa0*/  PRMT R0, R22, 0x7773, RZ ;  /* 0x0000777316007816 */ /* 0x000fc400000000ff */
[----:B----4-:R-:W-:Y:S02]  /*98fb0*/  PRMT R2, R6, 0x7770, RZ ;  /* 0x0000777006027816 */ /* 0x010fe400000000ff */
[----:B------:R-:W-:Y:S01]  /*98fc0*/  ISETP.LT.AND P2, PT, R13, UR14, !P2 ;  /* 0x0000000e0d007c0c */ /* 0x000fe2000d741270 */
[----:B------:R0:W-:Y:S01]  /*98fd0*/  @P1 STG.E.U8 desc[UR40][R24.64], R0 ;  /* 0x0000000018001986 */ /* 0x0001e2000c101128 */
[----:B------:R-:W-:-:S03]  /*98fe0*/  ISETP.LT.AND P1, PT, R12, UR5, !P3 ;  /* 0x000000050c007c0c */ /* 0x000fc6000df21270 */
[----:B------:R-:W-:Y:S04]  /*98ff0*/  @P4 STG.E.U8 desc[UR40][R20.64], R2 ;  /* 0x0000000214004986 */ /* 0x000fe8000c101128 */
[----:B--2---:R1:W-:Y:S01]  /*99000*/  STL.64 [R1+0x2440], R10 ;  /* 0x0024400a01007387 */ /* 0x0043e20000100a00 */
[C---:B0-----:R-:W-:Y:S02]  /*99010*/  PRMT R0, R6.reuse, 0x7771, RZ ;  /* 0x0000777106007816 */ /* 0x041fe400000000ff */
[----:B---3--:R-:W-:Y:S01]  /*99020*/  PRMT R3, R15, 0x7771, RZ ;  /* 0x000077710f037816 */ /* 0x008fe200000000ff */
[----:B------:R-:W0:Y:S01]  /*99030*/  LDCU UR5, c[0x0][0x398] ;  /* 0x00007300ff0577ac */ /* 0x000e220008000800 */
[----:B-1----:R-:W2:Y:S04]  /*99040*/  LDL.LU.64 R10, [R1+0x23e8] ;  /* 0x0023e800010a7983 */ /* 0x002ea80000300a00 */
[----:B------:R-:W3:Y:S01]  /*99050*/  LDL.LU.64 R28, [R1+0x23d0] ;  /* 0x0023d000011c7983 */ /* 0x000ee20000300a00 */
[----:B------:R-:W-:-:S03]  /*99060*/  PRMT R2, R6, 0x7772, RZ ;  /* 0x0000777206027816 */ /* 0x000fc600000000ff */
[----:B------:R-:W4:Y:S04]  /*99070*/  LDL.LU R22, [R1+0x3c] ;  /* 0x00003c0001167983 */ /* 0x000f280000300800 */
[----:B------:R1:W-:Y:S04]  /*99080*/  @P5 STG.E.U8 desc[UR40][R18.64], R0 ;  /* 0x0000000012005986 */ /* 0x0003e8000c101128 */
[----:B------:R-:W3:Y:S01]  /*99090*/  LDL.LU.64 R26, [R1+0x23f8] ;  /* 0x0023f800011a7983 */ /* 0x000ee20000300a00 */
[----:B------:R-:W-:-:S03]  /*990a0*/  PRMT R6, R6, 0x7773, RZ ;  /* 0x0000777306067816 */ /* 0x000fc600000000ff */
[----:B------:R-:W3:Y:S04]  /*990b0*/  LDL.LU.64 R24, [R1+0x2408] ;  /* 0x0024080001187983 */ /* 0x000ee80000300a00 */
[----:B------:R-:W3:Y:S04]  /*990c0*/  LDL.LU.64 R20, [R1+0x2400] ;  /* 0x0024000001147983 */ /* 0x000ee80000300a00 */
[----:B------:R0:W-:Y:S01]  /*990d0*/  @P6 STG.E.U8 desc[UR40][R16.64], R2 ;  /* 0x0000000210006986 */ /* 0x0001e2000c101128 */
[----:B------:R-:W-:-:S03]  /*990e0*/  ISETP.LT.AND P4, PT, R12, UR15, !P0 ;  /* 0x0000000f0c007c0c */ /* 0x000fc6000c781270 */
[----:B------:R0:W-:Y:S01]  /*990f0*/  @P2 STG.E.U8 desc[UR40][R8.64], R6 ;  /* 0x0000000608002986 */ /* 0x0001e2000c101128 */
[----:B-1----:R-:W-:-:S03]  /*99100*/  PRMT R0, R15, 0x7770, RZ ;  /* 0x000077700f007816 */ /* 0x002fc600000000ff */
[----:B------:R-:W3:Y:S04]  /*99110*/  LDL.LU.64 R18, [R1+0x23c8] ;  /* 0x0023c80001127983 */ /* 0x000ee80000300a00 */
[----:B0-----:R-:W3:Y:S04]  /*99120*/  LDL.LU.64 R16, [R1+0x23b0] ;  /* 0x0023b00001107983 */ /* 0x001ee80000300a00 */
[----:B------:R-:W3:Y:S04]  /*99130*/  LDL.LU R12, [R1+0x2c] ;  /* 0x00002c00010c7983 */ /* 0x000ee80000300800 */
[----:B------:R-:W3:Y:S04]  /*99140*/  LDL.LU.64 R8, [R1+0x2448] ;  /* 0x0024480001087983 */ /* 0x000ee80000300a00 */
[----:B--2---:R0:W-:Y:S04]  /*99150*/  @P1 STG.E.U8 desc[UR40][R10.64], R0 ;  /* 0x000000000a001986 */ /* 0x0041e8000c101128 */
[----:B0-----:R-:W2:Y:S01]  /*99160*/  LDL.LU.64 R10, [R1+0x2440] ;  /* 0x00244000010a7983 */ /* 0x001ea20000300a00 */
[----:B------:R-:W-:-:S02]  /*99170*/  ISETP.LT.AND P6, PT, R14, UR8, !P3 ;  /* 0x000000080e007c0c */ /* 0x000fc4000dfc1270 */
[----:B------:R-:W-:Y:S02]  /*99180*/  ISETP.LT.AND P5, PT, R23, UR9, !P3 ;  /* 0x0000000917007c0c */ /* 0x000fe4000dfa1270 */
[C---:B------:R-:W-:Y:S02]  /*99190*/  PRMT R2, R15.reuse, 0x7772, RZ ;  /* 0x000077720f027816 */ /* 0x040fe400000000ff */
[----:B------:R-:W-:Y:S01]  /*991a0*/  PRMT R4, R15, 0x7773, RZ ;  /* 0x000077730f047816 */ /* 0x000fe200000000ff */
[----:B------:R-:W0:Y:S01]  /*991b0*/  LDCU UR9, c[0x0][0x398] ;  /* 0x00007300ff0977ac */ /* 0x000e220008000800 */
[----:B---3--:R-:W-:Y:S02]  /*991c0*/  ISETP.LT.AND P2, PT, R8, UR11, !P3 ;  /* 0x0000000b08007c0c */ /* 0x008fe4000df41270 */
[----:B------:R-:W-:Y:S01]  /*991d0*/  ISETP.LT.AND P1, PT, R9, UR4, !P3 ;  /* 0x0000000409007c0c */ /* 0x000fe2000df21270 */
[----:B------:R-:W1:Y:S01]  /*991e0*/  LDCU UR4, c[0x0][0x398] ;  /* 0x00007300ff0477ac */ /* 0x000e620008000800 */
[C---:B----4-:R-:W-:Y:S01]  /*991f0*/  PRMT R0, R22.reuse, 0x7770, RZ ;  /* 0x0000777016007816 */ /* 0x050fe200000000ff */
[----:B------:R-:W3:Y:S01]  /*99200*/  LDCU UR8, c[0x0][0x398] ;  /* 0x00007300ff0877ac */ /* 0x000ee20008000800 */
[----:B--2---:R2:W-:Y:S04]  /*99210*/  @P6 STG.E.U8 desc[UR40][R10.64], R3 ;  /* 0x000000030a006986 */ /* 0x0045e8000c101128 */
[----:B--2---:R-:W2:Y:S04]  /*99220*/  LDL.LU.64 R10, [R1+0x2438] ;  /* 0x00243800010a7983 */ /* 0x004ea80000300a00 */
[----:B--2---:R2:W-:Y:S04]  /*99230*/  @P5 STG.E.U8 desc[UR40][R10.64], R2 ;  /* 0x000000020a005986 */ /* 0x0045e8000c101128 */
[----:B--2---:R-:W2:Y:S04]  /*99240*/  LDL.LU.64 R10, [R1+0x2430] ;  /* 0x00243000010a7983 */ /* 0x004ea80000300a00 */
[----:B------:R4:W-:Y:S01]  /*99250*/  @P2 STG.E.U8 desc[UR40][R28.64], R4 ;  /* 0x000000041c002986 */ /* 0x0009e2000c101128 */
[----:B------:R-:W-:-:S03]  /*99260*/  PRMT R2, R22, 0x7771, RZ ;  /* 0x0000777116027816 */ /* 0x000fc600000000ff */
[----:B------:R0:W-:Y:S01]  /*99270*/  @P1 STG.E.U8 desc[UR40][R26.64], R0 ;  /* 0x000000001a001986 */ /* 0x0001e2000c101128 */
[----:B------:R-:W-:Y:S02]  /*99280*/  PRMT R3, R22, 0x7773, RZ ;  /* 0x0000777316037816 */ /* 0x000fe400000000ff */
[----:B----4-:R-:W-:Y:S02]  /*99290*/  PRMT R4, R12, 0x7770, RZ ;  /* 0x000077700c047816 */ /* 0x010fe400000000ff */
[----:B0-----:R-:W-:Y:S02]  /*992a0*/  PRMT R0, R22, 0x7772, RZ ;  /* 0x0000777216007816 */ /* 0x001fe400000000ff */
[----:B--2---:R-:W-:Y:S01]  /*992b0*/  ISETP.LT.AND P6, PT, R10, UR6, !P3 ;  /* 0x000000060a007c0c */ /* 0x004fe2000dfc1270 */
[----:B------:R-:W0:Y:S01]  /*992c0*/  LDCU UR6, c[0x0][0x398] ;  /* 0x00007300ff0677ac */ /* 0x000e220008000800 */
[----:B------:R-:W-:Y:S01]  /*992d0*/  ISETP.LT.AND P2, PT, R11, UR7, !P3 ;  /* 0x000000070b007c0c */ /* 0x000fe2000df41270 */
[----:B------:R-:W2:Y:S01]  /*992e0*/  LDCU UR7, c[0x0][0x398] ;  /* 0x00007300ff0777ac */ /* 0x000ea20008000800 */
[----:B------:R-:W-:-:S09]  /*992f0*/  ISETP.LT.AND P3, PT, R13, UR5, !P3 ;  /* 0x000000050d007c0c */ /* 0x000fd2000df61270 */
[----:B------:R4:W-:Y:S01]  /*99300*/  @P6 STG.E.U8 desc[UR40][R24.64], R2 ;  /* 0x0000000218006986 */ /* 0x0009e2000c101128 */
[----:B------:R-:W-:-:S03]  /*99310*/  ISETP.LT.AND P6, PT, R8, UR9, !P0 ;  /* 0x0000000908007c0c */ /* 0x000fc6000c7c1270 */
[----:B------:R0:W-:Y:S04]  /*99320*/  @P2 STG.E.U8 desc[UR40][R20.64], R0 ;  /* 0x0000000014002986 */ /* 0x0001e8000c101128 */
[----:B------:R0:W5:Y:S01]  /*99330*/  LDL.LU R8, [R1+0x242c] ;  /* 0x00242c0001087983 */ /* 0x0001620000300800 */
[----:B-1----:R-:W-:-:S03]  /*99340*/  ISETP.LT.AND P2, PT, R9, UR4, !P0 ;  /* 0x0000000409007c0c */ /* 0x002fc6000c741270 */
[----:B------:R1:W-:Y:S04]  /*99350*/  @P3 STG.E.U8 desc[UR40][R18.64], R3 ;  /* 0x0000000312003986 */ /* 0x0003e8000c101128 */
[----:B------:R1:W5:Y:S01]  /*99360*/  LDL.LU R9, [R1+0x2428] ;  /* 0x0024280001097983 */ /* 0x0003620000300800 */
[----:B0-----:R-:W-:-:S03]  /*99370*/  ISETP.LT.AND P3, PT, R10, UR6, !P0 ;  /* 0x000000060a007c0c */ /* 0x001fc6000c761270 */
[----:B------:R0:W-:Y:S04]  /*99380*/  @P4 STG.E.U8 desc[UR40][R16.64], R4 ;  /* 0x0000000410004986 */ /* 0x0001e8000c101128 */
[----:B------:R-:W4:Y:S01]  /*99390*/  LDL.LU R10, [R1+0x2424] ;  /* 0x00242400010a7983 */ /* 0x000f220000300800 */
[----:B--2---:R-:W-:-:S03]  /*993a0*/  ISETP.LT.AND P4, PT, R11, UR7, !P0 ;  /* 0x000000070b007c0c */ /* 0x004fc6000c781270 */
[----:B------:R-:W2:Y:S01]  /*993b0*/  LDL.LU R11, [R1+0x2420] ;  /* 0x00242000010b7983 */ /* 0x000ea20000300800 */
[----:B------:R-:W-:Y:S02]  /*993c0*/  ISETP.LT.AND P5, PT, R14, UR10, !P0 ;  /* 0x0000000a0e007c0c */ /* 0x000fe4000c7a1270 */
[----:B---3--:R-:W-:Y:S02]  /*993d0*/  ISETP.LT.AND P1, PT, R23, UR8, !P0 ;  /* 0x0000000817007c0c */ /* 0x008fe4000c721270 */
[C---:B------:R-:W-:Y:S02]  /*993e0*/  PRMT R5, R12.reuse, 0x7771, RZ ;  /* 0x000077710c057816 */ /* 0x040fe400000000ff */
[C---:B----4-:R-:W-:Y:S02]  /*993f0*/  PRMT R2, R12.reuse, 0x7772, RZ ;  /* 0x000077720c027816 */ /* 0x050fe400000000ff */
[----:B------:R-:W-:Y:S01]  /*99400*/  PRMT R6, R12, 0x7773, RZ ;  /* 0x000077730c067816 */ /* 0x000fe200000000ff */
[----:B------:R-:W3:Y:S04]  /*99410*/  LDL.LU.64 R24, [R1+0x2350] ;  /* 0x0023500001187983 */ /* 0x000ee80000300a00 */
[----:B------:R-:W4:Y:S04]  /*99420*/  LDL.LU.64 R22, [R1+0x4b0] ;  /* 0x0004b00001167983 */ /* 0x000f280000300a00 */
[----:B------:R-:W2:Y:S04]  /*99430*/  LDL.LU.64 R20, [R1+0x4a8] ;  /* 0x0004a80001147983 */ /* 0x000ea80000300a00 */
[----:B-1----:R-:W2:Y:S04]  /*99440*/  LDL.LU.64 R18, [R1+0x4a0] ;  /* 0x0004a00001127983 */ /* 0x002ea80000300a00 */
[----:B0-----:R-:W2:Y:S01]  /*99450*/  LDL.LU.64 R16, [R1+0x498] ;  /* 0x0004980001107983 */ /* 0x001ea20000300a00 */
[----:B------:R-:W-:-:S02]  /*99460*/  ISETP.LT.AND P0, PT, R13, UR7, !P0 ;  /* 0x000000070d007c0c */ /* 0x000fc4000c701270 */
[C---:B------:R-:W-:Y:S02]  /*99470*/  PRMT R0, R7.reuse, 0x7770, RZ ;  /* 0x0000777007007816 */ /* 0x040fe400000000ff */
[C---:B------:R-:W-:Y:S02]  /*99480*/  PRMT R3, R7.reuse, 0x7771, RZ ;  /* 0x0000777107037816 */ /* 0x040fe400000000ff */
[C---:B------:R-:W-:Y:S02]  /*99490*/  PRMT R13, R7.reuse, 0x7772, RZ ;  /* 0x00007772070d7816 */ /* 0x040fe400000000ff */
[----:B------:R-:W-:Y:S01]  /*994a0*/  PRMT R7, R7, 0x7773, RZ ;  /* 0x0000777307077816 */ /* 0x000fe200000000ff */
[----:B---3--:R0:W-:Y:S04]  /*994b0*/  @P5 STG.E.U8 desc[UR40][R24.64], R5 ;  /* 0x0000000518005986 */ /* 0x0081e8000c101128 */
[----:B----4-:R0:W-:Y:S04]  /*994c0*/  @P1 STG.E.U8 desc[UR40][R22.64], R2 ;  /* 0x0000000216001986 */ /* 0x0101e8000c101128 */
[----:B--2---:R0:W-:Y:S04]  /*994d0*/  @P6 STG.E.U8 desc[UR40][R20.64], R6 ;  /* 0x0000000614006986 */ /* 0x0041e8000c101128 */
[----:B------:R0:W-:Y:S04]  /*994e0*/  @P2 STG.E.U8 desc[UR40][R18.64], R0 ;  /* 0x0000000012002986 */ /* 0x0001e8000c101128 */
[----:B------:R0:W-:Y:S04]  /*994f0*/  @P3 STG.E.U8 desc[UR40][R16.64], R3 ;  /* 0x0000000310003986 */ /* 0x0001e8000c101128 */
[----:B------:R0:W-:Y:S01]  /*99500*/  @P4 STG.E.U8 desc[UR40][R10.64], R13 ;  /* 0x0000000d0a004986 */ /* 0x0001e2000c101128 */
[----:B------:R-:W-:Y:S05]  /*99510*/  @!P0 EXIT ;  /* 0x000000000000894d */ /* 0x000fea0003800000 */
[----:B-----5:R-:W-:Y:S01]  /*99520*/  STG.E.U8 desc[UR40][R8.64], R7 ;  /* 0x0000000708007986 */ /* 0x020fe2000c101128 */
[----:B------:R-:W-:Y:S05]  /*99530*/  EXIT ;  /* 0x000000000000794d */ /* 0x000fea0003800000 */
.L_x_3:
[----:B------:R-:W-:-:S00]  /*99540*/  BRA `(.L_x_3) ;  /* 0xfffffffc00fc7947 */ /* 0x000fc0000383ffff */
[----:B------:R-:W-:-:S00]  /*99550*/  NOP ;  /* 0x0000000000007918 */ /* 0x000fc00000000000 */
        /* <DEDUP_REMOVED lines=10> */
.L_x_4:


//--------------------- .nv.shared.matmul_kernel  --------------------------
	.section	.nv.shared.matmul_kernel,"aw",@nobits
	.sectionflags	@""
	.align	16
	.zero		1024


//--------------------- .nv.shared.reserved.0     --------------------------
	.section	.nv.shared.reserved.0,"aw",@nobits
	.weak		__nv_reservedSMEM_offset_0_alias
	.size		__nv_reservedSMEM_offset_0_alias, 0, 64
	.other		__nv_reservedSMEM_offset_0_alias,@"STO_CUDA_RESERVED_SHARED STV_DEFAULT"
__nv_reservedSMEM_offset_0_alias:
	.zero		0
	.zero		64


//--------------------- .nv.constant0.matmul_kernel --------------------------
	.section	.nv.constant0.matmul_kernel,"a",@progbits
	.sectionflags	@""
	.align	4
.nv.constant0.matmul_kernel:
	.zero		976


//--------------------- SYMBOLS --------------------------

	.type		.nv.reservedSmem.offset0,@object
	.size		.nv.reservedSmem.offset0,0x4
	.type		.nv.reservedSmem.cap,@object
	.size		.nv.reservedSmem.cap,0x4
